//
// Generated by NVIDIA NVVM Compiler
//
// Compiler Build ID: CL-36424714
// Cuda compilation tools, release 13.0, V13.0.88
// Based on NVVM 20.0.0
//

.version 9.0
.target sm_100
.address_size 64

	// .globl	prism_nova_step
// _ZZ16block_reduce_sumfE13reduce_shared has been demoted
// _ZZ22compute_topological_cvPK6float3PKiS3_iiE11dist_matrix has been demoted
// _ZZ22compute_topological_cvPK6float3PKiS3_iiE9simplices has been demoted
// _ZZ22compute_topological_cvPK6float3PKiS3_iiE5pairs has been demoted
// _ZZ22compute_topological_cvPK6float3PKiS3_iiE5betti has been demoted
// _ZZ22compute_topological_cvPK6float3PKiS3_iiE7n_pairs has been demoted
// _ZZ15prism_nova_stepE11s_positions has been demoted
// _ZZ15prism_nova_stepE8s_forces has been demoted
// _ZZ15prism_nova_stepE4s_cv_$_0 has been demoted
// _ZZ15prism_nova_stepE4s_cv_$_1 has been demoted
// _ZZ15prism_nova_stepE4s_cv_$_2 has been demoted
// _ZZ15prism_nova_stepE4s_cv_$_3 has been demoted
// _ZZ15prism_nova_stepE4s_cv_$_4 has been demoted
// _ZZ15prism_nova_stepE4s_cv_$_5 has been demoted
// _ZZ15prism_nova_stepE4s_cv_$_6 has been demoted
// _ZZ15prism_nova_stepE4s_cv_$_7 has been demoted
// _ZZ15prism_nova_stepE4s_ai_$_0 has been demoted
// _ZZ15prism_nova_stepE4s_ai_$_1 has been demoted
// _ZZ15prism_nova_stepE4s_ai_$_2 has been demoted
// _ZZ15prism_nova_stepE4s_ai_$_3 has been demoted
// _ZZ15prism_nova_stepE4s_ai_$_4 has been demoted
// _ZZ15prism_nova_stepE4s_ai_$_5 has been demoted
// _ZZ15prism_nova_stepE11s_reservoir has been demoted
// _ZZ15prism_nova_stepE10s_features has been demoted
// _ZZ15prism_nova_stepE7s_H_old has been demoted
// _ZZ15prism_nova_stepE7s_H_new has been demoted
// _ZZ15prism_nova_stepE5s_rng_$_0 has been demoted
// _ZZ15prism_nova_stepE5s_rng_$_1 has been demoted
// _ZZ15prism_nova_stepE10s_accepted has been demoted
// _ZZ15prism_nova_stepE17s_target_residues has been demoted
.global .align 4 .b8 __cudart_i2opi_f[24] = {65, 144, 67, 60, 153, 149, 98, 219, 192, 221, 52, 245, 209, 87, 39, 252, 41, 21, 68, 78, 110, 131, 249, 162};

.visible .entry prism_nova_step(
	.param .u64 .ptr .align 1 prism_nova_step_param_0,
	.param .u64 .ptr .align 1 prism_nova_step_param_1,
	.param .u64 .ptr .align 1 prism_nova_step_param_2,
	.param .u64 .ptr .align 1 prism_nova_step_param_3,
	.param .u64 .ptr .align 1 prism_nova_step_param_4,
	.param .u64 .ptr .align 1 prism_nova_step_param_5,
	.param .u64 .ptr .align 1 prism_nova_step_param_6,
	.param .u64 .ptr .align 1 prism_nova_step_param_7,
	.param .u32 prism_nova_step_param_8,
	.param .u64 .ptr .align 1 prism_nova_step_param_9,
	.param .u64 .ptr .align 1 prism_nova_step_param_10,
	.param .u32 prism_nova_step_param_11,
	.param .u64 .ptr .align 1 prism_nova_step_param_12,
	.param .u64 .ptr .align 1 prism_nova_step_param_13,
	.param .u64 .ptr .align 1 prism_nova_step_param_14,
	.param .u32 prism_nova_step_param_15,
	.param .u64 .ptr .align 1 prism_nova_step_param_16,
	.param .u32 prism_nova_step_param_17,
	.param .u64 .ptr .align 1 prism_nova_step_param_18,
	.param .u32 prism_nova_step_param_19,
	.param .u64 .ptr .align 1 prism_nova_step_param_20,
	.param .u64 .ptr .align 1 prism_nova_step_param_21,
	.param .u64 .ptr .align 1 prism_nova_step_param_22,
	.param .u64 .ptr .align 1 prism_nova_step_param_23,
	.param .u64 .ptr .align 1 prism_nova_step_param_24,
	.param .u64 .ptr .align 1 prism_nova_step_param_25,
	.param .u64 .ptr .align 1 prism_nova_step_param_26,
	.param .u64 .ptr .align 1 prism_nova_step_param_27,
	.param .u64 .ptr .align 1 prism_nova_step_param_28,
	.param .u64 .ptr .align 1 prism_nova_step_param_29,
	.param .u64 .ptr .align 1 prism_nova_step_param_30,
	.param .u64 .ptr .align 1 prism_nova_step_param_31,
	.param .u64 .ptr .align 1 prism_nova_step_param_32,
	.param .u64 .ptr .align 1 prism_nova_step_param_33,
	.param .u32 prism_nova_step_param_34,
	.param .f32 prism_nova_step_param_35,
	.param .f32 prism_nova_step_param_36,
	.param .f32 prism_nova_step_param_37,
	.param .f32 prism_nova_step_param_38,
	.param .u32 prism_nova_step_param_39,
	.param .u32 prism_nova_step_param_40,
	.param .u32 prism_nova_step_param_41,
	.param .u64 prism_nova_step_param_42
)
{
	.local .align 16 .b8 	__local_depot0[8448];
	.reg .b64 	%SP;
	.reg .b64 	%SPL;
	.reg .pred 	%p<744>;
	.reg .b16 	%rs<48>;
	.reg .b32 	%r<2013>;
	.reg .b32 	%f<4002>;
	.reg .b64 	%rd<556>;
	.reg .b64 	%fd<169>;
	// demoted variable
	.shared .align 4 .b8 _ZZ16block_reduce_sumfE13reduce_shared[1024];
	// demoted variable
	.shared .align 4 .b8 _ZZ22compute_topological_cvPK6float3PKiS3_iiE11dist_matrix[4096];
	// demoted variable
	.shared .align 4 .b8 _ZZ22compute_topological_cvPK6float3PKiS3_iiE9simplices[3584];
	// demoted variable
	.shared .align 4 .b8 _ZZ22compute_topological_cvPK6float3PKiS3_iiE5pairs[1536];
	// demoted variable
	.shared .align 4 .b8 _ZZ22compute_topological_cvPK6float3PKiS3_iiE5betti[12];
	// demoted variable
	.shared .align 4 .u32 _ZZ22compute_topological_cvPK6float3PKiS3_iiE7n_pairs;
	// demoted variable
	.shared .align 4 .b8 _ZZ15prism_nova_stepE11s_positions[6144];
	// demoted variable
	.shared .align 4 .b8 _ZZ15prism_nova_stepE8s_forces[6144];
	// demoted variable
	.shared .align 4 .f32 _ZZ15prism_nova_stepE4s_cv_$_0;
	// demoted variable
	.shared .align 4 .f32 _ZZ15prism_nova_stepE4s_cv_$_1;
	// demoted variable
	.shared .align 4 .f32 _ZZ15prism_nova_stepE4s_cv_$_2;
	// demoted variable
	.shared .align 4 .f32 _ZZ15prism_nova_stepE4s_cv_$_3;
	// demoted variable
	.shared .align 4 .f32 _ZZ15prism_nova_stepE4s_cv_$_4;
	// demoted variable
	.shared .align 4 .f32 _ZZ15prism_nova_stepE4s_cv_$_5;
	// demoted variable
	.shared .align 4 .f32 _ZZ15prism_nova_stepE4s_cv_$_6;
	// demoted variable
	.shared .align 4 .f32 _ZZ15prism_nova_stepE4s_cv_$_7;
	// demoted variable
	.shared .align 4 .f32 _ZZ15prism_nova_stepE4s_ai_$_0;
	// demoted variable
	.shared .align 4 .f32 _ZZ15prism_nova_stepE4s_ai_$_1;
	// demoted variable
	.shared .align 4 .f32 _ZZ15prism_nova_stepE4s_ai_$_2;
	// demoted variable
	.shared .align 4 .f32 _ZZ15prism_nova_stepE4s_ai_$_3;
	// demoted variable
	.shared .align 4 .f32 _ZZ15prism_nova_stepE4s_ai_$_4;
	// demoted variable
	.shared .align 4 .f32 _ZZ15prism_nova_stepE4s_ai_$_5;
	// demoted variable
	.shared .align 4 .b8 _ZZ15prism_nova_stepE11s_reservoir[16384];
	// demoted variable
	.shared .align 4 .b8 _ZZ15prism_nova_stepE10s_features[160];
	// demoted variable
	.shared .align 4 .f32 _ZZ15prism_nova_stepE7s_H_old;
	// demoted variable
	.shared .align 4 .f32 _ZZ15prism_nova_stepE7s_H_new;
	// demoted variable
	.shared .align 8 .u64 _ZZ15prism_nova_stepE5s_rng_$_0;
	// demoted variable
	.shared .align 8 .u64 _ZZ15prism_nova_stepE5s_rng_$_1;
	// demoted variable
	.shared .align 1 .u8 _ZZ15prism_nova_stepE10s_accepted;
	// demoted variable
	.shared .align 4 .b8 _ZZ15prism_nova_stepE17s_target_residues[128];
	mov.u64 	%SPL, __local_depot0;
	ld.param.u64 	%rd91, [prism_nova_step_param_0];
	ld.param.u64 	%rd92, [prism_nova_step_param_1];
	ld.param.u64 	%rd93, [prism_nova_step_param_2];
	ld.param.u64 	%rd94, [prism_nova_step_param_3];
	ld.param.u64 	%rd95, [prism_nova_step_param_4];
	ld.param.u64 	%rd96, [prism_nova_step_param_5];
	ld.param.u64 	%rd97, [prism_nova_step_param_6];
	ld.param.u64 	%rd98, [prism_nova_step_param_7];
	ld.param.u32 	%r683, [prism_nova_step_param_8];
	ld.param.u64 	%rd99, [prism_nova_step_param_9];
	ld.param.u64 	%rd100, [prism_nova_step_param_10];
	ld.param.u32 	%r684, [prism_nova_step_param_11];
	ld.param.u64 	%rd101, [prism_nova_step_param_12];
	ld.param.u64 	%rd102, [prism_nova_step_param_13];
	ld.param.u64 	%rd103, [prism_nova_step_param_14];
	ld.param.u32 	%r685, [prism_nova_step_param_15];
	ld.param.u64 	%rd104, [prism_nova_step_param_16];
	ld.param.u32 	%r686, [prism_nova_step_param_17];
	ld.param.u64 	%rd105, [prism_nova_step_param_18];
	ld.param.u32 	%r687, [prism_nova_step_param_19];
	ld.param.u64 	%rd106, [prism_nova_step_param_21];
	ld.param.u64 	%rd107, [prism_nova_step_param_22];
	ld.param.u64 	%rd108, [prism_nova_step_param_23];
	ld.param.u64 	%rd109, [prism_nova_step_param_24];
	ld.param.u64 	%rd110, [prism_nova_step_param_25];
	ld.param.u64 	%rd111, [prism_nova_step_param_26];
	ld.param.u64 	%rd112, [prism_nova_step_param_33];
	ld.param.u32 	%r688, [prism_nova_step_param_34];
	ld.param.f32 	%f736, [prism_nova_step_param_35];
	ld.param.f32 	%f737, [prism_nova_step_param_36];
	ld.param.u32 	%r689, [prism_nova_step_param_39];
	cvta.to.global.u64 	%rd1, %rd112;
	cvta.to.global.u64 	%rd2, %rd106;
	cvta.to.global.u64 	%rd3, %rd92;
	cvta.to.global.u64 	%rd4, %rd94;
	cvta.to.global.u64 	%rd5, %rd96;
	cvta.to.global.u64 	%rd6, %rd95;
	cvta.to.global.u64 	%rd7, %rd105;
	cvta.to.global.u64 	%rd8, %rd104;
	cvta.to.global.u64 	%rd9, %rd98;
	cvta.to.global.u64 	%rd10, %rd97;
	cvta.to.global.u64 	%rd11, %rd100;
	cvta.to.global.u64 	%rd12, %rd99;
	cvta.to.global.u64 	%rd13, %rd102;
	cvta.to.global.u64 	%rd14, %rd101;
	cvta.to.global.u64 	%rd15, %rd103;
	cvta.to.global.u64 	%rd16, %rd93;
	cvta.to.global.u64 	%rd17, %rd91;
	cvta.to.global.u64 	%rd18, %rd111;
	cvta.to.global.u64 	%rd19, %rd110;
	cvta.to.global.u64 	%rd20, %rd109;
	cvta.to.global.u64 	%rd21, %rd108;
	cvta.to.global.u64 	%rd22, %rd107;
	add.u64 	%rd23, %SPL, 0;
	add.u64 	%rd24, %SPL, 4096;
	add.u64 	%rd25, %SPL, 4096;
	add.u64 	%rd26, %SPL, 8320;
	add.u64 	%rd27, %SPL, 8192;
	add.u64 	%rd28, %SPL, 0;
	min.s32 	%r1, %r688, 32;
	mov.u32 	%r2, %tid.x;
	setp.ge.s32 	%p5, %r2, %r1;
	@%p5 bra 	$L__BB0_7;
	mov.u32 	%r3, %ntid.x;
	add.s32 	%r691, %r2, %r3;
	max.u32 	%r692, %r1, %r691;
	setp.lt.u32 	%p6, %r691, %r1;
	selp.u32 	%r693, 1, 0, %p6;
	add.s32 	%r694, %r691, %r693;
	sub.s32 	%r695, %r692, %r694;
	div.u32 	%r696, %r695, %r3;
	add.s32 	%r4, %r696, %r693;
	and.b32  	%r697, %r4, 3;
	setp.eq.s32 	%p7, %r697, 3;
	mov.u32 	%r1769, %r2;
	@%p7 bra 	$L__BB0_4;
	add.s32 	%r699, %r4, 1;
	and.b32  	%r5, %r699, 3;
	mov.b32 	%r1768, 0;
	mov.u32 	%r1769, %r2;
$L__BB0_3:
	.pragma "nounroll";
	mul.wide.u32 	%rd119, %r1769, 4;
	add.s64 	%rd120, %rd1, %rd119;
	ld.global.u32 	%r700, [%rd120];
	shl.b32 	%r701, %r1769, 2;
	mov.u32 	%r702, _ZZ15prism_nova_stepE17s_target_residues;
	add.s32 	%r703, %r702, %r701;
	st.shared.u32 	[%r703], %r700;
	add.s32 	%r1769, %r1769, %r3;
	add.s32 	%r1768, %r1768, 1;
	setp.ne.s32 	%p8, %r1768, %r5;
	@%p8 bra 	$L__BB0_3;
$L__BB0_4:
	setp.lt.u32 	%p9, %r4, 3;
	@%p9 bra 	$L__BB0_7;
	mov.u32 	%r706, _ZZ15prism_nova_stepE17s_target_residues;
	shl.b32 	%r710, %r3, 2;
$L__BB0_6:
	mul.wide.u32 	%rd121, %r1769, 4;
	add.s64 	%rd122, %rd1, %rd121;
	ld.global.u32 	%r704, [%rd122];
	shl.b32 	%r705, %r1769, 2;
	add.s32 	%r707, %r706, %r705;
	st.shared.u32 	[%r707], %r704;
	add.s32 	%r708, %r1769, %r3;
	mul.wide.u32 	%rd123, %r708, 4;
	add.s64 	%rd124, %rd1, %rd123;
	ld.global.u32 	%r709, [%rd124];
	add.s32 	%r711, %r707, %r710;
	st.shared.u32 	[%r711], %r709;
	add.s32 	%r712, %r708, %r3;
	mul.wide.u32 	%rd125, %r712, 4;
	add.s64 	%rd126, %rd1, %rd125;
	ld.global.u32 	%r713, [%rd126];
	add.s32 	%r714, %r711, %r710;
	st.shared.u32 	[%r714], %r713;
	add.s32 	%r715, %r712, %r3;
	mul.wide.u32 	%rd127, %r715, 4;
	add.s64 	%rd128, %rd1, %rd127;
	ld.global.u32 	%r716, [%rd128];
	add.s32 	%r717, %r714, %r710;
	st.shared.u32 	[%r717], %r716;
	add.s32 	%r1769, %r715, %r3;
	setp.lt.s32 	%p10, %r1769, %r1;
	@%p10 bra 	$L__BB0_6;
$L__BB0_7:
	bar.sync 	0;
	setp.ne.s32 	%p11, %r2, 0;
	@%p11 bra 	$L__BB0_9;
	ld.param.u64 	%rd545, [prism_nova_step_param_42];
	mov.u32 	%r718, %ctaid.x;
	mul.lo.s32 	%r719, %r718, 12345;
	cvt.u64.u32 	%rd129, %r719;
	add.s64 	%rd130, %rd545, %rd129;
	st.shared.u64 	[_ZZ15prism_nova_stepE5s_rng_$_0], %rd130;
	xor.b64  	%rd131, %rd545, 3735928559;
	st.shared.u64 	[_ZZ15prism_nova_stepE5s_rng_$_1], %rd131;
$L__BB0_9:
	bar.sync 	0;
	setp.ge.s32 	%p12, %r2, %r689;
	@%p12 bra 	$L__BB0_12;
	mov.u32 	%r13, %ntid.x;
	mov.u32 	%r720, _ZZ15prism_nova_stepE11s_positions;
	mov.u32 	%r1771, %r2;
$L__BB0_11:
	mad.lo.s32 	%r721, %r1771, 12, %r720;
	mul.wide.s32 	%rd132, %r1771, 12;
	add.s64 	%rd133, %rd17, %rd132;
	ld.global.f32 	%f740, [%rd133];
	ld.global.f32 	%f741, [%rd133+4];
	ld.global.f32 	%f742, [%rd133+8];
	st.shared.f32 	[%r721], %f740;
	st.shared.f32 	[%r721+4], %f741;
	st.shared.f32 	[%r721+8], %f742;
	add.s64 	%rd134, %rd16, %rd132;
	st.global.f32 	[%rd134], %f740;
	st.global.f32 	[%rd134+4], %f741;
	st.global.f32 	[%rd134+8], %f742;
	add.s32 	%r1771, %r1771, %r13;
	setp.lt.s32 	%p13, %r1771, %r689;
	@%p13 bra 	$L__BB0_11;
$L__BB0_12:
	bar.sync 	0;
	mov.f32 	%f3671, 0f00000000;
	@%p12 bra 	$L__BB0_15;
	mov.f32 	%f3671, 0f00000000;
	mov.u32 	%r16, %ntid.x;
	mov.u32 	%r1772, %r2;
$L__BB0_14:
	mul.wide.s32 	%rd135, %r1772, 4;
	add.s64 	%rd136, %rd4, %rd135;
	ld.global.f32 	%f745, [%rd136];
	mul.wide.s32 	%rd137, %r1772, 12;
	add.s64 	%rd138, %rd3, %rd137;
	ld.global.f32 	%f746, [%rd138];
	ld.global.f32 	%f747, [%rd138+4];
	ld.global.f32 	%f748, [%rd138+8];
	mul.f32 	%f749, %f747, %f747;
	fma.rn.f32 	%f750, %f746, %f746, %f749;
	fma.rn.f32 	%f751, %f748, %f748, %f750;
	add.f32 	%f752, %f745, %f745;
	div.rn.f32 	%f753, %f751, %f752;
	add.f32 	%f3671, %f3671, %f753;
	add.s32 	%r1772, %r1772, %r16;
	setp.lt.s32 	%p15, %r1772, %r689;
	@%p15 bra 	$L__BB0_14;
$L__BB0_15:
	shl.b32 	%r722, %r2, 2;
	mov.u32 	%r723, _ZZ16block_reduce_sumfE13reduce_shared;
	add.s32 	%r19, %r723, %r722;
	st.shared.f32 	[%r19], %f3671;
	bar.sync 	0;
	mov.u32 	%r20, %ntid.x;
	setp.lt.u32 	%p16, %r20, 2;
	@%p16 bra 	$L__BB0_20;
	mov.u32 	%r1773, %r20;
$L__BB0_17:
	shr.u32 	%r22, %r1773, 1;
	setp.ge.u32 	%p17, %r2, %r22;
	@%p17 bra 	$L__BB0_19;
	shl.b32 	%r724, %r22, 2;
	add.s32 	%r725, %r19, %r724;
	ld.shared.f32 	%f754, [%r725];
	ld.shared.f32 	%f755, [%r19];
	add.f32 	%f756, %f754, %f755;
	st.shared.f32 	[%r19], %f756;
$L__BB0_19:
	bar.sync 	0;
	setp.gt.u32 	%p18, %r1773, 3;
	mov.u32 	%r1773, %r22;
	@%p18 bra 	$L__BB0_17;
$L__BB0_20:
	ld.shared.f32 	%f4, [_ZZ16block_reduce_sumfE13reduce_shared];
	bar.sync 	0;
	mov.f32 	%f3681, 0f00000000;
	@%p12 bra 	$L__BB0_45;
	mov.f32 	%f3681, 0f00000000;
	mov.u32 	%r726, _ZZ15prism_nova_stepE11s_positions;
	mov.u32 	%r1774, %r2;
$L__BB0_22:
	add.s32 	%r1775, %r1774, 1;
	setp.ge.s32 	%p20, %r1775, %r689;
	@%p20 bra 	$L__BB0_44;
	setp.lt.s32 	%p21, %r686, 1;
	mad.lo.s32 	%r25, %r1774, 12, %r726;
	mul.wide.s32 	%rd139, %r1774, 4;
	add.s64 	%rd29, %rd6, %rd139;
	shl.b32 	%r727, %r1774, 1;
	mul.wide.s32 	%rd140, %r727, 4;
	add.s64 	%rd30, %rd5, %rd140;
	@%p21 bra 	$L__BB0_34;
$L__BB0_24:
	min.s32 	%r27, %r1774, %r1775;
	max.s32 	%r28, %r1774, %r1775;
	mov.b32 	%r1776, 0;
$L__BB0_25:
	shl.b32 	%r739, %r1776, 1;
	mul.wide.u32 	%rd151, %r739, 4;
	add.s64 	%rd152, %rd8, %rd151;
	ld.global.u32 	%r30, [%rd152];
	ld.global.u32 	%r740, [%rd152+4];
	setp.eq.s32 	%p33, %r30, %r27;
	setp.eq.s32 	%p34, %r740, %r28;
	and.pred  	%p35, %p33, %p34;
	@%p35 bra 	$L__BB0_33;
	setp.le.s32 	%p36, %r30, %r27;
	add.s32 	%r1776, %r1776, 1;
	setp.lt.s32 	%p37, %r1776, %r686;
	and.pred  	%p38, %p36, %p37;
	@%p38 bra 	$L__BB0_25;
	ld.shared.f32 	%f830, [%r25];
	ld.shared.f32 	%f831, [%r25+4];
	ld.shared.f32 	%f832, [%r25+8];
	mov.u32 	%r742, _ZZ15prism_nova_stepE11s_positions;
	mad.lo.s32 	%r743, %r1775, 12, %r742;
	ld.shared.f32 	%f833, [%r743];
	ld.shared.f32 	%f834, [%r743+4];
	ld.shared.f32 	%f835, [%r743+8];
	sub.f32 	%f836, %f830, %f833;
	sub.f32 	%f837, %f831, %f834;
	sub.f32 	%f838, %f832, %f835;
	mul.f32 	%f839, %f837, %f837;
	fma.rn.f32 	%f840, %f836, %f836, %f839;
	fma.rn.f32 	%f9, %f838, %f838, %f840;
	setp.gt.f32 	%p39, %f9, 0f43100000;
	@%p39 bra 	$L__BB0_33;
	setp.lt.s32 	%p41, %r687, 1;
	mov.pred 	%p40, 0;
	mov.pred 	%p740, %p40;
	@%p41 bra 	$L__BB0_32;
	mov.b32 	%r1777, 0;
$L__BB0_30:
	shl.b32 	%r745, %r1777, 1;
	mul.wide.u32 	%rd153, %r745, 4;
	add.s64 	%rd154, %rd7, %rd153;
	ld.global.u32 	%r33, [%rd154];
	ld.global.u32 	%r746, [%rd154+4];
	setp.eq.s32 	%p43, %r33, %r27;
	setp.eq.s32 	%p44, %r746, %r28;
	and.pred  	%p45, %p43, %p44;
	mov.pred 	%p740, -1;
	@%p45 bra 	$L__BB0_32;
	setp.le.s32 	%p47, %r33, %r27;
	add.s32 	%r1777, %r1777, 1;
	setp.lt.s32 	%p48, %r1777, %r687;
	and.pred  	%p49, %p47, %p48;
	mov.pred 	%p740, %p40;
	@%p49 bra 	$L__BB0_30;
$L__BB0_32:
	selp.f32 	%f841, 0f3F555555, 0f3F800000, %p740;
	selp.f32 	%f842, 0f3F000000, 0f3F800000, %p740;
	max.f32 	%f843, %f9, 0f40800000;
	cvt.f64.f32 	%fd5, %f843;
	add.f64 	%fd6, %fd5, 0d3DDB7CDFD9D7BDBB;
	cvt.rn.f32.f64 	%f844, %fd6;
	rsqrt.approx.f32 	%f845, %f844;
	ld.global.f32 	%f846, [%rd29];
	mul.f32 	%f847, %f846, 0f43A60000;
	mul.wide.s32 	%rd155, %r1775, 4;
	add.s64 	%rd156, %rd6, %rd155;
	ld.global.f32 	%f848, [%rd156];
	mul.f32 	%f849, %f847, %f848;
	mul.f32 	%f850, %f845, %f849;
	fma.rn.f32 	%f851, %f841, %f850, %f3681;
	ld.global.f32 	%f852, [%rd30];
	shl.b32 	%r748, %r1775, 1;
	mul.wide.s32 	%rd157, %r748, 4;
	add.s64 	%rd158, %rd5, %rd157;
	ld.global.f32 	%f853, [%rd158];
	mul.f32 	%f854, %f852, %f853;
	sqrt.rn.f32 	%f855, %f854;
	ld.global.f32 	%f856, [%rd30+4];
	ld.global.f32 	%f857, [%rd158+4];
	add.f32 	%f858, %f856, %f857;
	mul.f32 	%f859, %f858, 0f3F000000;
	mul.f32 	%f860, %f845, %f859;
	mul.f32 	%f861, %f860, %f860;
	mul.f32 	%f862, %f860, %f861;
	mul.f32 	%f863, %f860, %f862;
	mul.f32 	%f864, %f860, %f863;
	mul.f32 	%f865, %f860, %f864;
	mul.f32 	%f866, %f855, 0f40800000;
	mul.f32 	%f867, %f865, %f865;
	sub.f32 	%f868, %f867, %f865;
	mul.f32 	%f869, %f866, %f868;
	fma.rn.f32 	%f3681, %f842, %f869, %f851;
$L__BB0_33:
	add.s32 	%r1775, %r1775, 1;
	setp.lt.s32 	%p50, %r1775, %r689;
	@%p50 bra 	$L__BB0_24;
	bra.uni 	$L__BB0_44;
$L__BB0_34:
	setp.gt.s32 	%p22, %r687, 0;
	ld.shared.f32 	%f10, [%r25];
	ld.shared.f32 	%f11, [%r25+4];
	ld.shared.f32 	%f12, [%r25+8];
	@%p22 bra 	$L__BB0_35;
	bra.uni 	$L__BB0_41;
$L__BB0_35:
	mov.u32 	%r731, _ZZ15prism_nova_stepE11s_positions;
	mad.lo.s32 	%r732, %r1775, 12, %r731;
	ld.shared.f32 	%f792, [%r732];
	ld.shared.f32 	%f793, [%r732+4];
	ld.shared.f32 	%f794, [%r732+8];
	sub.f32 	%f795, %f10, %f792;
	sub.f32 	%f796, %f11, %f793;
	sub.f32 	%f797, %f12, %f794;
	mul.f32 	%f798, %f796, %f796;
	fma.rn.f32 	%f799, %f795, %f795, %f798;
	fma.rn.f32 	%f14, %f797, %f797, %f799;
	setp.gt.f32 	%p25, %f14, 0f43100000;
	@%p25 bra 	$L__BB0_40;
	min.s32 	%r37, %r1774, %r1775;
	max.s32 	%r38, %r1774, %r1775;
	mov.b32 	%r1779, 0;
$L__BB0_37:
	shl.b32 	%r734, %r1779, 1;
	mul.wide.u32 	%rd145, %r734, 4;
	add.s64 	%rd146, %rd7, %rd145;
	ld.global.u32 	%r40, [%rd146];
	ld.global.u32 	%r735, [%rd146+4];
	setp.eq.s32 	%p26, %r40, %r37;
	setp.eq.s32 	%p27, %r735, %r38;
	and.pred  	%p28, %p26, %p27;
	mov.f32 	%f3678, 0f3F555555;
	mov.f32 	%f3677, 0f3F000000;
	@%p28 bra 	$L__BB0_39;
	setp.le.s32 	%p29, %r40, %r37;
	add.s32 	%r1779, %r1779, 1;
	setp.lt.s32 	%p30, %r1779, %r687;
	and.pred  	%p31, %p29, %p30;
	mov.f32 	%f3677, 0f3F800000;
	mov.f32 	%f3678, %f3677;
	@%p31 bra 	$L__BB0_37;
$L__BB0_39:
	max.f32 	%f803, %f14, 0f40800000;
	cvt.f64.f32 	%fd3, %f803;
	add.f64 	%fd4, %fd3, 0d3DDB7CDFD9D7BDBB;
	cvt.rn.f32.f64 	%f804, %fd4;
	rsqrt.approx.f32 	%f805, %f804;
	ld.global.f32 	%f806, [%rd29];
	mul.f32 	%f807, %f806, 0f43A60000;
	mul.wide.s32 	%rd147, %r1775, 4;
	add.s64 	%rd148, %rd6, %rd147;
	ld.global.f32 	%f808, [%rd148];
	mul.f32 	%f809, %f807, %f808;
	mul.f32 	%f810, %f805, %f809;
	fma.rn.f32 	%f811, %f3678, %f810, %f3681;
	ld.global.f32 	%f812, [%rd30];
	shl.b32 	%r737, %r1775, 1;
	mul.wide.s32 	%rd149, %r737, 4;
	add.s64 	%rd150, %rd5, %rd149;
	ld.global.f32 	%f813, [%rd150];
	mul.f32 	%f814, %f812, %f813;
	sqrt.rn.f32 	%f815, %f814;
	ld.global.f32 	%f816, [%rd30+4];
	ld.global.f32 	%f817, [%rd150+4];
	add.f32 	%f818, %f816, %f817;
	mul.f32 	%f819, %f818, 0f3F000000;
	mul.f32 	%f820, %f805, %f819;
	mul.f32 	%f821, %f820, %f820;
	mul.f32 	%f822, %f820, %f821;
	mul.f32 	%f823, %f820, %f822;
	mul.f32 	%f824, %f820, %f823;
	mul.f32 	%f825, %f820, %f824;
	mul.f32 	%f826, %f815, 0f40800000;
	mul.f32 	%f827, %f825, %f825;
	sub.f32 	%f828, %f827, %f825;
	mul.f32 	%f829, %f826, %f828;
	fma.rn.f32 	%f3681, %f3677, %f829, %f811;
$L__BB0_40:
	add.s32 	%r1775, %r1775, 1;
	setp.lt.s32 	%p32, %r1775, %r689;
	@%p32 bra 	$L__BB0_35;
	bra.uni 	$L__BB0_44;
$L__BB0_41:
	mov.u32 	%r728, _ZZ15prism_nova_stepE11s_positions;
	mad.lo.s32 	%r729, %r1775, 12, %r728;
	ld.shared.f32 	%f759, [%r729];
	ld.shared.f32 	%f760, [%r729+4];
	ld.shared.f32 	%f761, [%r729+8];
	sub.f32 	%f762, %f10, %f759;
	sub.f32 	%f763, %f11, %f760;
	sub.f32 	%f764, %f12, %f761;
	mul.f32 	%f765, %f763, %f763;
	fma.rn.f32 	%f766, %f762, %f762, %f765;
	fma.rn.f32 	%f20, %f764, %f764, %f766;
	setp.gt.f32 	%p23, %f20, 0f43100000;
	@%p23 bra 	$L__BB0_43;
	max.f32 	%f767, %f20, 0f40800000;
	cvt.f64.f32 	%fd1, %f767;
	add.f64 	%fd2, %fd1, 0d3DDB7CDFD9D7BDBB;
	cvt.rn.f32.f64 	%f768, %fd2;
	rsqrt.approx.f32 	%f769, %f768;
	ld.global.f32 	%f770, [%rd29];
	mul.f32 	%f771, %f770, 0f43A60000;
	mul.wide.s32 	%rd141, %r1775, 4;
	add.s64 	%rd142, %rd6, %rd141;
	ld.global.f32 	%f772, [%rd142];
	mul.f32 	%f773, %f771, %f772;
	fma.rn.f32 	%f774, %f769, %f773, %f3681;
	ld.global.f32 	%f775, [%rd30];
	shl.b32 	%r730, %r1775, 1;
	mul.wide.s32 	%rd143, %r730, 4;
	add.s64 	%rd144, %rd5, %rd143;
	ld.global.f32 	%f776, [%rd144];
	mul.f32 	%f777, %f775, %f776;
	sqrt.rn.f32 	%f778, %f777;
	ld.global.f32 	%f779, [%rd30+4];
	ld.global.f32 	%f780, [%rd144+4];
	add.f32 	%f781, %f779, %f780;
	mul.f32 	%f782, %f781, 0f3F000000;
	mul.f32 	%f783, %f769, %f782;
	mul.f32 	%f784, %f783, %f783;
	mul.f32 	%f785, %f783, %f784;
	mul.f32 	%f786, %f783, %f785;
	mul.f32 	%f787, %f783, %f786;
	mul.f32 	%f788, %f783, %f787;
	mul.f32 	%f789, %f778, 0f40800000;
	mul.f32 	%f790, %f788, %f788;
	sub.f32 	%f791, %f790, %f788;
	fma.rn.f32 	%f3681, %f789, %f791, %f774;
$L__BB0_43:
	add.s32 	%r1775, %r1775, 1;
	setp.lt.s32 	%p24, %r1775, %r689;
	@%p24 bra 	$L__BB0_41;
$L__BB0_44:
	add.s32 	%r1774, %r1774, %r20;
	setp.lt.s32 	%p51, %r1774, %r689;
	@%p51 bra 	$L__BB0_22;
$L__BB0_45:
	st.shared.f32 	[%r19], %f3681;
	bar.sync 	0;
	@%p16 bra 	$L__BB0_50;
	mov.u32 	%r1781, %r20;
$L__BB0_47:
	shr.u32 	%r47, %r1781, 1;
	setp.ge.u32 	%p53, %r2, %r47;
	@%p53 bra 	$L__BB0_49;
	shl.b32 	%r749, %r47, 2;
	add.s32 	%r750, %r19, %r749;
	ld.shared.f32 	%f870, [%r750];
	ld.shared.f32 	%f871, [%r19];
	add.f32 	%f872, %f870, %f871;
	st.shared.f32 	[%r19], %f872;
$L__BB0_49:
	bar.sync 	0;
	setp.gt.u32 	%p54, %r1781, 3;
	mov.u32 	%r1781, %r47;
	@%p54 bra 	$L__BB0_47;
$L__BB0_50:
	ld.shared.f32 	%f25, [_ZZ16block_reduce_sumfE13reduce_shared];
	bar.sync 	0;
	setp.ge.s32 	%p55, %r2, %r683;
	mov.f32 	%f3684, 0f00000000;
	@%p55 bra 	$L__BB0_53;
	mov.f32 	%f3684, 0f00000000;
	mov.u32 	%r754, _ZZ15prism_nova_stepE11s_positions;
	mov.u32 	%r1782, %r2;
$L__BB0_52:
	shl.b32 	%r751, %r1782, 1;
	mul.wide.s32 	%rd159, %r751, 4;
	add.s64 	%rd160, %rd10, %rd159;
	ld.global.u32 	%r752, [%rd160];
	ld.global.u32 	%r753, [%rd160+4];
	mad.lo.s32 	%r755, %r753, 12, %r754;
	ld.shared.f32 	%f875, [%r755];
	mad.lo.s32 	%r756, %r752, 12, %r754;
	ld.shared.f32 	%f876, [%r756];
	sub.f32 	%f877, %f875, %f876;
	ld.shared.f32 	%f878, [%r755+4];
	ld.shared.f32 	%f879, [%r756+4];
	sub.f32 	%f880, %f878, %f879;
	ld.shared.f32 	%f881, [%r755+8];
	ld.shared.f32 	%f882, [%r756+8];
	sub.f32 	%f883, %f881, %f882;
	mul.f32 	%f884, %f880, %f880;
	fma.rn.f32 	%f885, %f877, %f877, %f884;
	fma.rn.f32 	%f886, %f883, %f883, %f885;
	cvt.f64.f32 	%fd7, %f886;
	add.f64 	%fd8, %fd7, 0d3DDB7CDFD9D7BDBB;
	cvt.rn.f32.f64 	%f887, %fd8;
	sqrt.rn.f32 	%f888, %f887;
	add.s64 	%rd161, %rd9, %rd159;
	ld.global.f32 	%f889, [%rd161];
	ld.global.f32 	%f890, [%rd161+4];
	sub.f32 	%f891, %f888, %f889;
	mul.f32 	%f892, %f890, 0f3F000000;
	mul.f32 	%f893, %f891, %f892;
	fma.rn.f32 	%f3684, %f891, %f893, %f3684;
	add.s32 	%r1782, %r1782, %r20;
	setp.lt.s32 	%p56, %r1782, %r683;
	@%p56 bra 	$L__BB0_52;
$L__BB0_53:
	st.shared.f32 	[%r19], %f3684;
	bar.sync 	0;
	@%p16 bra 	$L__BB0_58;
	mov.u32 	%r1783, %r20;
$L__BB0_55:
	shr.u32 	%r51, %r1783, 1;
	setp.ge.u32 	%p58, %r2, %r51;
	@%p58 bra 	$L__BB0_57;
	shl.b32 	%r757, %r51, 2;
	add.s32 	%r758, %r19, %r757;
	ld.shared.f32 	%f894, [%r758];
	ld.shared.f32 	%f895, [%r19];
	add.f32 	%f896, %f894, %f895;
	st.shared.f32 	[%r19], %f896;
$L__BB0_57:
	bar.sync 	0;
	setp.gt.u32 	%p59, %r1783, 3;
	mov.u32 	%r1783, %r51;
	@%p59 bra 	$L__BB0_55;
$L__BB0_58:
	ld.shared.f32 	%f29, [_ZZ16block_reduce_sumfE13reduce_shared];
	bar.sync 	0;
	setp.ge.s32 	%p60, %r2, %r684;
	mov.f32 	%f3686, 0f00000000;
	@%p60 bra 	$L__BB0_61;
	mov.f32 	%f3686, 0f00000000;
	mov.u32 	%r763, _ZZ15prism_nova_stepE11s_positions;
	mov.u32 	%r1784, %r2;
$L__BB0_60:
	mul.lo.s32 	%r759, %r1784, 3;
	mul.wide.s32 	%rd162, %r759, 4;
	add.s64 	%rd163, %rd12, %rd162;
	ld.global.u32 	%r760, [%rd163];
	ld.global.u32 	%r761, [%rd163+4];
	ld.global.u32 	%r762, [%rd163+8];
	mad.lo.s32 	%r764, %r760, 12, %r763;
	ld.shared.f32 	%f899, [%r764];
	mad.lo.s32 	%r765, %r761, 12, %r763;
	ld.shared.f32 	%f900, [%r765];
	sub.f32 	%f901, %f899, %f900;
	ld.shared.f32 	%f902, [%r764+4];
	ld.shared.f32 	%f903, [%r765+4];
	sub.f32 	%f904, %f902, %f903;
	ld.shared.f32 	%f905, [%r764+8];
	ld.shared.f32 	%f906, [%r765+8];
	sub.f32 	%f907, %f905, %f906;
	mad.lo.s32 	%r766, %r762, 12, %r763;
	ld.shared.f32 	%f908, [%r766];
	sub.f32 	%f909, %f908, %f900;
	ld.shared.f32 	%f910, [%r766+4];
	sub.f32 	%f911, %f910, %f903;
	ld.shared.f32 	%f912, [%r766+8];
	sub.f32 	%f913, %f912, %f906;
	mul.f32 	%f914, %f904, %f904;
	fma.rn.f32 	%f915, %f901, %f901, %f914;
	fma.rn.f32 	%f916, %f907, %f907, %f915;
	cvt.f64.f32 	%fd9, %f916;
	add.f64 	%fd10, %fd9, 0d3DDB7CDFD9D7BDBB;
	cvt.rn.f32.f64 	%f917, %fd10;
	sqrt.rn.f32 	%f918, %f917;
	mul.f32 	%f919, %f911, %f911;
	fma.rn.f32 	%f920, %f909, %f909, %f919;
	fma.rn.f32 	%f921, %f913, %f913, %f920;
	cvt.f64.f32 	%fd11, %f921;
	add.f64 	%fd12, %fd11, 0d3DDB7CDFD9D7BDBB;
	cvt.rn.f32.f64 	%f922, %fd12;
	sqrt.rn.f32 	%f923, %f922;
	mul.f32 	%f924, %f904, %f911;
	fma.rn.f32 	%f925, %f901, %f909, %f924;
	fma.rn.f32 	%f926, %f907, %f913, %f925;
	mul.f32 	%f927, %f918, %f923;
	div.rn.f32 	%f928, %f926, %f927;
	min.f32 	%f929, %f928, 0f3F7FF972;
	max.f32 	%f930, %f929, 0fBF7FF972;
	abs.f32 	%f931, %f930;
	fma.rn.f32 	%f932, %f931, 0fBF000000, 0f3F000000;
	rsqrt.approx.ftz.f32 	%f933, %f932;
	mul.f32 	%f934, %f933, %f932;
	mul.f32 	%f935, %f933, 0fBF000000;
	fma.rn.f32 	%f936, %f934, %f935, 0f3F000000;
	fma.rn.f32 	%f937, %f934, %f936, %f934;
	setp.eq.f32 	%p61, %f931, 0f3F800000;
	selp.f32 	%f938, 0f00000000, %f937, %p61;
	setp.gt.f32 	%p62, %f931, 0f3F0F5C29;
	selp.f32 	%f939, %f938, %f931, %p62;
	copysign.f32 	%f940, %f930, %f939;
	mul.f32 	%f941, %f940, %f940;
	fma.rn.f32 	%f942, %f941, 0f3D10ECEF, 0f3C8B1ABB;
	fma.rn.f32 	%f943, %f942, %f941, 0f3CFC028C;
	fma.rn.f32 	%f944, %f943, %f941, 0f3D372139;
	fma.rn.f32 	%f945, %f944, %f941, 0f3D9993DB;
	fma.rn.f32 	%f946, %f945, %f941, 0f3E2AAAC6;
	mul.f32 	%f947, %f941, %f946;
	fma.rn.f32 	%f948, %f947, %f940, %f940;
	neg.f32 	%f949, %f948;
	selp.f32 	%f950, %f948, %f949, %p62;
	fma.rn.f32 	%f951, 0f3F6EE581, 0f3FD774EB, %f950;
	setp.gt.f32 	%p63, %f930, 0f3F0F5C29;
	selp.f32 	%f952, %f948, %f951, %p63;
	add.f32 	%f953, %f952, %f952;
	selp.f32 	%f954, %f953, %f952, %p62;
	shl.b32 	%r767, %r1784, 1;
	mul.wide.s32 	%rd164, %r767, 4;
	add.s64 	%rd165, %rd11, %rd164;
	ld.global.f32 	%f955, [%rd165];
	ld.global.f32 	%f956, [%rd165+4];
	sub.f32 	%f957, %f954, %f955;
	mul.f32 	%f958, %f956, 0f3F000000;
	mul.f32 	%f959, %f958, %f957;
	fma.rn.f32 	%f3686, %f957, %f959, %f3686;
	add.s32 	%r1784, %r1784, %r20;
	setp.lt.s32 	%p64, %r1784, %r684;
	@%p64 bra 	$L__BB0_60;
$L__BB0_61:
	st.shared.f32 	[%r19], %f3686;
	bar.sync 	0;
	@%p16 bra 	$L__BB0_66;
	mov.u32 	%r1785, %r20;
$L__BB0_63:
	shr.u32 	%r55, %r1785, 1;
	setp.ge.u32 	%p66, %r2, %r55;
	@%p66 bra 	$L__BB0_65;
	shl.b32 	%r768, %r55, 2;
	add.s32 	%r769, %r19, %r768;
	ld.shared.f32 	%f960, [%r769];
	ld.shared.f32 	%f961, [%r19];
	add.f32 	%f962, %f960, %f961;
	st.shared.f32 	[%r19], %f962;
$L__BB0_65:
	bar.sync 	0;
	setp.gt.u32 	%p67, %r1785, 3;
	mov.u32 	%r1785, %r55;
	@%p67 bra 	$L__BB0_63;
$L__BB0_66:
	ld.shared.f32 	%f33, [_ZZ16block_reduce_sumfE13reduce_shared];
	bar.sync 	0;
	setp.lt.s32 	%p68, %r685, 1;
	mov.f32 	%f3690, 0f00000000;
	@%p68 bra 	$L__BB0_81;
	mov.f32 	%f3690, 0f00000000;
	mov.b32 	%r1786, 0;
	mov.u64 	%rd174, __cudart_i2opi_f;
	mov.u32 	%r1787, %r1786;
	mov.u32 	%r1788, %r1786;
$L__BB0_68:
	mul.wide.u32 	%rd166, %r1787, 4;
	add.s64 	%rd167, %rd15, %rd166;
	ld.global.u32 	%r59, [%rd167];
	setp.ne.s32 	%p69, %r1786, %r2;
	@%p69 bra 	$L__BB0_80;
	shl.b32 	%r771, %r1787, 2;
	mul.wide.u32 	%rd168, %r771, 4;
	add.s64 	%rd169, %rd14, %rd168;
	ld.global.u32 	%r772, [%rd169];
	ld.global.u32 	%r773, [%rd169+4];
	ld.global.u32 	%r774, [%rd169+8];
	ld.global.u32 	%r775, [%rd169+12];
	mov.u32 	%r776, _ZZ15prism_nova_stepE11s_positions;
	mad.lo.s32 	%r777, %r773, 12, %r776;
	ld.shared.f32 	%f965, [%r777];
	mad.lo.s32 	%r778, %r772, 12, %r776;
	ld.shared.f32 	%f966, [%r778];
	sub.f32 	%f967, %f965, %f966;
	ld.shared.f32 	%f968, [%r777+4];
	ld.shared.f32 	%f969, [%r778+4];
	sub.f32 	%f970, %f968, %f969;
	ld.shared.f32 	%f971, [%r777+8];
	ld.shared.f32 	%f972, [%r778+8];
	sub.f32 	%f973, %f971, %f972;
	mad.lo.s32 	%r779, %r774, 12, %r776;
	ld.shared.f32 	%f974, [%r779];
	sub.f32 	%f975, %f974, %f965;
	ld.shared.f32 	%f976, [%r779+4];
	sub.f32 	%f977, %f976, %f968;
	ld.shared.f32 	%f978, [%r779+8];
	sub.f32 	%f979, %f978, %f971;
	mad.lo.s32 	%r780, %r775, 12, %r776;
	ld.shared.f32 	%f980, [%r780];
	sub.f32 	%f981, %f980, %f974;
	ld.shared.f32 	%f982, [%r780+4];
	sub.f32 	%f983, %f982, %f976;
	ld.shared.f32 	%f984, [%r780+8];
	sub.f32 	%f985, %f984, %f978;
	mul.f32 	%f986, %f970, %f979;
	mul.f32 	%f987, %f973, %f977;
	sub.f32 	%f988, %f986, %f987;
	mul.f32 	%f989, %f973, %f975;
	mul.f32 	%f990, %f967, %f979;
	sub.f32 	%f991, %f989, %f990;
	mul.f32 	%f992, %f967, %f977;
	mul.f32 	%f993, %f970, %f975;
	sub.f32 	%f994, %f992, %f993;
	mul.f32 	%f995, %f977, %f985;
	mul.f32 	%f996, %f979, %f983;
	sub.f32 	%f997, %f995, %f996;
	mul.f32 	%f998, %f979, %f981;
	mul.f32 	%f999, %f975, %f985;
	sub.f32 	%f1000, %f998, %f999;
	mul.f32 	%f1001, %f975, %f983;
	mul.f32 	%f1002, %f977, %f981;
	sub.f32 	%f1003, %f1001, %f1002;
	mul.f32 	%f1004, %f991, %f991;
	fma.rn.f32 	%f1005, %f988, %f988, %f1004;
	fma.rn.f32 	%f1006, %f994, %f994, %f1005;
	cvt.f64.f32 	%fd13, %f1006;
	add.f64 	%fd14, %fd13, 0d3DDB7CDFD9D7BDBB;
	cvt.rn.f32.f64 	%f1007, %fd14;
	sqrt.rn.f32 	%f1008, %f1007;
	mul.f32 	%f1009, %f1000, %f1000;
	fma.rn.f32 	%f1010, %f997, %f997, %f1009;
	fma.rn.f32 	%f1011, %f1003, %f1003, %f1010;
	cvt.f64.f32 	%fd15, %f1011;
	add.f64 	%fd16, %fd15, 0d3DDB7CDFD9D7BDBB;
	cvt.rn.f32.f64 	%f1012, %fd16;
	sqrt.rn.f32 	%f1013, %f1012;
	mul.f32 	%f1014, %f977, %f977;
	fma.rn.f32 	%f1015, %f975, %f975, %f1014;
	fma.rn.f32 	%f1016, %f979, %f979, %f1015;
	cvt.f64.f32 	%fd17, %f1016;
	add.f64 	%fd18, %fd17, 0d3DDB7CDFD9D7BDBB;
	cvt.rn.f32.f64 	%f1017, %fd18;
	sqrt.rn.f32 	%f1018, %f1017;
	div.rn.f32 	%f1019, %f988, %f1008;
	div.rn.f32 	%f1020, %f991, %f1008;
	div.rn.f32 	%f1021, %f994, %f1008;
	div.rn.f32 	%f1022, %f997, %f1013;
	div.rn.f32 	%f1023, %f1000, %f1013;
	div.rn.f32 	%f1024, %f1003, %f1013;
	div.rn.f32 	%f1025, %f975, %f1018;
	div.rn.f32 	%f1026, %f977, %f1018;
	div.rn.f32 	%f1027, %f979, %f1018;
	mul.f32 	%f1028, %f1020, %f1023;
	fma.rn.f32 	%f1029, %f1019, %f1022, %f1028;
	fma.rn.f32 	%f1030, %f1021, %f1024, %f1029;
	min.f32 	%f1031, %f1030, 0f3F800000;
	max.f32 	%f1032, %f1031, 0fBF800000;
	mul.f32 	%f1033, %f1020, %f1024;
	mul.f32 	%f1034, %f1021, %f1023;
	sub.f32 	%f1035, %f1033, %f1034;
	mul.f32 	%f1036, %f1021, %f1022;
	mul.f32 	%f1037, %f1019, %f1024;
	sub.f32 	%f1038, %f1036, %f1037;
	mul.f32 	%f1039, %f1019, %f1023;
	mul.f32 	%f1040, %f1020, %f1022;
	sub.f32 	%f1041, %f1039, %f1040;
	mul.f32 	%f1042, %f1026, %f1038;
	fma.rn.f32 	%f1043, %f1025, %f1035, %f1042;
	fma.rn.f32 	%f1044, %f1027, %f1041, %f1043;
	abs.f32 	%f1045, %f1032;
	abs.f32 	%f1046, %f1044;
	setp.gt.f32 	%p70, %f1046, %f1045;
	selp.f32 	%f1047, %f1046, %f1045, %p70;
	selp.f32 	%f1048, %f1045, %f1046, %p70;
	div.rn.f32 	%f1049, %f1048, %f1047;
	mul.f32 	%f1050, %f1049, %f1049;
	fma.rn.f32 	%f1051, %f1050, 0f3B33710B, 0fBC807748;
	fma.rn.f32 	%f1052, %f1051, %f1050, 0f3D2CDAB2;
	fma.rn.f32 	%f1053, %f1052, %f1050, 0fBD992D10;
	fma.rn.f32 	%f1054, %f1053, %f1050, 0f3DD9EA6C;
	fma.rn.f32 	%f1055, %f1054, %f1050, 0fBE117CB1;
	fma.rn.f32 	%f1056, %f1055, %f1050, 0f3E4CBCE0;
	fma.rn.f32 	%f1057, %f1056, %f1050, 0fBEAAAA7D;
	mul.f32 	%f1058, %f1050, %f1057;
	fma.rn.f32 	%f1059, %f1058, %f1049, %f1049;
	neg.f32 	%f1060, %f1059;
	fma.rn.f32 	%f1061, 0f3F6EE581, 0f3FD774EB, %f1060;
	selp.f32 	%f1062, %f1061, %f1059, %p70;
	selp.f32 	%f1063, 0f3F6EE581, 0f3FEEE581, %p70;
	selp.f32 	%f1064, %f1059, %f1060, %p70;
	mov.b32 	%r781, %f1032;
	fma.rn.f32 	%f1065, %f1063, 0f3FD774EB, %f1064;
	setp.lt.s32 	%p71, %r781, 0;
	selp.f32 	%f1066, %f1065, %f1062, %p71;
	add.f32 	%f1067, %f1045, %f1046;
	setp.eq.f32 	%p72, %f1047, 0f00000000;
	selp.f32 	%f1068, 0f40490FDB, 0f00000000, %p71;
	setp.eq.f32 	%p73, %f1045, %f1046;
	selp.f32 	%f1069, 0f4016CBE4, 0f3F490FDB, %p71;
	selp.f32 	%f1070, %f1069, %f1066, %p73;
	selp.f32 	%f1071, %f1068, %f1070, %p72;
	abs.f32 	%f1072, %f1067;
	setp.nan.f32 	%p74, %f1072, %f1072;
	copysign.f32 	%f1073, %f1044, %f1071;
	selp.f32 	%f35, %f1067, %f1073, %p74;
	setp.lt.s32 	%p75, %r59, 1;
	@%p75 bra 	$L__BB0_80;
	mov.b32 	%r1789, 0;
$L__BB0_71:
	shl.b32 	%r783, %r1789, 2;
	add.s32 	%r784, %r783, %r1788;
	mul.wide.s32 	%rd170, %r784, 4;
	add.s64 	%rd171, %rd13, %rd170;
	ld.global.f32 	%f37, [%rd171];
	ld.global.f32 	%f1074, [%rd171+4];
	ld.global.f32 	%f1075, [%rd171+8];
	mul.f32 	%f1076, %f35, %f1074;
	sub.f32 	%f38, %f1076, %f1075;
	mul.f32 	%f1077, %f38, 0f3F22F983;
	cvt.rni.s32.f32 	%r1793, %f1077;
	cvt.rn.f32.s32 	%f1078, %r1793;
	fma.rn.f32 	%f1079, %f1078, 0fBFC90FDA, %f38;
	fma.rn.f32 	%f1080, %f1078, 0fB3A22168, %f1079;
	fma.rn.f32 	%f3689, %f1078, 0fA7C234C5, %f1080;
	abs.f32 	%f40, %f38;
	setp.ltu.f32 	%p76, %f40, 0f47CE4780;
	@%p76 bra 	$L__BB0_79;
	setp.neu.f32 	%p77, %f40, 0f7F800000;
	@%p77 bra 	$L__BB0_74;
	mov.f32 	%f1083, 0f00000000;
	mul.rn.f32 	%f3689, %f38, %f1083;
	mov.b32 	%r1793, 0;
	bra.uni 	$L__BB0_79;
$L__BB0_74:
	mov.b32 	%r62, %f38;
	shl.b32 	%r786, %r62, 8;
	or.b32  	%r63, %r786, -2147483648;
	mov.b64 	%rd546, 0;
	mov.b32 	%r1790, 0;
$L__BB0_75:
	.pragma "nounroll";
	mul.wide.u32 	%rd173, %r1790, 4;
	add.s64 	%rd175, %rd174, %rd173;
	ld.global.nc.u32 	%r787, [%rd175];
	mad.wide.u32 	%rd176, %r787, %r63, %rd546;
	shr.u64 	%rd546, %rd176, 32;
	add.s64 	%rd177, %rd25, %rd173;
	st.local.u32 	[%rd177], %rd176;
	add.s32 	%r1790, %r1790, 1;
	setp.ne.s32 	%p78, %r1790, 6;
	@%p78 bra 	$L__BB0_75;
	shr.u32 	%r788, %r62, 23;
	st.local.u32 	[%rd25+24], %rd546;
	and.b32  	%r66, %r788, 31;
	and.b32  	%r789, %r788, 224;
	add.s32 	%r790, %r789, -128;
	shr.u32 	%r791, %r790, 5;
	mul.wide.u32 	%rd178, %r791, 4;
	sub.s64 	%rd33, %rd25, %rd178;
	ld.local.u32 	%r1791, [%rd33+24];
	ld.local.u32 	%r1792, [%rd33+20];
	setp.eq.s32 	%p79, %r66, 0;
	@%p79 bra 	$L__BB0_78;
	shf.l.wrap.b32 	%r1791, %r1792, %r1791, %r66;
	ld.local.u32 	%r792, [%rd33+16];
	shf.l.wrap.b32 	%r1792, %r792, %r1792, %r66;
$L__BB0_78:
	shr.u32 	%r793, %r1791, 30;
	shf.l.wrap.b32 	%r794, %r1792, %r1791, 2;
	shl.b32 	%r795, %r1792, 2;
	shr.u32 	%r796, %r794, 31;
	add.s32 	%r797, %r796, %r793;
	neg.s32 	%r798, %r797;
	setp.lt.s32 	%p80, %r62, 0;
	selp.b32 	%r1793, %r798, %r797, %p80;
	xor.b32  	%r799, %r794, %r62;
	shr.s32 	%r800, %r794, 31;
	xor.b32  	%r801, %r800, %r794;
	xor.b32  	%r802, %r800, %r795;
	cvt.u64.u32 	%rd179, %r801;
	shl.b64 	%rd180, %rd179, 32;
	cvt.u64.u32 	%rd181, %r802;
	or.b64  	%rd182, %rd180, %rd181;
	cvt.rn.f64.s64 	%fd19, %rd182;
	mul.f64 	%fd20, %fd19, 0d3BF921FB54442D19;
	cvt.rn.f32.f64 	%f1081, %fd20;
	neg.f32 	%f1082, %f1081;
	setp.lt.s32 	%p81, %r799, 0;
	selp.f32 	%f3689, %f1082, %f1081, %p81;
$L__BB0_79:
	add.s32 	%r804, %r1793, 1;
	mul.rn.f32 	%f1084, %f3689, %f3689;
	and.b32  	%r805, %r1793, 1;
	setp.eq.b32 	%p82, %r805, 1;
	selp.f32 	%f1085, %f3689, 0f3F800000, %p82;
	fma.rn.f32 	%f1086, %f1084, %f1085, 0f00000000;
	fma.rn.f32 	%f1087, %f1084, 0f37CBAC00, 0fBAB607ED;
	selp.f32 	%f1088, 0fB94D4153, %f1087, %p82;
	selp.f32 	%f1089, 0f3C0885E4, 0f3D2AAABB, %p82;
	fma.rn.f32 	%f1090, %f1088, %f1084, %f1089;
	selp.f32 	%f1091, 0fBE2AAAA8, 0fBEFFFFFF, %p82;
	fma.rn.f32 	%f1092, %f1090, %f1084, %f1091;
	fma.rn.f32 	%f1093, %f1092, %f1086, %f1085;
	and.b32  	%r806, %r804, 2;
	setp.eq.s32 	%p83, %r806, 0;
	mov.f32 	%f1094, 0f00000000;
	sub.f32 	%f1095, %f1094, %f1093;
	selp.f32 	%f1096, %f1093, %f1095, %p83;
	add.f32 	%f1097, %f1096, 0f3F800000;
	fma.rn.f32 	%f3690, %f37, %f1097, %f3690;
	add.s32 	%r1789, %r1789, 1;
	setp.ne.s32 	%p84, %r1789, %r59;
	@%p84 bra 	$L__BB0_71;
$L__BB0_80:
	shl.b32 	%r807, %r59, 2;
	add.s32 	%r1788, %r807, %r1788;
	add.s32 	%r808, %r1786, 1;
	setp.eq.s32 	%p85, %r808, %r20;
	selp.b32 	%r1786, 0, %r808, %p85;
	add.s32 	%r1787, %r1787, 1;
	setp.ne.s32 	%p86, %r1787, %r685;
	@%p86 bra 	$L__BB0_68;
$L__BB0_81:
	st.shared.f32 	[%r19], %f3690;
	bar.sync 	0;
	@%p16 bra 	$L__BB0_86;
	mov.u32 	%r1794, %r20;
$L__BB0_83:
	shr.u32 	%r80, %r1794, 1;
	setp.ge.u32 	%p88, %r2, %r80;
	@%p88 bra 	$L__BB0_85;
	shl.b32 	%r809, %r80, 2;
	add.s32 	%r810, %r19, %r809;
	ld.shared.f32 	%f1098, [%r810];
	ld.shared.f32 	%f1099, [%r19];
	add.f32 	%f1100, %f1098, %f1099;
	st.shared.f32 	[%r19], %f1100;
$L__BB0_85:
	bar.sync 	0;
	setp.gt.u32 	%p89, %r1794, 3;
	mov.u32 	%r1794, %r80;
	@%p89 bra 	$L__BB0_83;
$L__BB0_86:
	ld.param.u32 	%r1765, [prism_nova_step_param_41];
	ld.shared.f32 	%f1101, [_ZZ16block_reduce_sumfE13reduce_shared];
	add.f32 	%f1102, %f4, %f25;
	add.f32 	%f1103, %f1102, %f29;
	add.f32 	%f1104, %f1103, %f33;
	add.f32 	%f1105, %f1104, %f1101;
	st.shared.f32 	[_ZZ15prism_nova_stepE7s_H_old], %f1105;
	bar.sync 	0;
	setp.lt.s32 	%p90, %r1765, 1;
	@%p90 bra 	$L__BB0_270;
	mul.f32 	%f47, %f736, 0f3F000000;
	and.b32  	%r81, %r683, 3;
	add.s32 	%r82, %r689, -1;
	and.b32  	%r83, %r683, 2147483644;
	and.b32  	%r84, %r683, 1;
	and.b32  	%r85, %r689, 1;
	and.b32  	%r86, %r689, 2147483646;
	mov.b32 	%r1795, 0;
$L__BB0_88:
	@%p12 bra 	$L__BB0_174;
	mov.u32 	%r1796, %r2;
$L__BB0_90:
	setp.lt.s32 	%p92, %r689, 1;
	mov.u32 	%r812, _ZZ15prism_nova_stepE11s_positions;
	mad.lo.s32 	%r813, %r1796, 12, %r812;
	ld.shared.f32 	%f48, [%r813];
	ld.shared.f32 	%f49, [%r813+4];
	ld.shared.f32 	%f50, [%r813+8];
	mov.f32 	%f3694, 0f00000000;
	mov.f32 	%f3693, %f3694;
	mov.f32 	%f3692, %f3694;
	@%p92 bra 	$L__BB0_104;
	shl.b32 	%r815, %r1796, 1;
	mul.wide.s32 	%rd183, %r815, 4;
	add.s64 	%rd184, %rd5, %rd183;
	ld.global.f32 	%f51, [%rd184];
	ld.global.f32 	%f52, [%rd184+4];
	mul.wide.s32 	%rd185, %r1796, 4;
	add.s64 	%rd186, %rd6, %rd185;
	ld.global.f32 	%f1108, [%rd186];
	mul.f32 	%f53, %f1108, 0f43A60000;
	mov.f32 	%f3692, 0f00000000;
	mov.b32 	%r1797, 0;
	mov.f32 	%f3693, %f3692;
	mov.f32 	%f3694, %f3692;
$L__BB0_92:
	setp.eq.s32 	%p93, %r1797, %r1796;
	@%p93 bra 	$L__BB0_103;
	setp.lt.s32 	%p94, %r686, 1;
	@%p94 bra 	$L__BB0_97;
	min.s32 	%r90, %r1796, %r1797;
	max.s32 	%r91, %r1796, %r1797;
	mov.b32 	%r1798, 0;
$L__BB0_95:
	shl.b32 	%r817, %r1798, 1;
	mul.wide.u32 	%rd187, %r817, 4;
	add.s64 	%rd188, %rd8, %rd187;
	ld.global.u32 	%r93, [%rd188];
	ld.global.u32 	%r818, [%rd188+4];
	setp.eq.s32 	%p95, %r93, %r90;
	setp.eq.s32 	%p96, %r818, %r91;
	and.pred  	%p97, %p95, %p96;
	@%p97 bra 	$L__BB0_103;
	setp.le.s32 	%p98, %r93, %r90;
	add.s32 	%r1798, %r1798, 1;
	setp.lt.s32 	%p99, %r1798, %r686;
	and.pred  	%p100, %p98, %p99;
	@%p100 bra 	$L__BB0_95;
$L__BB0_97:
	mov.u32 	%r820, _ZZ15prism_nova_stepE11s_positions;
	mad.lo.s32 	%r821, %r1797, 12, %r820;
	ld.shared.f32 	%f1109, [%r821];
	sub.f32 	%f57, %f1109, %f48;
	ld.shared.f32 	%f1110, [%r821+4];
	sub.f32 	%f58, %f1110, %f49;
	ld.shared.f32 	%f1111, [%r821+8];
	sub.f32 	%f59, %f1111, %f50;
	mul.f32 	%f1112, %f58, %f58;
	fma.rn.f32 	%f1113, %f57, %f57, %f1112;
	fma.rn.f32 	%f60, %f59, %f59, %f1113;
	setp.gt.f32 	%p101, %f60, 0f43100000;
	@%p101 bra 	$L__BB0_103;
	setp.lt.s32 	%p103, %r687, 1;
	mov.pred 	%p102, 0;
	mov.pred 	%p741, %p102;
	@%p103 bra 	$L__BB0_102;
	min.s32 	%r95, %r1796, %r1797;
	max.s32 	%r96, %r1796, %r1797;
	mov.b32 	%r1799, 0;
$L__BB0_100:
	shl.b32 	%r823, %r1799, 1;
	mul.wide.u32 	%rd189, %r823, 4;
	add.s64 	%rd190, %rd7, %rd189;
	ld.global.u32 	%r98, [%rd190];
	ld.global.u32 	%r824, [%rd190+4];
	setp.eq.s32 	%p105, %r98, %r95;
	setp.eq.s32 	%p106, %r824, %r96;
	and.pred  	%p107, %p105, %p106;
	mov.pred 	%p741, -1;
	@%p107 bra 	$L__BB0_102;
	setp.le.s32 	%p109, %r98, %r95;
	add.s32 	%r1799, %r1799, 1;
	setp.lt.s32 	%p110, %r1799, %r687;
	and.pred  	%p111, %p109, %p110;
	mov.pred 	%p741, %p102;
	@%p111 bra 	$L__BB0_100;
$L__BB0_102:
	selp.f32 	%f1114, 0f3F555555, 0f3F800000, %p741;
	selp.f32 	%f1115, 0f3F000000, 0f3F800000, %p741;
	max.f32 	%f1116, %f60, 0f40800000;
	cvt.f64.f32 	%fd21, %f1116;
	add.f64 	%fd22, %fd21, 0d3DDB7CDFD9D7BDBB;
	cvt.rn.f32.f64 	%f1117, %fd22;
	rsqrt.approx.f32 	%f1118, %f1117;
	mul.wide.u32 	%rd191, %r1797, 4;
	add.s64 	%rd192, %rd6, %rd191;
	ld.global.f32 	%f1119, [%rd192];
	mul.f32 	%f1120, %f53, %f1119;
	mul.f32 	%f1121, %f1118, %f1120;
	mul.f32 	%f1122, %f1118, %f1121;
	mul.f32 	%f1123, %f1118, %f1122;
	shl.b32 	%r826, %r1797, 1;
	mul.wide.u32 	%rd193, %r826, 4;
	add.s64 	%rd194, %rd5, %rd193;
	ld.global.f32 	%f1124, [%rd194];
	ld.global.f32 	%f1125, [%rd194+4];
	mul.f32 	%f1126, %f51, %f1124;
	sqrt.rn.f32 	%f1127, %f1126;
	add.f32 	%f1128, %f52, %f1125;
	mul.f32 	%f1129, %f1128, 0f3F000000;
	mul.f32 	%f1130, %f1118, %f1129;
	mul.f32 	%f1131, %f1130, %f1130;
	mul.f32 	%f1132, %f1130, %f1131;
	mul.f32 	%f1133, %f1130, %f1132;
	mul.f32 	%f1134, %f1130, %f1133;
	mul.f32 	%f1135, %f1130, %f1134;
	mul.f32 	%f1136, %f1135, %f1135;
	mul.f32 	%f1137, %f1127, 0f41C00000;
	mul.f32 	%f1138, %f1118, %f1137;
	fma.rn.f32 	%f1139, %f1135, %f1135, %f1136;
	sub.f32 	%f1140, %f1139, %f1135;
	mul.f32 	%f1141, %f1138, %f1140;
	mul.f32 	%f1142, %f1115, %f1141;
	fma.rn.f32 	%f1143, %f1114, %f1123, %f1142;
	fma.rn.f32 	%f3694, %f57, %f1143, %f3694;
	fma.rn.f32 	%f3693, %f58, %f1143, %f3693;
	fma.rn.f32 	%f3692, %f59, %f1143, %f3692;
$L__BB0_103:
	add.s32 	%r1797, %r1797, 1;
	setp.ne.s32 	%p112, %r1797, %r689;
	@%p112 bra 	$L__BB0_92;
$L__BB0_104:
	setp.lt.s32 	%p113, %r683, 1;
	mov.f32 	%f3704, 0f00000000;
	mov.f32 	%f3705, %f3704;
	mov.f32 	%f3706, %f3704;
	@%p113 bra 	$L__BB0_126;
	setp.lt.u32 	%p114, %r683, 4;
	mov.f32 	%f3706, 0f00000000;
	mov.b32 	%r1802, 0;
	mov.f32 	%f3705, %f3706;
	mov.f32 	%f3704, %f3706;
	@%p114 bra 	$L__BB0_116;
	mov.f32 	%f3706, 0f00000000;
	mov.b32 	%r1800, 0;
$L__BB0_107:
	.pragma "nounroll";
	shl.b32 	%r829, %r1800, 1;
	mul.wide.u32 	%rd195, %r829, 4;
	add.s64 	%rd34, %rd10, %rd195;
	ld.global.u32 	%r102, [%rd34];
	ld.global.u32 	%r830, [%rd34+4];
	setp.ne.s32 	%p115, %r102, %r1796;
	setp.ne.s32 	%p116, %r830, %r1796;
	and.pred  	%p117, %p115, %p116;
	add.s64 	%rd35, %rd9, %rd195;
	@%p117 bra 	$L__BB0_109;
	setp.eq.s32 	%p118, %r102, %r1796;
	selp.b32 	%r831, %r830, %r102, %p118;
	mov.u32 	%r832, _ZZ15prism_nova_stepE11s_positions;
	mad.lo.s32 	%r833, %r831, 12, %r832;
	ld.shared.f32 	%f1148, [%r833];
	sub.f32 	%f1149, %f1148, %f48;
	ld.shared.f32 	%f1150, [%r833+4];
	sub.f32 	%f1151, %f1150, %f49;
	ld.shared.f32 	%f1152, [%r833+8];
	sub.f32 	%f1153, %f1152, %f50;
	mul.f32 	%f1154, %f1151, %f1151;
	fma.rn.f32 	%f1155, %f1149, %f1149, %f1154;
	fma.rn.f32 	%f1156, %f1153, %f1153, %f1155;
	cvt.f64.f32 	%fd23, %f1156;
	add.f64 	%fd24, %fd23, 0d3DDB7CDFD9D7BDBB;
	cvt.rn.f32.f64 	%f1157, %fd24;
	sqrt.rn.f32 	%f1158, %f1157;
	ld.global.f32 	%f1159, [%rd35];
	ld.global.f32 	%f1160, [%rd35+4];
	neg.f32 	%f1161, %f1160;
	sub.f32 	%f1162, %f1158, %f1159;
	mul.f32 	%f1163, %f1162, %f1161;
	div.rn.f32 	%f1164, %f1163, %f1158;
	fma.rn.f32 	%f3704, %f1149, %f1164, %f3704;
	fma.rn.f32 	%f3705, %f1151, %f1164, %f3705;
	fma.rn.f32 	%f3706, %f1153, %f1164, %f3706;
$L__BB0_109:
	ld.global.u32 	%r104, [%rd34+8];
	ld.global.u32 	%r834, [%rd34+12];
	setp.ne.s32 	%p119, %r104, %r1796;
	setp.ne.s32 	%p120, %r834, %r1796;
	and.pred  	%p121, %p119, %p120;
	@%p121 bra 	$L__BB0_111;
	setp.eq.s32 	%p122, %r104, %r1796;
	selp.b32 	%r835, %r834, %r104, %p122;
	mov.u32 	%r836, _ZZ15prism_nova_stepE11s_positions;
	mad.lo.s32 	%r837, %r835, 12, %r836;
	ld.shared.f32 	%f1165, [%r837];
	sub.f32 	%f1166, %f1165, %f48;
	ld.shared.f32 	%f1167, [%r837+4];
	sub.f32 	%f1168, %f1167, %f49;
	ld.shared.f32 	%f1169, [%r837+8];
	sub.f32 	%f1170, %f1169, %f50;
	mul.f32 	%f1171, %f1168, %f1168;
	fma.rn.f32 	%f1172, %f1166, %f1166, %f1171;
	fma.rn.f32 	%f1173, %f1170, %f1170, %f1172;
	cvt.f64.f32 	%fd25, %f1173;
	add.f64 	%fd26, %fd25, 0d3DDB7CDFD9D7BDBB;
	cvt.rn.f32.f64 	%f1174, %fd26;
	sqrt.rn.f32 	%f1175, %f1174;
	ld.global.f32 	%f1176, [%rd35+8];
	ld.global.f32 	%f1177, [%rd35+12];
	neg.f32 	%f1178, %f1177;
	sub.f32 	%f1179, %f1175, %f1176;
	mul.f32 	%f1180, %f1179, %f1178;
	div.rn.f32 	%f1181, %f1180, %f1175;
	fma.rn.f32 	%f3704, %f1166, %f1181, %f3704;
	fma.rn.f32 	%f3705, %f1168, %f1181, %f3705;
	fma.rn.f32 	%f3706, %f1170, %f1181, %f3706;
$L__BB0_111:
	ld.global.u32 	%r106, [%rd34+16];
	ld.global.u32 	%r838, [%rd34+20];
	setp.ne.s32 	%p123, %r106, %r1796;
	setp.ne.s32 	%p124, %r838, %r1796;
	and.pred  	%p125, %p123, %p124;
	@%p125 bra 	$L__BB0_113;
	setp.eq.s32 	%p126, %r106, %r1796;
	selp.b32 	%r839, %r838, %r106, %p126;
	mov.u32 	%r840, _ZZ15prism_nova_stepE11s_positions;
	mad.lo.s32 	%r841, %r839, 12, %r840;
	ld.shared.f32 	%f1182, [%r841];
	sub.f32 	%f1183, %f1182, %f48;
	ld.shared.f32 	%f1184, [%r841+4];
	sub.f32 	%f1185, %f1184, %f49;
	ld.shared.f32 	%f1186, [%r841+8];
	sub.f32 	%f1187, %f1186, %f50;
	mul.f32 	%f1188, %f1185, %f1185;
	fma.rn.f32 	%f1189, %f1183, %f1183, %f1188;
	fma.rn.f32 	%f1190, %f1187, %f1187, %f1189;
	cvt.f64.f32 	%fd27, %f1190;
	add.f64 	%fd28, %fd27, 0d3DDB7CDFD9D7BDBB;
	cvt.rn.f32.f64 	%f1191, %fd28;
	sqrt.rn.f32 	%f1192, %f1191;
	ld.global.f32 	%f1193, [%rd35+16];
	ld.global.f32 	%f1194, [%rd35+20];
	neg.f32 	%f1195, %f1194;
	sub.f32 	%f1196, %f1192, %f1193;
	mul.f32 	%f1197, %f1196, %f1195;
	div.rn.f32 	%f1198, %f1197, %f1192;
	fma.rn.f32 	%f3704, %f1183, %f1198, %f3704;
	fma.rn.f32 	%f3705, %f1185, %f1198, %f3705;
	fma.rn.f32 	%f3706, %f1187, %f1198, %f3706;
$L__BB0_113:
	ld.global.u32 	%r108, [%rd34+24];
	ld.global.u32 	%r842, [%rd34+28];
	setp.ne.s32 	%p127, %r108, %r1796;
	setp.ne.s32 	%p128, %r842, %r1796;
	and.pred  	%p129, %p127, %p128;
	@%p129 bra 	$L__BB0_115;
	setp.eq.s32 	%p130, %r108, %r1796;
	selp.b32 	%r843, %r842, %r108, %p130;
	mov.u32 	%r844, _ZZ15prism_nova_stepE11s_positions;
	mad.lo.s32 	%r845, %r843, 12, %r844;
	ld.shared.f32 	%f1199, [%r845];
	sub.f32 	%f1200, %f1199, %f48;
	ld.shared.f32 	%f1201, [%r845+4];
	sub.f32 	%f1202, %f1201, %f49;
	ld.shared.f32 	%f1203, [%r845+8];
	sub.f32 	%f1204, %f1203, %f50;
	mul.f32 	%f1205, %f1202, %f1202;
	fma.rn.f32 	%f1206, %f1200, %f1200, %f1205;
	fma.rn.f32 	%f1207, %f1204, %f1204, %f1206;
	cvt.f64.f32 	%fd29, %f1207;
	add.f64 	%fd30, %fd29, 0d3DDB7CDFD9D7BDBB;
	cvt.rn.f32.f64 	%f1208, %fd30;
	sqrt.rn.f32 	%f1209, %f1208;
	ld.global.f32 	%f1210, [%rd35+24];
	ld.global.f32 	%f1211, [%rd35+28];
	neg.f32 	%f1212, %f1211;
	sub.f32 	%f1213, %f1209, %f1210;
	mul.f32 	%f1214, %f1213, %f1212;
	div.rn.f32 	%f1215, %f1214, %f1209;
	fma.rn.f32 	%f3704, %f1200, %f1215, %f3704;
	fma.rn.f32 	%f3705, %f1202, %f1215, %f3705;
	fma.rn.f32 	%f3706, %f1204, %f1215, %f3706;
$L__BB0_115:
	add.s32 	%r1800, %r1800, 4;
	setp.ne.s32 	%p131, %r1800, %r83;
	mov.u32 	%r1802, %r83;
	@%p131 bra 	$L__BB0_107;
$L__BB0_116:
	setp.eq.s32 	%p132, %r81, 0;
	@%p132 bra 	$L__BB0_126;
	setp.eq.s32 	%p133, %r81, 1;
	@%p133 bra 	$L__BB0_123;
	shl.b32 	%r112, %r1802, 1;
	mul.wide.u32 	%rd196, %r112, 4;
	add.s64 	%rd36, %rd10, %rd196;
	ld.global.u32 	%r113, [%rd36];
	ld.global.u32 	%r846, [%rd36+4];
	setp.ne.s32 	%p134, %r113, %r1796;
	setp.ne.s32 	%p135, %r846, %r1796;
	and.pred  	%p136, %p134, %p135;
	add.s64 	%rd37, %rd9, %rd196;
	@%p136 bra 	$L__BB0_120;
	setp.eq.s32 	%p137, %r113, %r1796;
	selp.b32 	%r847, %r846, %r113, %p137;
	mov.u32 	%r848, _ZZ15prism_nova_stepE11s_positions;
	mad.lo.s32 	%r849, %r847, 12, %r848;
	ld.shared.f32 	%f1217, [%r849];
	sub.f32 	%f1218, %f1217, %f48;
	ld.shared.f32 	%f1219, [%r849+4];
	sub.f32 	%f1220, %f1219, %f49;
	ld.shared.f32 	%f1221, [%r849+8];
	sub.f32 	%f1222, %f1221, %f50;
	mul.f32 	%f1223, %f1220, %f1220;
	fma.rn.f32 	%f1224, %f1218, %f1218, %f1223;
	fma.rn.f32 	%f1225, %f1222, %f1222, %f1224;
	cvt.f64.f32 	%fd31, %f1225;
	add.f64 	%fd32, %fd31, 0d3DDB7CDFD9D7BDBB;
	cvt.rn.f32.f64 	%f1226, %fd32;
	sqrt.rn.f32 	%f1227, %f1226;
	ld.global.f32 	%f1228, [%rd37];
	ld.global.f32 	%f1229, [%rd37+4];
	neg.f32 	%f1230, %f1229;
	sub.f32 	%f1231, %f1227, %f1228;
	mul.f32 	%f1232, %f1231, %f1230;
	div.rn.f32 	%f1233, %f1232, %f1227;
	fma.rn.f32 	%f3704, %f1218, %f1233, %f3704;
	fma.rn.f32 	%f3705, %f1220, %f1233, %f3705;
	fma.rn.f32 	%f3706, %f1222, %f1233, %f3706;
$L__BB0_120:
	ld.global.u32 	%r115, [%rd36+8];
	ld.global.u32 	%r850, [%rd36+12];
	setp.ne.s32 	%p138, %r115, %r1796;
	setp.ne.s32 	%p139, %r850, %r1796;
	and.pred  	%p140, %p138, %p139;
	@%p140 bra 	$L__BB0_122;
	setp.eq.s32 	%p141, %r115, %r1796;
	selp.b32 	%r851, %r850, %r115, %p141;
	mov.u32 	%r852, _ZZ15prism_nova_stepE11s_positions;
	mad.lo.s32 	%r853, %r851, 12, %r852;
	ld.shared.f32 	%f1234, [%r853];
	sub.f32 	%f1235, %f1234, %f48;
	ld.shared.f32 	%f1236, [%r853+4];
	sub.f32 	%f1237, %f1236, %f49;
	ld.shared.f32 	%f1238, [%r853+8];
	sub.f32 	%f1239, %f1238, %f50;
	mul.f32 	%f1240, %f1237, %f1237;
	fma.rn.f32 	%f1241, %f1235, %f1235, %f1240;
	fma.rn.f32 	%f1242, %f1239, %f1239, %f1241;
	cvt.f64.f32 	%fd33, %f1242;
	add.f64 	%fd34, %fd33, 0d3DDB7CDFD9D7BDBB;
	cvt.rn.f32.f64 	%f1243, %fd34;
	sqrt.rn.f32 	%f1244, %f1243;
	ld.global.f32 	%f1245, [%rd37+8];
	ld.global.f32 	%f1246, [%rd37+12];
	neg.f32 	%f1247, %f1246;
	sub.f32 	%f1248, %f1244, %f1245;
	mul.f32 	%f1249, %f1248, %f1247;
	div.rn.f32 	%f1250, %f1249, %f1244;
	fma.rn.f32 	%f3704, %f1235, %f1250, %f3704;
	fma.rn.f32 	%f3705, %f1237, %f1250, %f3705;
	fma.rn.f32 	%f3706, %f1239, %f1250, %f3706;
$L__BB0_122:
	sub.s32 	%r854, %r112, %r1802;
	add.s32 	%r1802, %r854, 2;
$L__BB0_123:
	setp.eq.s32 	%p142, %r84, 0;
	@%p142 bra 	$L__BB0_126;
	shl.b32 	%r119, %r1802, 1;
	mul.wide.u32 	%rd197, %r119, 4;
	add.s64 	%rd198, %rd10, %rd197;
	ld.global.u32 	%r120, [%rd198];
	ld.global.u32 	%r855, [%rd198+4];
	setp.ne.s32 	%p143, %r120, %r1796;
	setp.ne.s32 	%p144, %r855, %r1796;
	and.pred  	%p145, %p143, %p144;
	@%p145 bra 	$L__BB0_126;
	setp.eq.s32 	%p146, %r120, %r1796;
	selp.b32 	%r856, %r855, %r120, %p146;
	mov.u32 	%r857, _ZZ15prism_nova_stepE11s_positions;
	mad.lo.s32 	%r858, %r856, 12, %r857;
	ld.shared.f32 	%f1251, [%r858];
	sub.f32 	%f1252, %f1251, %f48;
	ld.shared.f32 	%f1253, [%r858+4];
	sub.f32 	%f1254, %f1253, %f49;
	ld.shared.f32 	%f1255, [%r858+8];
	sub.f32 	%f1256, %f1255, %f50;
	mul.f32 	%f1257, %f1254, %f1254;
	fma.rn.f32 	%f1258, %f1252, %f1252, %f1257;
	fma.rn.f32 	%f1259, %f1256, %f1256, %f1258;
	cvt.f64.f32 	%fd35, %f1259;
	add.f64 	%fd36, %fd35, 0d3DDB7CDFD9D7BDBB;
	cvt.rn.f32.f64 	%f1260, %fd36;
	sqrt.rn.f32 	%f1261, %f1260;
	mul.wide.u32 	%rd199, %r119, 4;
	add.s64 	%rd200, %rd9, %rd199;
	ld.global.f32 	%f1262, [%rd200];
	ld.global.f32 	%f1263, [%rd200+4];
	neg.f32 	%f1264, %f1263;
	sub.f32 	%f1265, %f1261, %f1262;
	mul.f32 	%f1266, %f1265, %f1264;
	div.rn.f32 	%f1267, %f1266, %f1261;
	fma.rn.f32 	%f3704, %f1252, %f1267, %f3704;
	fma.rn.f32 	%f3705, %f1254, %f1267, %f3705;
	fma.rn.f32 	%f3706, %f1256, %f1267, %f3706;
$L__BB0_126:
	setp.lt.s32 	%p147, %r684, 1;
	add.f32 	%f127, %f3694, %f3704;
	add.f32 	%f128, %f3693, %f3705;
	add.f32 	%f129, %f3692, %f3706;
	mov.f32 	%f3740, 0f00000000;
	mov.f32 	%f3741, %f3740;
	mov.f32 	%f3742, %f3740;
	@%p147 bra 	$L__BB0_136;
	mov.f32 	%f3742, 0f00000000;
	mov.b32 	%r1803, 0;
	mov.f32 	%f3741, %f3742;
	mov.f32 	%f3740, %f3742;
$L__BB0_128:
	mul.lo.s32 	%r860, %r1803, 3;
	mul.wide.u32 	%rd201, %r860, 4;
	add.s64 	%rd202, %rd12, %rd201;
	ld.global.u32 	%r123, [%rd202];
	ld.global.u32 	%r861, [%rd202+4];
	ld.global.u32 	%r862, [%rd202+8];
	setp.ne.s32 	%p148, %r123, %r1796;
	setp.ne.s32 	%p149, %r861, %r1796;
	and.pred  	%p150, %p148, %p149;
	setp.ne.s32 	%p151, %r862, %r1796;
	and.pred  	%p152, %p150, %p151;
	@%p152 bra 	$L__BB0_135;
	mov.u32 	%r863, _ZZ15prism_nova_stepE11s_positions;
	mad.lo.s32 	%r864, %r123, 12, %r863;
	ld.shared.f32 	%f1270, [%r864];
	ld.shared.f32 	%f1271, [%r864+4];
	ld.shared.f32 	%f1272, [%r864+8];
	mad.lo.s32 	%r865, %r861, 12, %r863;
	ld.shared.f32 	%f1273, [%r865];
	ld.shared.f32 	%f1274, [%r865+4];
	ld.shared.f32 	%f1275, [%r865+8];
	mad.lo.s32 	%r866, %r862, 12, %r863;
	ld.shared.f32 	%f1276, [%r866];
	ld.shared.f32 	%f1277, [%r866+4];
	ld.shared.f32 	%f1278, [%r866+8];
	sub.f32 	%f1279, %f1270, %f1273;
	sub.f32 	%f1280, %f1271, %f1274;
	sub.f32 	%f1281, %f1272, %f1275;
	sub.f32 	%f1282, %f1276, %f1273;
	sub.f32 	%f1283, %f1277, %f1274;
	sub.f32 	%f1284, %f1278, %f1275;
	mul.f32 	%f1285, %f1280, %f1280;
	fma.rn.f32 	%f1286, %f1279, %f1279, %f1285;
	fma.rn.f32 	%f1287, %f1281, %f1281, %f1286;
	cvt.f64.f32 	%fd37, %f1287;
	add.f64 	%fd38, %fd37, 0d3DDB7CDFD9D7BDBB;
	cvt.rn.f32.f64 	%f1288, %fd38;
	sqrt.rn.f32 	%f1289, %f1288;
	mul.f32 	%f1290, %f1283, %f1283;
	fma.rn.f32 	%f1291, %f1282, %f1282, %f1290;
	fma.rn.f32 	%f1292, %f1284, %f1284, %f1291;
	cvt.f64.f32 	%fd39, %f1292;
	add.f64 	%fd40, %fd39, 0d3DDB7CDFD9D7BDBB;
	cvt.rn.f32.f64 	%f1293, %fd40;
	sqrt.rn.f32 	%f1294, %f1293;
	mul.f32 	%f1295, %f1280, %f1283;
	fma.rn.f32 	%f1296, %f1279, %f1282, %f1295;
	fma.rn.f32 	%f1297, %f1281, %f1284, %f1296;
	mul.f32 	%f1298, %f1289, %f1294;
	div.rn.f32 	%f1299, %f1297, %f1298;
	min.f32 	%f1300, %f1299, 0f3F7FF972;
	max.f32 	%f1301, %f1300, 0fBF7FF972;
	abs.f32 	%f1302, %f1301;
	fma.rn.f32 	%f1303, %f1302, 0fBF000000, 0f3F000000;
	rsqrt.approx.ftz.f32 	%f1304, %f1303;
	mul.f32 	%f1305, %f1304, %f1303;
	mul.f32 	%f1306, %f1304, 0fBF000000;
	fma.rn.f32 	%f1307, %f1305, %f1306, 0f3F000000;
	fma.rn.f32 	%f1308, %f1305, %f1307, %f1305;
	setp.eq.f32 	%p153, %f1302, 0f3F800000;
	selp.f32 	%f1309, 0f00000000, %f1308, %p153;
	setp.gt.f32 	%p154, %f1302, 0f3F0F5C29;
	selp.f32 	%f1310, %f1309, %f1302, %p154;
	copysign.f32 	%f1311, %f1301, %f1310;
	mul.f32 	%f1312, %f1311, %f1311;
	fma.rn.f32 	%f1313, %f1312, 0f3D10ECEF, 0f3C8B1ABB;
	fma.rn.f32 	%f1314, %f1313, %f1312, 0f3CFC028C;
	fma.rn.f32 	%f1315, %f1314, %f1312, 0f3D372139;
	fma.rn.f32 	%f1316, %f1315, %f1312, 0f3D9993DB;
	fma.rn.f32 	%f1317, %f1316, %f1312, 0f3E2AAAC6;
	mul.f32 	%f1318, %f1312, %f1317;
	fma.rn.f32 	%f1319, %f1318, %f1311, %f1311;
	neg.f32 	%f1320, %f1319;
	selp.f32 	%f1321, %f1319, %f1320, %p154;
	fma.rn.f32 	%f1322, 0f3F6EE581, 0f3FD774EB, %f1321;
	setp.gt.f32 	%p155, %f1301, 0f3F0F5C29;
	selp.f32 	%f1323, %f1319, %f1322, %p155;
	add.f32 	%f1324, %f1323, %f1323;
	selp.f32 	%f1325, %f1324, %f1323, %p154;
	shl.b32 	%r867, %r1803, 1;
	mul.wide.u32 	%rd203, %r867, 4;
	add.s64 	%rd204, %rd11, %rd203;
	ld.global.f32 	%f1326, [%rd204];
	ld.global.f32 	%f1327, [%rd204+4];
	sub.f32 	%f1328, %f1325, %f1326;
	mul.f32 	%f1329, %f1327, %f1328;
	mul.f32 	%f1330, %f1301, %f1301;
	mov.f32 	%f1331, 0f3F800000;
	sub.f32 	%f1332, %f1331, %f1330;
	cvt.f64.f32 	%fd41, %f1332;
	add.f64 	%fd42, %fd41, 0d3DDB7CDFD9D7BDBB;
	cvt.rn.f32.f64 	%f1333, %fd42;
	sqrt.rn.f32 	%f1334, %f1333;
	mov.f32 	%f1335, 0fBF800000;
	div.rn.f32 	%f1336, %f1335, %f1334;
	rcp.rn.f32 	%f1337, %f1289;
	rcp.rn.f32 	%f1338, %f1294;
	mul.f32 	%f1339, %f1282, %f1338;
	mul.f32 	%f1340, %f1279, %f1301;
	mul.f32 	%f1341, %f1337, %f1340;
	sub.f32 	%f1342, %f1339, %f1341;
	mul.f32 	%f133, %f1337, %f1342;
	mul.f32 	%f1343, %f1283, %f1338;
	mul.f32 	%f1344, %f1280, %f1301;
	mul.f32 	%f1345, %f1337, %f1344;
	sub.f32 	%f1346, %f1343, %f1345;
	mul.f32 	%f134, %f1337, %f1346;
	mul.f32 	%f1347, %f1284, %f1338;
	mul.f32 	%f1348, %f1281, %f1301;
	mul.f32 	%f1349, %f1337, %f1348;
	sub.f32 	%f1350, %f1347, %f1349;
	mul.f32 	%f135, %f1337, %f1350;
	mul.f32 	%f1351, %f1279, %f1337;
	mul.f32 	%f1352, %f1282, %f1301;
	mul.f32 	%f1353, %f1338, %f1352;
	sub.f32 	%f1354, %f1351, %f1353;
	mul.f32 	%f136, %f1338, %f1354;
	mul.f32 	%f1355, %f1280, %f1337;
	mul.f32 	%f1356, %f1283, %f1301;
	mul.f32 	%f1357, %f1338, %f1356;
	sub.f32 	%f1358, %f1355, %f1357;
	mul.f32 	%f137, %f1338, %f1358;
	mul.f32 	%f1359, %f1281, %f1337;
	mul.f32 	%f1360, %f1284, %f1301;
	mul.f32 	%f1361, %f1338, %f1360;
	sub.f32 	%f1362, %f1359, %f1361;
	mul.f32 	%f138, %f1338, %f1362;
	mul.f32 	%f139, %f1336, %f1329;
	setp.ne.s32 	%p156, %r1796, %r123;
	@%p156 bra 	$L__BB0_131;
	mul.f32 	%f1369, %f133, %f139;
	sub.f32 	%f3740, %f3740, %f1369;
	mul.f32 	%f1370, %f134, %f139;
	sub.f32 	%f3741, %f3741, %f1370;
	mul.f32 	%f1371, %f135, %f139;
	sub.f32 	%f3742, %f3742, %f1371;
	bra.uni 	$L__BB0_135;
$L__BB0_131:
	setp.ne.s32 	%p157, %r1796, %r862;
	@%p157 bra 	$L__BB0_133;
	mul.f32 	%f1366, %f136, %f139;
	sub.f32 	%f3740, %f3740, %f1366;
	mul.f32 	%f1367, %f137, %f139;
	sub.f32 	%f3741, %f3741, %f1367;
	mul.f32 	%f1368, %f138, %f139;
	sub.f32 	%f3742, %f3742, %f1368;
	bra.uni 	$L__BB0_135;
$L__BB0_133:
	setp.ne.s32 	%p158, %r1796, %r861;
	@%p158 bra 	$L__BB0_135;
	add.f32 	%f1363, %f133, %f136;
	fma.rn.f32 	%f3740, %f1363, %f139, %f3740;
	add.f32 	%f1364, %f134, %f137;
	fma.rn.f32 	%f3741, %f1364, %f139, %f3741;
	add.f32 	%f1365, %f135, %f138;
	fma.rn.f32 	%f3742, %f1365, %f139, %f3742;
$L__BB0_135:
	add.s32 	%r1803, %r1803, 1;
	setp.ne.s32 	%p159, %r1803, %r684;
	@%p159 bra 	$L__BB0_128;
$L__BB0_136:
	setp.lt.s32 	%p160, %r685, 1;
	add.f32 	%f155, %f127, %f3740;
	add.f32 	%f156, %f128, %f3741;
	add.f32 	%f157, %f129, %f3742;
	mov.f32 	%f3752, 0f00000000;
	mov.f32 	%f3753, %f3752;
	mov.f32 	%f3754, %f3752;
	@%p160 bra 	$L__BB0_159;
	mov.f32 	%f3754, 0f00000000;
	mov.b32 	%r1804, 0;
	mov.u32 	%r1805, %r1804;
	mov.f32 	%f3753, %f3754;
	mov.f32 	%f3752, %f3754;
$L__BB0_138:
	shl.b32 	%r869, %r1804, 2;
	mul.wide.u32 	%rd205, %r869, 4;
	add.s64 	%rd206, %rd14, %rd205;
	ld.global.u32 	%r129, [%rd206];
	ld.global.u32 	%r870, [%rd206+4];
	ld.global.u32 	%r871, [%rd206+8];
	ld.global.u32 	%r872, [%rd206+12];
	mul.wide.u32 	%rd207, %r1804, 4;
	add.s64 	%rd208, %rd15, %rd207;
	ld.global.u32 	%r133, [%rd208];
	setp.ne.s32 	%p161, %r129, %r1796;
	setp.ne.s32 	%p162, %r870, %r1796;
	and.pred  	%p163, %p161, %p162;
	setp.ne.s32 	%p164, %r871, %r1796;
	and.pred  	%p165, %p163, %p164;
	setp.ne.s32 	%p166, %r872, %r1796;
	and.pred  	%p167, %p165, %p166;
	@%p167 bra 	$L__BB0_158;
	mov.u32 	%r873, _ZZ15prism_nova_stepE11s_positions;
	mad.lo.s32 	%r874, %r129, 12, %r873;
	ld.shared.f32 	%f1375, [%r874];
	ld.shared.f32 	%f1376, [%r874+4];
	ld.shared.f32 	%f1377, [%r874+8];
	mad.lo.s32 	%r875, %r870, 12, %r873;
	ld.shared.f32 	%f1378, [%r875];
	ld.shared.f32 	%f1379, [%r875+4];
	ld.shared.f32 	%f1380, [%r875+8];
	mad.lo.s32 	%r876, %r871, 12, %r873;
	ld.shared.f32 	%f1381, [%r876];
	ld.shared.f32 	%f1382, [%r876+4];
	ld.shared.f32 	%f1383, [%r876+8];
	mad.lo.s32 	%r877, %r872, 12, %r873;
	ld.shared.f32 	%f1384, [%r877];
	ld.shared.f32 	%f1385, [%r877+4];
	ld.shared.f32 	%f1386, [%r877+8];
	sub.f32 	%f161, %f1378, %f1375;
	sub.f32 	%f162, %f1379, %f1376;
	sub.f32 	%f163, %f1380, %f1377;
	sub.f32 	%f164, %f1381, %f1378;
	sub.f32 	%f165, %f1382, %f1379;
	sub.f32 	%f166, %f1383, %f1380;
	sub.f32 	%f167, %f1384, %f1381;
	sub.f32 	%f168, %f1385, %f1382;
	sub.f32 	%f169, %f1386, %f1383;
	mul.f32 	%f1387, %f162, %f166;
	mul.f32 	%f1388, %f163, %f165;
	sub.f32 	%f170, %f1387, %f1388;
	mul.f32 	%f1389, %f163, %f164;
	mul.f32 	%f1390, %f161, %f166;
	sub.f32 	%f171, %f1389, %f1390;
	mul.f32 	%f1391, %f161, %f165;
	mul.f32 	%f1392, %f162, %f164;
	sub.f32 	%f172, %f1391, %f1392;
	mul.f32 	%f1393, %f165, %f169;
	mul.f32 	%f1394, %f166, %f168;
	sub.f32 	%f173, %f1393, %f1394;
	mul.f32 	%f1395, %f166, %f167;
	mul.f32 	%f1396, %f164, %f169;
	sub.f32 	%f174, %f1395, %f1396;
	mul.f32 	%f1397, %f164, %f168;
	mul.f32 	%f1398, %f165, %f167;
	sub.f32 	%f175, %f1397, %f1398;
	mul.f32 	%f1399, %f171, %f171;
	fma.rn.f32 	%f1400, %f170, %f170, %f1399;
	fma.rn.f32 	%f1401, %f172, %f172, %f1400;
	cvt.f64.f32 	%fd43, %f1401;
	add.f64 	%fd44, %fd43, 0d3DDB7CDFD9D7BDBB;
	cvt.rn.f32.f64 	%f1402, %fd44;
	sqrt.rn.f32 	%f176, %f1402;
	mul.f32 	%f1403, %f174, %f174;
	fma.rn.f32 	%f1404, %f173, %f173, %f1403;
	fma.rn.f32 	%f1405, %f175, %f175, %f1404;
	cvt.f64.f32 	%fd45, %f1405;
	add.f64 	%fd46, %fd45, 0d3DDB7CDFD9D7BDBB;
	cvt.rn.f32.f64 	%f1406, %fd46;
	sqrt.rn.f32 	%f177, %f1406;
	mul.f32 	%f1407, %f165, %f165;
	fma.rn.f32 	%f1408, %f164, %f164, %f1407;
	fma.rn.f32 	%f1409, %f166, %f166, %f1408;
	cvt.f64.f32 	%fd47, %f1409;
	add.f64 	%fd48, %fd47, 0d3DDB7CDFD9D7BDBB;
	cvt.rn.f32.f64 	%f1410, %fd48;
	sqrt.rn.f32 	%f178, %f1410;
	div.rn.f32 	%f1411, %f170, %f176;
	div.rn.f32 	%f1412, %f171, %f176;
	div.rn.f32 	%f1413, %f172, %f176;
	div.rn.f32 	%f1414, %f173, %f177;
	div.rn.f32 	%f1415, %f174, %f177;
	div.rn.f32 	%f1416, %f175, %f177;
	div.rn.f32 	%f1417, %f164, %f178;
	div.rn.f32 	%f1418, %f165, %f178;
	div.rn.f32 	%f1419, %f166, %f178;
	mul.f32 	%f1420, %f1412, %f1415;
	fma.rn.f32 	%f1421, %f1411, %f1414, %f1420;
	fma.rn.f32 	%f1422, %f1413, %f1416, %f1421;
	min.f32 	%f1423, %f1422, 0f3F800000;
	max.f32 	%f1424, %f1423, 0fBF800000;
	mul.f32 	%f1425, %f1412, %f1416;
	mul.f32 	%f1426, %f1413, %f1415;
	sub.f32 	%f1427, %f1425, %f1426;
	mul.f32 	%f1428, %f1413, %f1414;
	mul.f32 	%f1429, %f1411, %f1416;
	sub.f32 	%f1430, %f1428, %f1429;
	mul.f32 	%f1431, %f1411, %f1415;
	mul.f32 	%f1432, %f1412, %f1414;
	sub.f32 	%f1433, %f1431, %f1432;
	mul.f32 	%f1434, %f1418, %f1430;
	fma.rn.f32 	%f1435, %f1417, %f1427, %f1434;
	fma.rn.f32 	%f1436, %f1419, %f1433, %f1435;
	abs.f32 	%f1437, %f1424;
	abs.f32 	%f1438, %f1436;
	setp.gt.f32 	%p168, %f1438, %f1437;
	selp.f32 	%f1439, %f1438, %f1437, %p168;
	selp.f32 	%f1440, %f1437, %f1438, %p168;
	div.rn.f32 	%f1441, %f1440, %f1439;
	mul.f32 	%f1442, %f1441, %f1441;
	fma.rn.f32 	%f1443, %f1442, 0f3B33710B, 0fBC807748;
	fma.rn.f32 	%f1444, %f1443, %f1442, 0f3D2CDAB2;
	fma.rn.f32 	%f1445, %f1444, %f1442, 0fBD992D10;
	fma.rn.f32 	%f1446, %f1445, %f1442, 0f3DD9EA6C;
	fma.rn.f32 	%f1447, %f1446, %f1442, 0fBE117CB1;
	fma.rn.f32 	%f1448, %f1447, %f1442, 0f3E4CBCE0;
	fma.rn.f32 	%f1449, %f1448, %f1442, 0fBEAAAA7D;
	mul.f32 	%f1450, %f1442, %f1449;
	fma.rn.f32 	%f1451, %f1450, %f1441, %f1441;
	neg.f32 	%f1452, %f1451;
	fma.rn.f32 	%f1453, 0f3F6EE581, 0f3FD774EB, %f1452;
	selp.f32 	%f1454, %f1453, %f1451, %p168;
	selp.f32 	%f1455, 0f3F6EE581, 0f3FEEE581, %p168;
	selp.f32 	%f1456, %f1451, %f1452, %p168;
	mov.b32 	%r878, %f1424;
	fma.rn.f32 	%f1457, %f1455, 0f3FD774EB, %f1456;
	setp.lt.s32 	%p169, %r878, 0;
	selp.f32 	%f1458, %f1457, %f1454, %p169;
	add.f32 	%f1459, %f1437, %f1438;
	setp.eq.f32 	%p170, %f1439, 0f00000000;
	selp.f32 	%f1460, 0f40490FDB, 0f00000000, %p169;
	setp.eq.f32 	%p171, %f1437, %f1438;
	selp.f32 	%f1461, 0f4016CBE4, 0f3F490FDB, %p169;
	selp.f32 	%f1462, %f1461, %f1458, %p171;
	selp.f32 	%f1463, %f1460, %f1462, %p170;
	abs.f32 	%f1464, %f1459;
	setp.nan.f32 	%p172, %f1464, %f1464;
	copysign.f32 	%f1465, %f1436, %f1463;
	selp.f32 	%f179, %f1459, %f1465, %p172;
	setp.lt.s32 	%p173, %r133, 1;
	mov.f32 	%f3751, 0f00000000;
	@%p173 bra 	$L__BB0_150;
	mov.f32 	%f3751, 0f00000000;
	mov.b32 	%r1806, 0;
$L__BB0_141:
	shl.b32 	%r880, %r1806, 2;
	add.s32 	%r881, %r880, %r1805;
	mul.wide.s32 	%rd209, %r881, 4;
	add.s64 	%rd210, %rd13, %rd209;
	ld.global.f32 	%f1467, [%rd210];
	ld.global.f32 	%f1468, [%rd210+4];
	ld.global.f32 	%f1469, [%rd210+8];
	mul.f32 	%f1470, %f179, %f1468;
	sub.f32 	%f181, %f1470, %f1469;
	mul.f32 	%f182, %f1467, %f1468;
	mul.f32 	%f1471, %f181, 0f3F22F983;
	cvt.rni.s32.f32 	%r1810, %f1471;
	cvt.rn.f32.s32 	%f1472, %r1810;
	fma.rn.f32 	%f1473, %f1472, 0fBFC90FDA, %f181;
	fma.rn.f32 	%f1474, %f1472, 0fB3A22168, %f1473;
	fma.rn.f32 	%f3750, %f1472, 0fA7C234C5, %f1474;
	abs.f32 	%f184, %f181;
	setp.ltu.f32 	%p174, %f184, 0f47CE4780;
	@%p174 bra 	$L__BB0_149;
	setp.neu.f32 	%p175, %f184, 0f7F800000;
	@%p175 bra 	$L__BB0_144;
	mov.f32 	%f1477, 0f00000000;
	mul.rn.f32 	%f3750, %f181, %f1477;
	mov.b32 	%r1810, 0;
	bra.uni 	$L__BB0_149;
$L__BB0_144:
	mov.b32 	%r136, %f181;
	shl.b32 	%r883, %r136, 8;
	or.b32  	%r137, %r883, -2147483648;
	mov.b64 	%rd547, 0;
	mov.b32 	%r1807, 0;
$L__BB0_145:
	.pragma "nounroll";
	mul.wide.u32 	%rd212, %r1807, 4;
	mov.u64 	%rd213, __cudart_i2opi_f;
	add.s64 	%rd214, %rd213, %rd212;
	ld.global.nc.u32 	%r884, [%rd214];
	mad.wide.u32 	%rd215, %r884, %r137, %rd547;
	shr.u64 	%rd547, %rd215, 32;
	add.s64 	%rd216, %rd28, %rd212;
	st.local.u32 	[%rd216], %rd215;
	add.s32 	%r1807, %r1807, 1;
	setp.ne.s32 	%p176, %r1807, 6;
	@%p176 bra 	$L__BB0_145;
	shr.u32 	%r885, %r136, 23;
	st.local.u32 	[%rd28+24], %rd547;
	and.b32  	%r140, %r885, 31;
	and.b32  	%r886, %r885, 224;
	add.s32 	%r887, %r886, -128;
	shr.u32 	%r888, %r887, 5;
	mul.wide.u32 	%rd217, %r888, 4;
	sub.s64 	%rd40, %rd28, %rd217;
	ld.local.u32 	%r1808, [%rd40+24];
	ld.local.u32 	%r1809, [%rd40+20];
	setp.eq.s32 	%p177, %r140, 0;
	@%p177 bra 	$L__BB0_148;
	shf.l.wrap.b32 	%r1808, %r1809, %r1808, %r140;
	ld.local.u32 	%r889, [%rd40+16];
	shf.l.wrap.b32 	%r1809, %r889, %r1809, %r140;
$L__BB0_148:
	shr.u32 	%r890, %r1808, 30;
	shf.l.wrap.b32 	%r891, %r1809, %r1808, 2;
	shl.b32 	%r892, %r1809, 2;
	shr.u32 	%r893, %r891, 31;
	add.s32 	%r894, %r893, %r890;
	neg.s32 	%r895, %r894;
	setp.lt.s32 	%p178, %r136, 0;
	selp.b32 	%r1810, %r895, %r894, %p178;
	xor.b32  	%r896, %r891, %r136;
	shr.s32 	%r897, %r891, 31;
	xor.b32  	%r898, %r897, %r891;
	xor.b32  	%r899, %r897, %r892;
	cvt.u64.u32 	%rd218, %r898;
	shl.b64 	%rd219, %rd218, 32;
	cvt.u64.u32 	%rd220, %r899;
	or.b64  	%rd221, %rd219, %rd220;
	cvt.rn.f64.s64 	%fd49, %rd221;
	mul.f64 	%fd50, %fd49, 0d3BF921FB54442D19;
	cvt.rn.f32.f64 	%f1475, %fd50;
	neg.f32 	%f1476, %f1475;
	setp.lt.s32 	%p179, %r896, 0;
	selp.f32 	%f3750, %f1476, %f1475, %p179;
$L__BB0_149:
	mul.rn.f32 	%f1478, %f3750, %f3750;
	and.b32  	%r901, %r1810, 1;
	setp.eq.b32 	%p180, %r901, 1;
	selp.f32 	%f1479, 0f3F800000, %f3750, %p180;
	fma.rn.f32 	%f1480, %f1478, %f1479, 0f00000000;
	fma.rn.f32 	%f1481, %f1478, 0f37CBAC00, 0fBAB607ED;
	selp.f32 	%f1482, %f1481, 0fB94D4153, %p180;
	selp.f32 	%f1483, 0f3D2AAABB, 0f3C0885E4, %p180;
	fma.rn.f32 	%f1484, %f1482, %f1478, %f1483;
	selp.f32 	%f1485, 0fBEFFFFFF, 0fBE2AAAA8, %p180;
	fma.rn.f32 	%f1486, %f1484, %f1478, %f1485;
	fma.rn.f32 	%f1487, %f1486, %f1480, %f1479;
	and.b32  	%r902, %r1810, 2;
	setp.eq.s32 	%p181, %r902, 0;
	mov.f32 	%f1488, 0f00000000;
	sub.f32 	%f1489, %f1488, %f1487;
	selp.f32 	%f1490, %f1487, %f1489, %p181;
	mul.f32 	%f1491, %f182, %f1490;
	sub.f32 	%f3751, %f3751, %f1491;
	add.s32 	%r1806, %r1806, 1;
	setp.ne.s32 	%p182, %r1806, %r133;
	@%p182 bra 	$L__BB0_141;
$L__BB0_150:
	mul.f32 	%f1492, %f176, %f176;
	cvt.f64.f32 	%fd51, %f1492;
	add.f64 	%fd52, %fd51, 0d3DDB7CDFD9D7BDBB;
	rcp.rn.f64 	%fd53, %fd52;
	cvt.rn.f32.f64 	%f1493, %fd53;
	mul.f32 	%f1494, %f177, %f177;
	cvt.f64.f32 	%fd54, %f1494;
	add.f64 	%fd55, %fd54, 0d3DDB7CDFD9D7BDBB;
	rcp.rn.f64 	%fd56, %fd55;
	cvt.rn.f32.f64 	%f1495, %fd56;
	mul.f32 	%f1496, %f178, %f3751;
	mul.f32 	%f190, %f1496, %f1493;
	neg.f32 	%f1497, %f3751;
	mul.f32 	%f1498, %f178, %f1497;
	mul.f32 	%f191, %f1498, %f1495;
	setp.ne.s32 	%p183, %r1796, %r129;
	@%p183 bra 	$L__BB0_152;
	fma.rn.f32 	%f3752, %f170, %f190, %f3752;
	fma.rn.f32 	%f3753, %f171, %f190, %f3753;
	fma.rn.f32 	%f3754, %f172, %f190, %f3754;
	bra.uni 	$L__BB0_158;
$L__BB0_152:
	setp.ne.s32 	%p184, %r1796, %r872;
	@%p184 bra 	$L__BB0_154;
	fma.rn.f32 	%f3752, %f173, %f191, %f3752;
	fma.rn.f32 	%f3753, %f174, %f191, %f3753;
	fma.rn.f32 	%f3754, %f175, %f191, %f3754;
	bra.uni 	$L__BB0_158;
$L__BB0_154:
	setp.ne.s32 	%p185, %r1796, %r870;
	@%p185 bra 	$L__BB0_156;
	mul.f32 	%f1521, %f162, %f165;
	fma.rn.f32 	%f1522, %f161, %f164, %f1521;
	fma.rn.f32 	%f1523, %f163, %f166, %f1522;
	cvt.f64.f32 	%fd64, %f1523;
	mul.f32 	%f1524, %f178, %f178;
	cvt.f64.f32 	%fd65, %f1524;
	add.f64 	%fd66, %fd65, 0d3DDB7CDFD9D7BDBB;
	div.rn.f64 	%fd67, %fd64, %fd66;
	add.f64 	%fd68, %fd67, 0dBFF0000000000000;
	cvt.rn.f32.f64 	%f1525, %fd68;
	mul.f32 	%f1526, %f165, %f168;
	fma.rn.f32 	%f1527, %f164, %f167, %f1526;
	fma.rn.f32 	%f1528, %f166, %f169, %f1527;
	cvt.f64.f32 	%fd69, %f1528;
	div.rn.f64 	%fd70, %fd69, %fd66;
	cvt.rn.f32.f64 	%f1529, %fd70;
	mul.f32 	%f1530, %f170, %f1525;
	mul.f32 	%f1531, %f1530, %f190;
	mul.f32 	%f1532, %f191, %f1529;
	mul.f32 	%f1533, %f173, %f1532;
	sub.f32 	%f1534, %f1531, %f1533;
	add.f32 	%f3752, %f3752, %f1534;
	mul.f32 	%f1535, %f171, %f1525;
	mul.f32 	%f1536, %f1535, %f190;
	mul.f32 	%f1537, %f174, %f1532;
	sub.f32 	%f1538, %f1536, %f1537;
	add.f32 	%f3753, %f3753, %f1538;
	mul.f32 	%f1539, %f172, %f1525;
	mul.f32 	%f1540, %f1539, %f190;
	mul.f32 	%f1541, %f175, %f1532;
	sub.f32 	%f1542, %f1540, %f1541;
	add.f32 	%f3754, %f3754, %f1542;
	bra.uni 	$L__BB0_158;
$L__BB0_156:
	setp.ne.s32 	%p186, %r1796, %r871;
	@%p186 bra 	$L__BB0_158;
	mul.f32 	%f1499, %f165, %f168;
	fma.rn.f32 	%f1500, %f164, %f167, %f1499;
	fma.rn.f32 	%f1501, %f166, %f169, %f1500;
	cvt.f64.f32 	%fd57, %f1501;
	mul.f32 	%f1502, %f178, %f178;
	cvt.f64.f32 	%fd58, %f1502;
	add.f64 	%fd59, %fd58, 0d3DDB7CDFD9D7BDBB;
	div.rn.f64 	%fd60, %fd57, %fd59;
	add.f64 	%fd61, %fd60, 0dBFF0000000000000;
	cvt.rn.f32.f64 	%f1503, %fd61;
	mul.f32 	%f1504, %f162, %f165;
	fma.rn.f32 	%f1505, %f161, %f164, %f1504;
	fma.rn.f32 	%f1506, %f163, %f166, %f1505;
	cvt.f64.f32 	%fd62, %f1506;
	div.rn.f64 	%fd63, %fd62, %fd59;
	cvt.rn.f32.f64 	%f1507, %fd63;
	mul.f32 	%f1508, %f173, %f1503;
	mul.f32 	%f1509, %f1508, %f191;
	mul.f32 	%f1510, %f190, %f1507;
	mul.f32 	%f1511, %f170, %f1510;
	sub.f32 	%f1512, %f1509, %f1511;
	add.f32 	%f3752, %f3752, %f1512;
	mul.f32 	%f1513, %f174, %f1503;
	mul.f32 	%f1514, %f1513, %f191;
	mul.f32 	%f1515, %f171, %f1510;
	sub.f32 	%f1516, %f1514, %f1515;
	add.f32 	%f3753, %f3753, %f1516;
	mul.f32 	%f1517, %f175, %f1503;
	mul.f32 	%f1518, %f1517, %f191;
	mul.f32 	%f1519, %f172, %f1510;
	sub.f32 	%f1520, %f1518, %f1519;
	add.f32 	%f3754, %f3754, %f1520;
$L__BB0_158:
	shl.b32 	%r903, %r133, 2;
	add.s32 	%r1805, %r903, %r1805;
	add.s32 	%r1804, %r1804, 1;
	setp.ne.s32 	%p187, %r1804, %r685;
	@%p187 bra 	$L__BB0_138;
$L__BB0_159:
	add.f32 	%f210, %f155, %f3752;
	add.f32 	%f211, %f156, %f3753;
	add.f32 	%f212, %f157, %f3754;
	mul.wide.s32 	%rd222, %r1796, 4;
	add.s64 	%rd223, %rd2, %rd222;
	ld.global.u32 	%r904, [%rd223];
	setp.ne.s32 	%p189, %r904, 1;
	or.pred  	%p190, %p189, %p92;
	mov.f32 	%f3764, 0f00000000;
	mov.f32 	%f3765, %f3764;
	mov.f32 	%f3766, %f3764;
	@%p190 bra 	$L__BB0_173;
	setp.eq.s32 	%p191, %r82, 0;
	mov.f32 	%f3766, 0f00000000;
	mov.b32 	%r1812, 0;
	mov.f32 	%f3765, %f3766;
	mov.f32 	%f3764, %f3766;
	@%p191 bra 	$L__BB0_169;
	mov.f32 	%f3766, 0f00000000;
	mov.b32 	%r1811, 0;
$L__BB0_162:
	mul.wide.u32 	%rd224, %r1811, 4;
	add.s64 	%rd41, %rd2, %rd224;
	ld.global.u32 	%r907, [%rd41];
	add.s32 	%r908, %r907, -7;
	setp.gt.u32 	%p192, %r908, 1;
	mov.u32 	%r909, _ZZ15prism_nova_stepE11s_positions;
	mad.lo.s32 	%r153, %r1811, 12, %r909;
	@%p192 bra 	$L__BB0_165;
	ld.shared.f32 	%f1547, [%r153];
	sub.f32 	%f216, %f1547, %f48;
	ld.shared.f32 	%f1548, [%r153+4];
	sub.f32 	%f217, %f1548, %f49;
	ld.shared.f32 	%f1549, [%r153+8];
	sub.f32 	%f218, %f1549, %f50;
	mul.f32 	%f1550, %f217, %f217;
	fma.rn.f32 	%f1551, %f216, %f216, %f1550;
	fma.rn.f32 	%f219, %f218, %f218, %f1551;
	setp.gt.f32 	%p193, %f219, 0f41100000;
	@%p193 bra 	$L__BB0_165;
	sqrt.rn.f32 	%f1552, %f219;
	sqrt.rn.f32 	%f1553, %f737;
	mov.f32 	%f1554, 0fBE99999A;
	div.rn.f32 	%f1555, %f1554, %f1553;
	div.rn.f32 	%f1556, %f1552, %f1555;
	fma.rn.f32 	%f1557, %f1556, 0f3BBB989D, 0f3F000000;
	cvt.sat.f32.f32 	%f1558, %f1557;
	mov.f32 	%f1559, 0f4B400001;
	mov.f32 	%f1560, 0f437C0000;
	fma.rm.f32 	%f1561, %f1558, %f1560, %f1559;
	add.f32 	%f1562, %f1561, 0fCB40007F;
	neg.f32 	%f1563, %f1562;
	fma.rn.f32 	%f1564, %f1556, 0f3FB8AA3B, %f1563;
	fma.rn.f32 	%f1565, %f1556, 0f32A57060, %f1564;
	mov.b32 	%r910, %f1561;
	shl.b32 	%r911, %r910, 23;
	mov.b32 	%f1566, %r911;
	ex2.approx.ftz.f32 	%f1567, %f1565;
	mul.f32 	%f1568, %f1567, %f1566;
	mul.f32 	%f1569, %f1568, 0f3F000000;
	div.rn.f32 	%f1570, %f1569, %f1552;
	fma.rn.f32 	%f3764, %f216, %f1570, %f3764;
	fma.rn.f32 	%f3765, %f217, %f1570, %f3765;
	fma.rn.f32 	%f3766, %f218, %f1570, %f3766;
$L__BB0_165:
	ld.global.u32 	%r912, [%rd41+4];
	add.s32 	%r913, %r912, -7;
	setp.gt.u32 	%p194, %r913, 1;
	@%p194 bra 	$L__BB0_168;
	ld.shared.f32 	%f1571, [%r153+12];
	sub.f32 	%f226, %f1571, %f48;
	ld.shared.f32 	%f1572, [%r153+16];
	sub.f32 	%f227, %f1572, %f49;
	ld.shared.f32 	%f1573, [%r153+20];
	sub.f32 	%f228, %f1573, %f50;
	mul.f32 	%f1574, %f227, %f227;
	fma.rn.f32 	%f1575, %f226, %f226, %f1574;
	fma.rn.f32 	%f229, %f228, %f228, %f1575;
	setp.gt.f32 	%p195, %f229, 0f41100000;
	@%p195 bra 	$L__BB0_168;
	sqrt.rn.f32 	%f1576, %f229;
	sqrt.rn.f32 	%f1577, %f737;
	mov.f32 	%f1578, 0fBE99999A;
	div.rn.f32 	%f1579, %f1578, %f1577;
	div.rn.f32 	%f1580, %f1576, %f1579;
	fma.rn.f32 	%f1581, %f1580, 0f3BBB989D, 0f3F000000;
	cvt.sat.f32.f32 	%f1582, %f1581;
	mov.f32 	%f1583, 0f4B400001;
	mov.f32 	%f1584, 0f437C0000;
	fma.rm.f32 	%f1585, %f1582, %f1584, %f1583;
	add.f32 	%f1586, %f1585, 0fCB40007F;
	neg.f32 	%f1587, %f1586;
	fma.rn.f32 	%f1588, %f1580, 0f3FB8AA3B, %f1587;
	fma.rn.f32 	%f1589, %f1580, 0f32A57060, %f1588;
	mov.b32 	%r914, %f1585;
	shl.b32 	%r915, %r914, 23;
	mov.b32 	%f1590, %r915;
	ex2.approx.ftz.f32 	%f1591, %f1589;
	mul.f32 	%f1592, %f1591, %f1590;
	mul.f32 	%f1593, %f1592, 0f3F000000;
	div.rn.f32 	%f1594, %f1593, %f1576;
	fma.rn.f32 	%f3764, %f226, %f1594, %f3764;
	fma.rn.f32 	%f3765, %f227, %f1594, %f3765;
	fma.rn.f32 	%f3766, %f228, %f1594, %f3766;
$L__BB0_168:
	add.s32 	%r1811, %r1811, 2;
	setp.ne.s32 	%p196, %r1811, %r86;
	mov.u32 	%r1812, %r86;
	@%p196 bra 	$L__BB0_162;
$L__BB0_169:
	setp.eq.s32 	%p197, %r85, 0;
	@%p197 bra 	$L__BB0_173;
	mul.wide.u32 	%rd225, %r1812, 4;
	add.s64 	%rd226, %rd2, %rd225;
	ld.global.u32 	%r916, [%rd226];
	add.s32 	%r917, %r916, -7;
	setp.gt.u32 	%p198, %r917, 1;
	@%p198 bra 	$L__BB0_173;
	mov.u32 	%r918, _ZZ15prism_nova_stepE11s_positions;
	mad.lo.s32 	%r919, %r1812, 12, %r918;
	ld.shared.f32 	%f1595, [%r919];
	sub.f32 	%f242, %f1595, %f48;
	ld.shared.f32 	%f1596, [%r919+4];
	sub.f32 	%f243, %f1596, %f49;
	ld.shared.f32 	%f1597, [%r919+8];
	sub.f32 	%f244, %f1597, %f50;
	mul.f32 	%f1598, %f243, %f243;
	fma.rn.f32 	%f1599, %f242, %f242, %f1598;
	fma.rn.f32 	%f245, %f244, %f244, %f1599;
	setp.gt.f32 	%p199, %f245, 0f41100000;
	@%p199 bra 	$L__BB0_173;
	sqrt.rn.f32 	%f1600, %f245;
	sqrt.rn.f32 	%f1601, %f737;
	mov.f32 	%f1602, 0fBE99999A;
	div.rn.f32 	%f1603, %f1602, %f1601;
	div.rn.f32 	%f1604, %f1600, %f1603;
	fma.rn.f32 	%f1605, %f1604, 0f3BBB989D, 0f3F000000;
	cvt.sat.f32.f32 	%f1606, %f1605;
	mov.f32 	%f1607, 0f4B400001;
	mov.f32 	%f1608, 0f437C0000;
	fma.rm.f32 	%f1609, %f1606, %f1608, %f1607;
	add.f32 	%f1610, %f1609, 0fCB40007F;
	neg.f32 	%f1611, %f1610;
	fma.rn.f32 	%f1612, %f1604, 0f3FB8AA3B, %f1611;
	fma.rn.f32 	%f1613, %f1604, 0f32A57060, %f1612;
	mov.b32 	%r920, %f1609;
	shl.b32 	%r921, %r920, 23;
	mov.b32 	%f1614, %r921;
	ex2.approx.ftz.f32 	%f1615, %f1613;
	mul.f32 	%f1616, %f1615, %f1614;
	mul.f32 	%f1617, %f1616, 0f3F000000;
	div.rn.f32 	%f1618, %f1617, %f1600;
	fma.rn.f32 	%f3764, %f242, %f1618, %f3764;
	fma.rn.f32 	%f3765, %f243, %f1618, %f3765;
	fma.rn.f32 	%f3766, %f244, %f1618, %f3766;
$L__BB0_173:
	add.f32 	%f1619, %f210, %f3764;
	mov.u32 	%r922, _ZZ15prism_nova_stepE8s_forces;
	mad.lo.s32 	%r923, %r1796, 12, %r922;
	st.shared.f32 	[%r923], %f1619;
	add.f32 	%f1620, %f211, %f3765;
	st.shared.f32 	[%r923+4], %f1620;
	add.f32 	%f1621, %f212, %f3766;
	st.shared.f32 	[%r923+8], %f1621;
	add.s32 	%r1796, %r1796, %r20;
	setp.lt.s32 	%p200, %r1796, %r689;
	@%p200 bra 	$L__BB0_90;
$L__BB0_174:
	bar.sync 	0;
	@%p12 bra 	$L__BB0_177;
	mov.u32 	%r1813, %r2;
$L__BB0_176:
	mov.u32 	%r924, _ZZ15prism_nova_stepE8s_forces;
	mad.lo.s32 	%r925, %r1813, 12, %r924;
	ld.shared.f32 	%f1622, [%r925];
	mul.wide.s32 	%rd227, %r1813, 12;
	add.s64 	%rd228, %rd3, %rd227;
	ld.global.f32 	%f1623, [%rd228];
	fma.rn.f32 	%f1624, %f47, %f1622, %f1623;
	st.global.f32 	[%rd228], %f1624;
	ld.shared.f32 	%f1625, [%r925+4];
	ld.global.f32 	%f1626, [%rd228+4];
	fma.rn.f32 	%f1627, %f47, %f1625, %f1626;
	st.global.f32 	[%rd228+4], %f1627;
	ld.shared.f32 	%f1628, [%r925+8];
	ld.global.f32 	%f1629, [%rd228+8];
	fma.rn.f32 	%f1630, %f47, %f1628, %f1629;
	st.global.f32 	[%rd228+8], %f1630;
	add.s32 	%r1813, %r1813, %r20;
	setp.lt.s32 	%p202, %r1813, %r689;
	@%p202 bra 	$L__BB0_176;
$L__BB0_177:
	bar.sync 	0;
	@%p12 bra 	$L__BB0_180;
	mov.u32 	%r1814, %r2;
$L__BB0_179:
	mul.wide.s32 	%rd229, %r1814, 12;
	add.s64 	%rd230, %rd3, %rd229;
	ld.global.f32 	%f1631, [%rd230];
	mul.f32 	%f1632, %f736, %f1631;
	mul.wide.s32 	%rd231, %r1814, 4;
	add.s64 	%rd232, %rd4, %rd231;
	ld.global.f32 	%f1633, [%rd232];
	div.rn.f32 	%f1634, %f1632, %f1633;
	mov.u32 	%r926, _ZZ15prism_nova_stepE11s_positions;
	mad.lo.s32 	%r927, %r1814, 12, %r926;
	ld.shared.f32 	%f1635, [%r927];
	add.f32 	%f1636, %f1635, %f1634;
	st.shared.f32 	[%r927], %f1636;
	ld.global.f32 	%f1637, [%rd230+4];
	mul.f32 	%f1638, %f736, %f1637;
	div.rn.f32 	%f1639, %f1638, %f1633;
	ld.shared.f32 	%f1640, [%r927+4];
	add.f32 	%f1641, %f1640, %f1639;
	st.shared.f32 	[%r927+4], %f1641;
	ld.global.f32 	%f1642, [%rd230+8];
	mul.f32 	%f1643, %f736, %f1642;
	div.rn.f32 	%f1644, %f1643, %f1633;
	ld.shared.f32 	%f1645, [%r927+8];
	add.f32 	%f1646, %f1645, %f1644;
	st.shared.f32 	[%r927+8], %f1646;
	add.s32 	%r1814, %r1814, %r20;
	setp.lt.s32 	%p204, %r1814, %r689;
	@%p204 bra 	$L__BB0_179;
$L__BB0_180:
	bar.sync 	0;
	@%p12 bra 	$L__BB0_266;
	mov.u32 	%r1815, %r2;
$L__BB0_182:
	setp.lt.s32 	%p206, %r689, 1;
	mov.u32 	%r928, _ZZ15prism_nova_stepE11s_positions;
	mad.lo.s32 	%r929, %r1815, 12, %r928;
	ld.shared.f32 	%f252, [%r929];
	ld.shared.f32 	%f253, [%r929+4];
	ld.shared.f32 	%f254, [%r929+8];
	mov.f32 	%f3778, 0f00000000;
	mov.f32 	%f3777, %f3778;
	mov.f32 	%f3776, %f3778;
	@%p206 bra 	$L__BB0_196;
	shl.b32 	%r931, %r1815, 1;
	mul.wide.s32 	%rd233, %r931, 4;
	add.s64 	%rd234, %rd5, %rd233;
	ld.global.f32 	%f255, [%rd234];
	ld.global.f32 	%f256, [%rd234+4];
	mul.wide.s32 	%rd235, %r1815, 4;
	add.s64 	%rd236, %rd6, %rd235;
	ld.global.f32 	%f1649, [%rd236];
	mul.f32 	%f257, %f1649, 0f43A60000;
	mov.f32 	%f3776, 0f00000000;
	mov.b32 	%r1816, 0;
	mov.f32 	%f3777, %f3776;
	mov.f32 	%f3778, %f3776;
$L__BB0_184:
	setp.eq.s32 	%p207, %r1816, %r1815;
	@%p207 bra 	$L__BB0_195;
	setp.lt.s32 	%p208, %r686, 1;
	@%p208 bra 	$L__BB0_189;
	min.s32 	%r163, %r1815, %r1816;
	max.s32 	%r164, %r1815, %r1816;
	mov.b32 	%r1817, 0;
$L__BB0_187:
	shl.b32 	%r933, %r1817, 1;
	mul.wide.u32 	%rd237, %r933, 4;
	add.s64 	%rd238, %rd8, %rd237;
	ld.global.u32 	%r166, [%rd238];
	ld.global.u32 	%r934, [%rd238+4];
	setp.eq.s32 	%p209, %r166, %r163;
	setp.eq.s32 	%p210, %r934, %r164;
	and.pred  	%p211, %p209, %p210;
	@%p211 bra 	$L__BB0_195;
	setp.le.s32 	%p212, %r166, %r163;
	add.s32 	%r1817, %r1817, 1;
	setp.lt.s32 	%p213, %r1817, %r686;
	and.pred  	%p214, %p212, %p213;
	@%p214 bra 	$L__BB0_187;
$L__BB0_189:
	mov.u32 	%r936, _ZZ15prism_nova_stepE11s_positions;
	mad.lo.s32 	%r937, %r1816, 12, %r936;
	ld.shared.f32 	%f1650, [%r937];
	sub.f32 	%f261, %f1650, %f252;
	ld.shared.f32 	%f1651, [%r937+4];
	sub.f32 	%f262, %f1651, %f253;
	ld.shared.f32 	%f1652, [%r937+8];
	sub.f32 	%f263, %f1652, %f254;
	mul.f32 	%f1653, %f262, %f262;
	fma.rn.f32 	%f1654, %f261, %f261, %f1653;
	fma.rn.f32 	%f264, %f263, %f263, %f1654;
	setp.gt.f32 	%p215, %f264, 0f43100000;
	@%p215 bra 	$L__BB0_195;
	setp.lt.s32 	%p217, %r687, 1;
	mov.pred 	%p216, 0;
	mov.pred 	%p742, %p216;
	@%p217 bra 	$L__BB0_194;
	min.s32 	%r168, %r1815, %r1816;
	max.s32 	%r169, %r1815, %r1816;
	mov.b32 	%r1818, 0;
$L__BB0_192:
	shl.b32 	%r939, %r1818, 1;
	mul.wide.u32 	%rd239, %r939, 4;
	add.s64 	%rd240, %rd7, %rd239;
	ld.global.u32 	%r171, [%rd240];
	ld.global.u32 	%r940, [%rd240+4];
	setp.eq.s32 	%p219, %r171, %r168;
	setp.eq.s32 	%p220, %r940, %r169;
	and.pred  	%p221, %p219, %p220;
	mov.pred 	%p742, -1;
	@%p221 bra 	$L__BB0_194;
	setp.le.s32 	%p223, %r171, %r168;
	add.s32 	%r1818, %r1818, 1;
	setp.lt.s32 	%p224, %r1818, %r687;
	and.pred  	%p225, %p223, %p224;
	mov.pred 	%p742, %p216;
	@%p225 bra 	$L__BB0_192;
$L__BB0_194:
	selp.f32 	%f1655, 0f3F555555, 0f3F800000, %p742;
	selp.f32 	%f1656, 0f3F000000, 0f3F800000, %p742;
	max.f32 	%f1657, %f264, 0f40800000;
	cvt.f64.f32 	%fd71, %f1657;
	add.f64 	%fd72, %fd71, 0d3DDB7CDFD9D7BDBB;
	cvt.rn.f32.f64 	%f1658, %fd72;
	rsqrt.approx.f32 	%f1659, %f1658;
	mul.wide.u32 	%rd241, %r1816, 4;
	add.s64 	%rd242, %rd6, %rd241;
	ld.global.f32 	%f1660, [%rd242];
	mul.f32 	%f1661, %f257, %f1660;
	mul.f32 	%f1662, %f1659, %f1661;
	mul.f32 	%f1663, %f1659, %f1662;
	mul.f32 	%f1664, %f1659, %f1663;
	shl.b32 	%r942, %r1816, 1;
	mul.wide.u32 	%rd243, %r942, 4;
	add.s64 	%rd244, %rd5, %rd243;
	ld.global.f32 	%f1665, [%rd244];
	ld.global.f32 	%f1666, [%rd244+4];
	mul.f32 	%f1667, %f255, %f1665;
	sqrt.rn.f32 	%f1668, %f1667;
	add.f32 	%f1669, %f256, %f1666;
	mul.f32 	%f1670, %f1669, 0f3F000000;
	mul.f32 	%f1671, %f1659, %f1670;
	mul.f32 	%f1672, %f1671, %f1671;
	mul.f32 	%f1673, %f1671, %f1672;
	mul.f32 	%f1674, %f1671, %f1673;
	mul.f32 	%f1675, %f1671, %f1674;
	mul.f32 	%f1676, %f1671, %f1675;
	mul.f32 	%f1677, %f1676, %f1676;
	mul.f32 	%f1678, %f1668, 0f41C00000;
	mul.f32 	%f1679, %f1659, %f1678;
	fma.rn.f32 	%f1680, %f1676, %f1676, %f1677;
	sub.f32 	%f1681, %f1680, %f1676;
	mul.f32 	%f1682, %f1679, %f1681;
	mul.f32 	%f1683, %f1656, %f1682;
	fma.rn.f32 	%f1684, %f1655, %f1664, %f1683;
	fma.rn.f32 	%f3778, %f261, %f1684, %f3778;
	fma.rn.f32 	%f3777, %f262, %f1684, %f3777;
	fma.rn.f32 	%f3776, %f263, %f1684, %f3776;
$L__BB0_195:
	add.s32 	%r1816, %r1816, 1;
	setp.ne.s32 	%p226, %r1816, %r689;
	@%p226 bra 	$L__BB0_184;
$L__BB0_196:
	setp.lt.s32 	%p227, %r683, 1;
	mov.f32 	%f3788, 0f00000000;
	mov.f32 	%f3789, %f3788;
	mov.f32 	%f3790, %f3788;
	@%p227 bra 	$L__BB0_218;
	setp.lt.u32 	%p228, %r683, 4;
	mov.f32 	%f3790, 0f00000000;
	mov.b32 	%r1821, 0;
	mov.f32 	%f3789, %f3790;
	mov.f32 	%f3788, %f3790;
	@%p228 bra 	$L__BB0_208;
	mov.f32 	%f3790, 0f00000000;
	mov.b32 	%r1819, 0;
$L__BB0_199:
	.pragma "nounroll";
	shl.b32 	%r945, %r1819, 1;
	mul.wide.u32 	%rd245, %r945, 4;
	add.s64 	%rd42, %rd10, %rd245;
	ld.global.u32 	%r175, [%rd42];
	ld.global.u32 	%r946, [%rd42+4];
	setp.ne.s32 	%p229, %r175, %r1815;
	setp.ne.s32 	%p230, %r946, %r1815;
	and.pred  	%p231, %p229, %p230;
	add.s64 	%rd43, %rd9, %rd245;
	@%p231 bra 	$L__BB0_201;
	setp.eq.s32 	%p232, %r175, %r1815;
	selp.b32 	%r947, %r946, %r175, %p232;
	mov.u32 	%r948, _ZZ15prism_nova_stepE11s_positions;
	mad.lo.s32 	%r949, %r947, 12, %r948;
	ld.shared.f32 	%f1689, [%r949];
	sub.f32 	%f1690, %f1689, %f252;
	ld.shared.f32 	%f1691, [%r949+4];
	sub.f32 	%f1692, %f1691, %f253;
	ld.shared.f32 	%f1693, [%r949+8];
	sub.f32 	%f1694, %f1693, %f254;
	mul.f32 	%f1695, %f1692, %f1692;
	fma.rn.f32 	%f1696, %f1690, %f1690, %f1695;
	fma.rn.f32 	%f1697, %f1694, %f1694, %f1696;
	cvt.f64.f32 	%fd73, %f1697;
	add.f64 	%fd74, %fd73, 0d3DDB7CDFD9D7BDBB;
	cvt.rn.f32.f64 	%f1698, %fd74;
	sqrt.rn.f32 	%f1699, %f1698;
	ld.global.f32 	%f1700, [%rd43];
	ld.global.f32 	%f1701, [%rd43+4];
	neg.f32 	%f1702, %f1701;
	sub.f32 	%f1703, %f1699, %f1700;
	mul.f32 	%f1704, %f1703, %f1702;
	div.rn.f32 	%f1705, %f1704, %f1699;
	fma.rn.f32 	%f3788, %f1690, %f1705, %f3788;
	fma.rn.f32 	%f3789, %f1692, %f1705, %f3789;
	fma.rn.f32 	%f3790, %f1694, %f1705, %f3790;
$L__BB0_201:
	ld.global.u32 	%r177, [%rd42+8];
	ld.global.u32 	%r950, [%rd42+12];
	setp.ne.s32 	%p233, %r177, %r1815;
	setp.ne.s32 	%p234, %r950, %r1815;
	and.pred  	%p235, %p233, %p234;
	@%p235 bra 	$L__BB0_203;
	setp.eq.s32 	%p236, %r177, %r1815;
	selp.b32 	%r951, %r950, %r177, %p236;
	mov.u32 	%r952, _ZZ15prism_nova_stepE11s_positions;
	mad.lo.s32 	%r953, %r951, 12, %r952;
	ld.shared.f32 	%f1706, [%r953];
	sub.f32 	%f1707, %f1706, %f252;
	ld.shared.f32 	%f1708, [%r953+4];
	sub.f32 	%f1709, %f1708, %f253;
	ld.shared.f32 	%f1710, [%r953+8];
	sub.f32 	%f1711, %f1710, %f254;
	mul.f32 	%f1712, %f1709, %f1709;
	fma.rn.f32 	%f1713, %f1707, %f1707, %f1712;
	fma.rn.f32 	%f1714, %f1711, %f1711, %f1713;
	cvt.f64.f32 	%fd75, %f1714;
	add.f64 	%fd76, %fd75, 0d3DDB7CDFD9D7BDBB;
	cvt.rn.f32.f64 	%f1715, %fd76;
	sqrt.rn.f32 	%f1716, %f1715;
	ld.global.f32 	%f1717, [%rd43+8];
	ld.global.f32 	%f1718, [%rd43+12];
	neg.f32 	%f1719, %f1718;
	sub.f32 	%f1720, %f1716, %f1717;
	mul.f32 	%f1721, %f1720, %f1719;
	div.rn.f32 	%f1722, %f1721, %f1716;
	fma.rn.f32 	%f3788, %f1707, %f1722, %f3788;
	fma.rn.f32 	%f3789, %f1709, %f1722, %f3789;
	fma.rn.f32 	%f3790, %f1711, %f1722, %f3790;
$L__BB0_203:
	ld.global.u32 	%r179, [%rd42+16];
	ld.global.u32 	%r954, [%rd42+20];
	setp.ne.s32 	%p237, %r179, %r1815;
	setp.ne.s32 	%p238, %r954, %r1815;
	and.pred  	%p239, %p237, %p238;
	@%p239 bra 	$L__BB0_205;
	setp.eq.s32 	%p240, %r179, %r1815;
	selp.b32 	%r955, %r954, %r179, %p240;
	mov.u32 	%r956, _ZZ15prism_nova_stepE11s_positions;
	mad.lo.s32 	%r957, %r955, 12, %r956;
	ld.shared.f32 	%f1723, [%r957];
	sub.f32 	%f1724, %f1723, %f252;
	ld.shared.f32 	%f1725, [%r957+4];
	sub.f32 	%f1726, %f1725, %f253;
	ld.shared.f32 	%f1727, [%r957+8];
	sub.f32 	%f1728, %f1727, %f254;
	mul.f32 	%f1729, %f1726, %f1726;
	fma.rn.f32 	%f1730, %f1724, %f1724, %f1729;
	fma.rn.f32 	%f1731, %f1728, %f1728, %f1730;
	cvt.f64.f32 	%fd77, %f1731;
	add.f64 	%fd78, %fd77, 0d3DDB7CDFD9D7BDBB;
	cvt.rn.f32.f64 	%f1732, %fd78;
	sqrt.rn.f32 	%f1733, %f1732;
	ld.global.f32 	%f1734, [%rd43+16];
	ld.global.f32 	%f1735, [%rd43+20];
	neg.f32 	%f1736, %f1735;
	sub.f32 	%f1737, %f1733, %f1734;
	mul.f32 	%f1738, %f1737, %f1736;
	div.rn.f32 	%f1739, %f1738, %f1733;
	fma.rn.f32 	%f3788, %f1724, %f1739, %f3788;
	fma.rn.f32 	%f3789, %f1726, %f1739, %f3789;
	fma.rn.f32 	%f3790, %f1728, %f1739, %f3790;
$L__BB0_205:
	ld.global.u32 	%r181, [%rd42+24];
	ld.global.u32 	%r958, [%rd42+28];
	setp.ne.s32 	%p241, %r181, %r1815;
	setp.ne.s32 	%p242, %r958, %r1815;
	and.pred  	%p243, %p241, %p242;
	@%p243 bra 	$L__BB0_207;
	setp.eq.s32 	%p244, %r181, %r1815;
	selp.b32 	%r959, %r958, %r181, %p244;
	mov.u32 	%r960, _ZZ15prism_nova_stepE11s_positions;
	mad.lo.s32 	%r961, %r959, 12, %r960;
	ld.shared.f32 	%f1740, [%r961];
	sub.f32 	%f1741, %f1740, %f252;
	ld.shared.f32 	%f1742, [%r961+4];
	sub.f32 	%f1743, %f1742, %f253;
	ld.shared.f32 	%f1744, [%r961+8];
	sub.f32 	%f1745, %f1744, %f254;
	mul.f32 	%f1746, %f1743, %f1743;
	fma.rn.f32 	%f1747, %f1741, %f1741, %f1746;
	fma.rn.f32 	%f1748, %f1745, %f1745, %f1747;
	cvt.f64.f32 	%fd79, %f1748;
	add.f64 	%fd80, %fd79, 0d3DDB7CDFD9D7BDBB;
	cvt.rn.f32.f64 	%f1749, %fd80;
	sqrt.rn.f32 	%f1750, %f1749;
	ld.global.f32 	%f1751, [%rd43+24];
	ld.global.f32 	%f1752, [%rd43+28];
	neg.f32 	%f1753, %f1752;
	sub.f32 	%f1754, %f1750, %f1751;
	mul.f32 	%f1755, %f1754, %f1753;
	div.rn.f32 	%f1756, %f1755, %f1750;
	fma.rn.f32 	%f3788, %f1741, %f1756, %f3788;
	fma.rn.f32 	%f3789, %f1743, %f1756, %f3789;
	fma.rn.f32 	%f3790, %f1745, %f1756, %f3790;
$L__BB0_207:
	add.s32 	%r1819, %r1819, 4;
	setp.ne.s32 	%p245, %r1819, %r83;
	mov.u32 	%r1821, %r83;
	@%p245 bra 	$L__BB0_199;
$L__BB0_208:
	setp.eq.s32 	%p246, %r81, 0;
	@%p246 bra 	$L__BB0_218;
	setp.eq.s32 	%p247, %r81, 1;
	@%p247 bra 	$L__BB0_215;
	shl.b32 	%r185, %r1821, 1;
	mul.wide.u32 	%rd246, %r185, 4;
	add.s64 	%rd44, %rd10, %rd246;
	ld.global.u32 	%r186, [%rd44];
	ld.global.u32 	%r962, [%rd44+4];
	setp.ne.s32 	%p248, %r186, %r1815;
	setp.ne.s32 	%p249, %r962, %r1815;
	and.pred  	%p250, %p248, %p249;
	add.s64 	%rd45, %rd9, %rd246;
	@%p250 bra 	$L__BB0_212;
	setp.eq.s32 	%p251, %r186, %r1815;
	selp.b32 	%r963, %r962, %r186, %p251;
	mov.u32 	%r964, _ZZ15prism_nova_stepE11s_positions;
	mad.lo.s32 	%r965, %r963, 12, %r964;
	ld.shared.f32 	%f1758, [%r965];
	sub.f32 	%f1759, %f1758, %f252;
	ld.shared.f32 	%f1760, [%r965+4];
	sub.f32 	%f1761, %f1760, %f253;
	ld.shared.f32 	%f1762, [%r965+8];
	sub.f32 	%f1763, %f1762, %f254;
	mul.f32 	%f1764, %f1761, %f1761;
	fma.rn.f32 	%f1765, %f1759, %f1759, %f1764;
	fma.rn.f32 	%f1766, %f1763, %f1763, %f1765;
	cvt.f64.f32 	%fd81, %f1766;
	add.f64 	%fd82, %fd81, 0d3DDB7CDFD9D7BDBB;
	cvt.rn.f32.f64 	%f1767, %fd82;
	sqrt.rn.f32 	%f1768, %f1767;
	ld.global.f32 	%f1769, [%rd45];
	ld.global.f32 	%f1770, [%rd45+4];
	neg.f32 	%f1771, %f1770;
	sub.f32 	%f1772, %f1768, %f1769;
	mul.f32 	%f1773, %f1772, %f1771;
	div.rn.f32 	%f1774, %f1773, %f1768;
	fma.rn.f32 	%f3788, %f1759, %f1774, %f3788;
	fma.rn.f32 	%f3789, %f1761, %f1774, %f3789;
	fma.rn.f32 	%f3790, %f1763, %f1774, %f3790;
$L__BB0_212:
	ld.global.u32 	%r188, [%rd44+8];
	ld.global.u32 	%r966, [%rd44+12];
	setp.ne.s32 	%p252, %r188, %r1815;
	setp.ne.s32 	%p253, %r966, %r1815;
	and.pred  	%p254, %p252, %p253;
	@%p254 bra 	$L__BB0_214;
	setp.eq.s32 	%p255, %r188, %r1815;
	selp.b32 	%r967, %r966, %r188, %p255;
	mov.u32 	%r968, _ZZ15prism_nova_stepE11s_positions;
	mad.lo.s32 	%r969, %r967, 12, %r968;
	ld.shared.f32 	%f1775, [%r969];
	sub.f32 	%f1776, %f1775, %f252;
	ld.shared.f32 	%f1777, [%r969+4];
	sub.f32 	%f1778, %f1777, %f253;
	ld.shared.f32 	%f1779, [%r969+8];
	sub.f32 	%f1780, %f1779, %f254;
	mul.f32 	%f1781, %f1778, %f1778;
	fma.rn.f32 	%f1782, %f1776, %f1776, %f1781;
	fma.rn.f32 	%f1783, %f1780, %f1780, %f1782;
	cvt.f64.f32 	%fd83, %f1783;
	add.f64 	%fd84, %fd83, 0d3DDB7CDFD9D7BDBB;
	cvt.rn.f32.f64 	%f1784, %fd84;
	sqrt.rn.f32 	%f1785, %f1784;
	ld.global.f32 	%f1786, [%rd45+8];
	ld.global.f32 	%f1787, [%rd45+12];
	neg.f32 	%f1788, %f1787;
	sub.f32 	%f1789, %f1785, %f1786;
	mul.f32 	%f1790, %f1789, %f1788;
	div.rn.f32 	%f1791, %f1790, %f1785;
	fma.rn.f32 	%f3788, %f1776, %f1791, %f3788;
	fma.rn.f32 	%f3789, %f1778, %f1791, %f3789;
	fma.rn.f32 	%f3790, %f1780, %f1791, %f3790;
$L__BB0_214:
	sub.s32 	%r970, %r185, %r1821;
	add.s32 	%r1821, %r970, 2;
$L__BB0_215:
	setp.eq.s32 	%p256, %r84, 0;
	@%p256 bra 	$L__BB0_218;
	shl.b32 	%r192, %r1821, 1;
	mul.wide.u32 	%rd247, %r192, 4;
	add.s64 	%rd248, %rd10, %rd247;
	ld.global.u32 	%r193, [%rd248];
	ld.global.u32 	%r971, [%rd248+4];
	setp.ne.s32 	%p257, %r193, %r1815;
	setp.ne.s32 	%p258, %r971, %r1815;
	and.pred  	%p259, %p257, %p258;
	@%p259 bra 	$L__BB0_218;
	setp.eq.s32 	%p260, %r193, %r1815;
	selp.b32 	%r972, %r971, %r193, %p260;
	mov.u32 	%r973, _ZZ15prism_nova_stepE11s_positions;
	mad.lo.s32 	%r974, %r972, 12, %r973;
	ld.shared.f32 	%f1792, [%r974];
	sub.f32 	%f1793, %f1792, %f252;
	ld.shared.f32 	%f1794, [%r974+4];
	sub.f32 	%f1795, %f1794, %f253;
	ld.shared.f32 	%f1796, [%r974+8];
	sub.f32 	%f1797, %f1796, %f254;
	mul.f32 	%f1798, %f1795, %f1795;
	fma.rn.f32 	%f1799, %f1793, %f1793, %f1798;
	fma.rn.f32 	%f1800, %f1797, %f1797, %f1799;
	cvt.f64.f32 	%fd85, %f1800;
	add.f64 	%fd86, %fd85, 0d3DDB7CDFD9D7BDBB;
	cvt.rn.f32.f64 	%f1801, %fd86;
	sqrt.rn.f32 	%f1802, %f1801;
	mul.wide.u32 	%rd249, %r192, 4;
	add.s64 	%rd250, %rd9, %rd249;
	ld.global.f32 	%f1803, [%rd250];
	ld.global.f32 	%f1804, [%rd250+4];
	neg.f32 	%f1805, %f1804;
	sub.f32 	%f1806, %f1802, %f1803;
	mul.f32 	%f1807, %f1806, %f1805;
	div.rn.f32 	%f1808, %f1807, %f1802;
	fma.rn.f32 	%f3788, %f1793, %f1808, %f3788;
	fma.rn.f32 	%f3789, %f1795, %f1808, %f3789;
	fma.rn.f32 	%f3790, %f1797, %f1808, %f3790;
$L__BB0_218:
	setp.lt.s32 	%p261, %r684, 1;
	add.f32 	%f331, %f3778, %f3788;
	add.f32 	%f332, %f3777, %f3789;
	add.f32 	%f333, %f3776, %f3790;
	mov.f32 	%f3824, 0f00000000;
	mov.f32 	%f3825, %f3824;
	mov.f32 	%f3826, %f3824;
	@%p261 bra 	$L__BB0_228;
	mov.f32 	%f3826, 0f00000000;
	mov.b32 	%r1822, 0;
	mov.f32 	%f3825, %f3826;
	mov.f32 	%f3824, %f3826;
$L__BB0_220:
	mul.lo.s32 	%r976, %r1822, 3;
	mul.wide.u32 	%rd251, %r976, 4;
	add.s64 	%rd252, %rd12, %rd251;
	ld.global.u32 	%r196, [%rd252];
	ld.global.u32 	%r977, [%rd252+4];
	ld.global.u32 	%r978, [%rd252+8];
	setp.ne.s32 	%p262, %r196, %r1815;
	setp.ne.s32 	%p263, %r977, %r1815;
	and.pred  	%p264, %p262, %p263;
	setp.ne.s32 	%p265, %r978, %r1815;
	and.pred  	%p266, %p264, %p265;
	@%p266 bra 	$L__BB0_227;
	mov.u32 	%r979, _ZZ15prism_nova_stepE11s_positions;
	mad.lo.s32 	%r980, %r196, 12, %r979;
	ld.shared.f32 	%f1811, [%r980];
	ld.shared.f32 	%f1812, [%r980+4];
	ld.shared.f32 	%f1813, [%r980+8];
	mad.lo.s32 	%r981, %r977, 12, %r979;
	ld.shared.f32 	%f1814, [%r981];
	ld.shared.f32 	%f1815, [%r981+4];
	ld.shared.f32 	%f1816, [%r981+8];
	mad.lo.s32 	%r982, %r978, 12, %r979;
	ld.shared.f32 	%f1817, [%r982];
	ld.shared.f32 	%f1818, [%r982+4];
	ld.shared.f32 	%f1819, [%r982+8];
	sub.f32 	%f1820, %f1811, %f1814;
	sub.f32 	%f1821, %f1812, %f1815;
	sub.f32 	%f1822, %f1813, %f1816;
	sub.f32 	%f1823, %f1817, %f1814;
	sub.f32 	%f1824, %f1818, %f1815;
	sub.f32 	%f1825, %f1819, %f1816;
	mul.f32 	%f1826, %f1821, %f1821;
	fma.rn.f32 	%f1827, %f1820, %f1820, %f1826;
	fma.rn.f32 	%f1828, %f1822, %f1822, %f1827;
	cvt.f64.f32 	%fd87, %f1828;
	add.f64 	%fd88, %fd87, 0d3DDB7CDFD9D7BDBB;
	cvt.rn.f32.f64 	%f1829, %fd88;
	sqrt.rn.f32 	%f1830, %f1829;
	mul.f32 	%f1831, %f1824, %f1824;
	fma.rn.f32 	%f1832, %f1823, %f1823, %f1831;
	fma.rn.f32 	%f1833, %f1825, %f1825, %f1832;
	cvt.f64.f32 	%fd89, %f1833;
	add.f64 	%fd90, %fd89, 0d3DDB7CDFD9D7BDBB;
	cvt.rn.f32.f64 	%f1834, %fd90;
	sqrt.rn.f32 	%f1835, %f1834;
	mul.f32 	%f1836, %f1821, %f1824;
	fma.rn.f32 	%f1837, %f1820, %f1823, %f1836;
	fma.rn.f32 	%f1838, %f1822, %f1825, %f1837;
	mul.f32 	%f1839, %f1830, %f1835;
	div.rn.f32 	%f1840, %f1838, %f1839;
	min.f32 	%f1841, %f1840, 0f3F7FF972;
	max.f32 	%f1842, %f1841, 0fBF7FF972;
	abs.f32 	%f1843, %f1842;
	fma.rn.f32 	%f1844, %f1843, 0fBF000000, 0f3F000000;
	rsqrt.approx.ftz.f32 	%f1845, %f1844;
	mul.f32 	%f1846, %f1845, %f1844;
	mul.f32 	%f1847, %f1845, 0fBF000000;
	fma.rn.f32 	%f1848, %f1846, %f1847, 0f3F000000;
	fma.rn.f32 	%f1849, %f1846, %f1848, %f1846;
	setp.eq.f32 	%p267, %f1843, 0f3F800000;
	selp.f32 	%f1850, 0f00000000, %f1849, %p267;
	setp.gt.f32 	%p268, %f1843, 0f3F0F5C29;
	selp.f32 	%f1851, %f1850, %f1843, %p268;
	copysign.f32 	%f1852, %f1842, %f1851;
	mul.f32 	%f1853, %f1852, %f1852;
	fma.rn.f32 	%f1854, %f1853, 0f3D10ECEF, 0f3C8B1ABB;
	fma.rn.f32 	%f1855, %f1854, %f1853, 0f3CFC028C;
	fma.rn.f32 	%f1856, %f1855, %f1853, 0f3D372139;
	fma.rn.f32 	%f1857, %f1856, %f1853, 0f3D9993DB;
	fma.rn.f32 	%f1858, %f1857, %f1853, 0f3E2AAAC6;
	mul.f32 	%f1859, %f1853, %f1858;
	fma.rn.f32 	%f1860, %f1859, %f1852, %f1852;
	neg.f32 	%f1861, %f1860;
	selp.f32 	%f1862, %f1860, %f1861, %p268;
	fma.rn.f32 	%f1863, 0f3F6EE581, 0f3FD774EB, %f1862;
	setp.gt.f32 	%p269, %f1842, 0f3F0F5C29;
	selp.f32 	%f1864, %f1860, %f1863, %p269;
	add.f32 	%f1865, %f1864, %f1864;
	selp.f32 	%f1866, %f1865, %f1864, %p268;
	shl.b32 	%r983, %r1822, 1;
	mul.wide.u32 	%rd253, %r983, 4;
	add.s64 	%rd254, %rd11, %rd253;
	ld.global.f32 	%f1867, [%rd254];
	ld.global.f32 	%f1868, [%rd254+4];
	sub.f32 	%f1869, %f1866, %f1867;
	mul.f32 	%f1870, %f1868, %f1869;
	mul.f32 	%f1871, %f1842, %f1842;
	mov.f32 	%f1872, 0f3F800000;
	sub.f32 	%f1873, %f1872, %f1871;
	cvt.f64.f32 	%fd91, %f1873;
	add.f64 	%fd92, %fd91, 0d3DDB7CDFD9D7BDBB;
	cvt.rn.f32.f64 	%f1874, %fd92;
	sqrt.rn.f32 	%f1875, %f1874;
	mov.f32 	%f1876, 0fBF800000;
	div.rn.f32 	%f1877, %f1876, %f1875;
	rcp.rn.f32 	%f1878, %f1830;
	rcp.rn.f32 	%f1879, %f1835;
	mul.f32 	%f1880, %f1823, %f1879;
	mul.f32 	%f1881, %f1820, %f1842;
	mul.f32 	%f1882, %f1878, %f1881;
	sub.f32 	%f1883, %f1880, %f1882;
	mul.f32 	%f337, %f1878, %f1883;
	mul.f32 	%f1884, %f1824, %f1879;
	mul.f32 	%f1885, %f1821, %f1842;
	mul.f32 	%f1886, %f1878, %f1885;
	sub.f32 	%f1887, %f1884, %f1886;
	mul.f32 	%f338, %f1878, %f1887;
	mul.f32 	%f1888, %f1825, %f1879;
	mul.f32 	%f1889, %f1822, %f1842;
	mul.f32 	%f1890, %f1878, %f1889;
	sub.f32 	%f1891, %f1888, %f1890;
	mul.f32 	%f339, %f1878, %f1891;
	mul.f32 	%f1892, %f1820, %f1878;
	mul.f32 	%f1893, %f1823, %f1842;
	mul.f32 	%f1894, %f1879, %f1893;
	sub.f32 	%f1895, %f1892, %f1894;
	mul.f32 	%f340, %f1879, %f1895;
	mul.f32 	%f1896, %f1821, %f1878;
	mul.f32 	%f1897, %f1824, %f1842;
	mul.f32 	%f1898, %f1879, %f1897;
	sub.f32 	%f1899, %f1896, %f1898;
	mul.f32 	%f341, %f1879, %f1899;
	mul.f32 	%f1900, %f1822, %f1878;
	mul.f32 	%f1901, %f1825, %f1842;
	mul.f32 	%f1902, %f1879, %f1901;
	sub.f32 	%f1903, %f1900, %f1902;
	mul.f32 	%f342, %f1879, %f1903;
	mul.f32 	%f343, %f1877, %f1870;
	setp.ne.s32 	%p270, %r1815, %r196;
	@%p270 bra 	$L__BB0_223;
	mul.f32 	%f1910, %f337, %f343;
	sub.f32 	%f3824, %f3824, %f1910;
	mul.f32 	%f1911, %f338, %f343;
	sub.f32 	%f3825, %f3825, %f1911;
	mul.f32 	%f1912, %f339, %f343;
	sub.f32 	%f3826, %f3826, %f1912;
	bra.uni 	$L__BB0_227;
$L__BB0_223:
	setp.ne.s32 	%p271, %r1815, %r978;
	@%p271 bra 	$L__BB0_225;
	mul.f32 	%f1907, %f340, %f343;
	sub.f32 	%f3824, %f3824, %f1907;
	mul.f32 	%f1908, %f341, %f343;
	sub.f32 	%f3825, %f3825, %f1908;
	mul.f32 	%f1909, %f342, %f343;
	sub.f32 	%f3826, %f3826, %f1909;
	bra.uni 	$L__BB0_227;
$L__BB0_225:
	setp.ne.s32 	%p272, %r1815, %r977;
	@%p272 bra 	$L__BB0_227;
	add.f32 	%f1904, %f337, %f340;
	fma.rn.f32 	%f3824, %f1904, %f343, %f3824;
	add.f32 	%f1905, %f338, %f341;
	fma.rn.f32 	%f3825, %f1905, %f343, %f3825;
	add.f32 	%f1906, %f339, %f342;
	fma.rn.f32 	%f3826, %f1906, %f343, %f3826;
$L__BB0_227:
	add.s32 	%r1822, %r1822, 1;
	setp.ne.s32 	%p273, %r1822, %r684;
	@%p273 bra 	$L__BB0_220;
$L__BB0_228:
	add.f32 	%f359, %f331, %f3824;
	add.f32 	%f360, %f332, %f3825;
	add.f32 	%f361, %f333, %f3826;
	mov.f32 	%f3836, 0f00000000;
	mov.f32 	%f3837, %f3836;
	mov.f32 	%f3838, %f3836;
	@%p68 bra 	$L__BB0_251;
	mov.f32 	%f3838, 0f00000000;
	mov.b32 	%r1823, 0;
	mov.u32 	%r1824, %r1823;
	mov.f32 	%f3837, %f3838;
	mov.f32 	%f3836, %f3838;
$L__BB0_230:
	shl.b32 	%r985, %r1823, 2;
	mul.wide.u32 	%rd255, %r985, 4;
	add.s64 	%rd256, %rd14, %rd255;
	ld.global.u32 	%r202, [%rd256];
	ld.global.u32 	%r986, [%rd256+4];
	ld.global.u32 	%r987, [%rd256+8];
	ld.global.u32 	%r988, [%rd256+12];
	mul.wide.u32 	%rd257, %r1823, 4;
	add.s64 	%rd258, %rd15, %rd257;
	ld.global.u32 	%r206, [%rd258];
	setp.ne.s32 	%p275, %r202, %r1815;
	setp.ne.s32 	%p276, %r986, %r1815;
	and.pred  	%p277, %p275, %p276;
	setp.ne.s32 	%p278, %r987, %r1815;
	and.pred  	%p279, %p277, %p278;
	setp.ne.s32 	%p280, %r988, %r1815;
	and.pred  	%p281, %p279, %p280;
	@%p281 bra 	$L__BB0_250;
	mov.u32 	%r989, _ZZ15prism_nova_stepE11s_positions;
	mad.lo.s32 	%r990, %r202, 12, %r989;
	ld.shared.f32 	%f1916, [%r990];
	ld.shared.f32 	%f1917, [%r990+4];
	ld.shared.f32 	%f1918, [%r990+8];
	mad.lo.s32 	%r991, %r986, 12, %r989;
	ld.shared.f32 	%f1919, [%r991];
	ld.shared.f32 	%f1920, [%r991+4];
	ld.shared.f32 	%f1921, [%r991+8];
	mad.lo.s32 	%r992, %r987, 12, %r989;
	ld.shared.f32 	%f1922, [%r992];
	ld.shared.f32 	%f1923, [%r992+4];
	ld.shared.f32 	%f1924, [%r992+8];
	mad.lo.s32 	%r993, %r988, 12, %r989;
	ld.shared.f32 	%f1925, [%r993];
	ld.shared.f32 	%f1926, [%r993+4];
	ld.shared.f32 	%f1927, [%r993+8];
	sub.f32 	%f365, %f1919, %f1916;
	sub.f32 	%f366, %f1920, %f1917;
	sub.f32 	%f367, %f1921, %f1918;
	sub.f32 	%f368, %f1922, %f1919;
	sub.f32 	%f369, %f1923, %f1920;
	sub.f32 	%f370, %f1924, %f1921;
	sub.f32 	%f371, %f1925, %f1922;
	sub.f32 	%f372, %f1926, %f1923;
	sub.f32 	%f373, %f1927, %f1924;
	mul.f32 	%f1928, %f366, %f370;
	mul.f32 	%f1929, %f367, %f369;
	sub.f32 	%f374, %f1928, %f1929;
	mul.f32 	%f1930, %f367, %f368;
	mul.f32 	%f1931, %f365, %f370;
	sub.f32 	%f375, %f1930, %f1931;
	mul.f32 	%f1932, %f365, %f369;
	mul.f32 	%f1933, %f366, %f368;
	sub.f32 	%f376, %f1932, %f1933;
	mul.f32 	%f1934, %f369, %f373;
	mul.f32 	%f1935, %f370, %f372;
	sub.f32 	%f377, %f1934, %f1935;
	mul.f32 	%f1936, %f370, %f371;
	mul.f32 	%f1937, %f368, %f373;
	sub.f32 	%f378, %f1936, %f1937;
	mul.f32 	%f1938, %f368, %f372;
	mul.f32 	%f1939, %f369, %f371;
	sub.f32 	%f379, %f1938, %f1939;
	mul.f32 	%f1940, %f375, %f375;
	fma.rn.f32 	%f1941, %f374, %f374, %f1940;
	fma.rn.f32 	%f1942, %f376, %f376, %f1941;
	cvt.f64.f32 	%fd93, %f1942;
	add.f64 	%fd94, %fd93, 0d3DDB7CDFD9D7BDBB;
	cvt.rn.f32.f64 	%f1943, %fd94;
	sqrt.rn.f32 	%f380, %f1943;
	mul.f32 	%f1944, %f378, %f378;
	fma.rn.f32 	%f1945, %f377, %f377, %f1944;
	fma.rn.f32 	%f1946, %f379, %f379, %f1945;
	cvt.f64.f32 	%fd95, %f1946;
	add.f64 	%fd96, %fd95, 0d3DDB7CDFD9D7BDBB;
	cvt.rn.f32.f64 	%f1947, %fd96;
	sqrt.rn.f32 	%f381, %f1947;
	mul.f32 	%f1948, %f369, %f369;
	fma.rn.f32 	%f1949, %f368, %f368, %f1948;
	fma.rn.f32 	%f1950, %f370, %f370, %f1949;
	cvt.f64.f32 	%fd97, %f1950;
	add.f64 	%fd98, %fd97, 0d3DDB7CDFD9D7BDBB;
	cvt.rn.f32.f64 	%f1951, %fd98;
	sqrt.rn.f32 	%f382, %f1951;
	div.rn.f32 	%f1952, %f374, %f380;
	div.rn.f32 	%f1953, %f375, %f380;
	div.rn.f32 	%f1954, %f376, %f380;
	div.rn.f32 	%f1955, %f377, %f381;
	div.rn.f32 	%f1956, %f378, %f381;
	div.rn.f32 	%f1957, %f379, %f381;
	div.rn.f32 	%f1958, %f368, %f382;
	div.rn.f32 	%f1959, %f369, %f382;
	div.rn.f32 	%f1960, %f370, %f382;
	mul.f32 	%f1961, %f1953, %f1956;
	fma.rn.f32 	%f1962, %f1952, %f1955, %f1961;
	fma.rn.f32 	%f1963, %f1954, %f1957, %f1962;
	min.f32 	%f1964, %f1963, 0f3F800000;
	max.f32 	%f1965, %f1964, 0fBF800000;
	mul.f32 	%f1966, %f1953, %f1957;
	mul.f32 	%f1967, %f1954, %f1956;
	sub.f32 	%f1968, %f1966, %f1967;
	mul.f32 	%f1969, %f1954, %f1955;
	mul.f32 	%f1970, %f1952, %f1957;
	sub.f32 	%f1971, %f1969, %f1970;
	mul.f32 	%f1972, %f1952, %f1956;
	mul.f32 	%f1973, %f1953, %f1955;
	sub.f32 	%f1974, %f1972, %f1973;
	mul.f32 	%f1975, %f1959, %f1971;
	fma.rn.f32 	%f1976, %f1958, %f1968, %f1975;
	fma.rn.f32 	%f1977, %f1960, %f1974, %f1976;
	abs.f32 	%f1978, %f1965;
	abs.f32 	%f1979, %f1977;
	setp.gt.f32 	%p282, %f1979, %f1978;
	selp.f32 	%f1980, %f1979, %f1978, %p282;
	selp.f32 	%f1981, %f1978, %f1979, %p282;
	div.rn.f32 	%f1982, %f1981, %f1980;
	mul.f32 	%f1983, %f1982, %f1982;
	fma.rn.f32 	%f1984, %f1983, 0f3B33710B, 0fBC807748;
	fma.rn.f32 	%f1985, %f1984, %f1983, 0f3D2CDAB2;
	fma.rn.f32 	%f1986, %f1985, %f1983, 0fBD992D10;
	fma.rn.f32 	%f1987, %f1986, %f1983, 0f3DD9EA6C;
	fma.rn.f32 	%f1988, %f1987, %f1983, 0fBE117CB1;
	fma.rn.f32 	%f1989, %f1988, %f1983, 0f3E4CBCE0;
	fma.rn.f32 	%f1990, %f1989, %f1983, 0fBEAAAA7D;
	mul.f32 	%f1991, %f1983, %f1990;
	fma.rn.f32 	%f1992, %f1991, %f1982, %f1982;
	neg.f32 	%f1993, %f1992;
	fma.rn.f32 	%f1994, 0f3F6EE581, 0f3FD774EB, %f1993;
	selp.f32 	%f1995, %f1994, %f1992, %p282;
	selp.f32 	%f1996, 0f3F6EE581, 0f3FEEE581, %p282;
	selp.f32 	%f1997, %f1992, %f1993, %p282;
	mov.b32 	%r994, %f1965;
	fma.rn.f32 	%f1998, %f1996, 0f3FD774EB, %f1997;
	setp.lt.s32 	%p283, %r994, 0;
	selp.f32 	%f1999, %f1998, %f1995, %p283;
	add.f32 	%f2000, %f1978, %f1979;
	setp.eq.f32 	%p284, %f1980, 0f00000000;
	selp.f32 	%f2001, 0f40490FDB, 0f00000000, %p283;
	setp.eq.f32 	%p285, %f1978, %f1979;
	selp.f32 	%f2002, 0f4016CBE4, 0f3F490FDB, %p283;
	selp.f32 	%f2003, %f2002, %f1999, %p285;
	selp.f32 	%f2004, %f2001, %f2003, %p284;
	abs.f32 	%f2005, %f2000;
	setp.nan.f32 	%p286, %f2005, %f2005;
	copysign.f32 	%f2006, %f1977, %f2004;
	selp.f32 	%f383, %f2000, %f2006, %p286;
	setp.lt.s32 	%p287, %r206, 1;
	mov.f32 	%f3835, 0f00000000;
	@%p287 bra 	$L__BB0_242;
	mov.f32 	%f3835, 0f00000000;
	mov.b32 	%r1825, 0;
$L__BB0_233:
	shl.b32 	%r996, %r1825, 2;
	add.s32 	%r997, %r996, %r1824;
	mul.wide.s32 	%rd259, %r997, 4;
	add.s64 	%rd260, %rd13, %rd259;
	ld.global.f32 	%f2008, [%rd260];
	ld.global.f32 	%f2009, [%rd260+4];
	ld.global.f32 	%f2010, [%rd260+8];
	mul.f32 	%f2011, %f383, %f2009;
	sub.f32 	%f385, %f2011, %f2010;
	mul.f32 	%f386, %f2008, %f2009;
	mul.f32 	%f2012, %f385, 0f3F22F983;
	cvt.rni.s32.f32 	%r1829, %f2012;
	cvt.rn.f32.s32 	%f2013, %r1829;
	fma.rn.f32 	%f2014, %f2013, 0fBFC90FDA, %f385;
	fma.rn.f32 	%f2015, %f2013, 0fB3A22168, %f2014;
	fma.rn.f32 	%f3834, %f2013, 0fA7C234C5, %f2015;
	abs.f32 	%f388, %f385;
	setp.ltu.f32 	%p288, %f388, 0f47CE4780;
	@%p288 bra 	$L__BB0_241;
	setp.neu.f32 	%p289, %f388, 0f7F800000;
	@%p289 bra 	$L__BB0_236;
	mov.f32 	%f2018, 0f00000000;
	mul.rn.f32 	%f3834, %f385, %f2018;
	mov.b32 	%r1829, 0;
	bra.uni 	$L__BB0_241;
$L__BB0_236:
	mov.b32 	%r209, %f385;
	shl.b32 	%r999, %r209, 8;
	or.b32  	%r210, %r999, -2147483648;
	mov.b64 	%rd548, 0;
	mov.b32 	%r1826, 0;
$L__BB0_237:
	.pragma "nounroll";
	mul.wide.u32 	%rd262, %r1826, 4;
	mov.u64 	%rd263, __cudart_i2opi_f;
	add.s64 	%rd264, %rd263, %rd262;
	ld.global.nc.u32 	%r1000, [%rd264];
	mad.wide.u32 	%rd265, %r1000, %r210, %rd548;
	shr.u64 	%rd548, %rd265, 32;
	add.s64 	%rd266, %rd25, %rd262;
	st.local.u32 	[%rd266], %rd265;
	add.s32 	%r1826, %r1826, 1;
	setp.ne.s32 	%p290, %r1826, 6;
	@%p290 bra 	$L__BB0_237;
	shr.u32 	%r1001, %r209, 23;
	st.local.u32 	[%rd25+24], %rd548;
	and.b32  	%r213, %r1001, 31;
	and.b32  	%r1002, %r1001, 224;
	add.s32 	%r1003, %r1002, -128;
	shr.u32 	%r1004, %r1003, 5;
	mul.wide.u32 	%rd267, %r1004, 4;
	sub.s64 	%rd48, %rd25, %rd267;
	ld.local.u32 	%r1827, [%rd48+24];
	ld.local.u32 	%r1828, [%rd48+20];
	setp.eq.s32 	%p291, %r213, 0;
	@%p291 bra 	$L__BB0_240;
	shf.l.wrap.b32 	%r1827, %r1828, %r1827, %r213;
	ld.local.u32 	%r1005, [%rd48+16];
	shf.l.wrap.b32 	%r1828, %r1005, %r1828, %r213;
$L__BB0_240:
	shr.u32 	%r1006, %r1827, 30;
	shf.l.wrap.b32 	%r1007, %r1828, %r1827, 2;
	shl.b32 	%r1008, %r1828, 2;
	shr.u32 	%r1009, %r1007, 31;
	add.s32 	%r1010, %r1009, %r1006;
	neg.s32 	%r1011, %r1010;
	setp.lt.s32 	%p292, %r209, 0;
	selp.b32 	%r1829, %r1011, %r1010, %p292;
	xor.b32  	%r1012, %r1007, %r209;
	shr.s32 	%r1013, %r1007, 31;
	xor.b32  	%r1014, %r1013, %r1007;
	xor.b32  	%r1015, %r1013, %r1008;
	cvt.u64.u32 	%rd268, %r1014;
	shl.b64 	%rd269, %rd268, 32;
	cvt.u64.u32 	%rd270, %r1015;
	or.b64  	%rd271, %rd269, %rd270;
	cvt.rn.f64.s64 	%fd99, %rd271;
	mul.f64 	%fd100, %fd99, 0d3BF921FB54442D19;
	cvt.rn.f32.f64 	%f2016, %fd100;
	neg.f32 	%f2017, %f2016;
	setp.lt.s32 	%p293, %r1012, 0;
	selp.f32 	%f3834, %f2017, %f2016, %p293;
$L__BB0_241:
	mul.rn.f32 	%f2019, %f3834, %f3834;
	and.b32  	%r1017, %r1829, 1;
	setp.eq.b32 	%p294, %r1017, 1;
	selp.f32 	%f2020, 0f3F800000, %f3834, %p294;
	fma.rn.f32 	%f2021, %f2019, %f2020, 0f00000000;
	fma.rn.f32 	%f2022, %f2019, 0f37CBAC00, 0fBAB607ED;
	selp.f32 	%f2023, %f2022, 0fB94D4153, %p294;
	selp.f32 	%f2024, 0f3D2AAABB, 0f3C0885E4, %p294;
	fma.rn.f32 	%f2025, %f2023, %f2019, %f2024;
	selp.f32 	%f2026, 0fBEFFFFFF, 0fBE2AAAA8, %p294;
	fma.rn.f32 	%f2027, %f2025, %f2019, %f2026;
	fma.rn.f32 	%f2028, %f2027, %f2021, %f2020;
	and.b32  	%r1018, %r1829, 2;
	setp.eq.s32 	%p295, %r1018, 0;
	mov.f32 	%f2029, 0f00000000;
	sub.f32 	%f2030, %f2029, %f2028;
	selp.f32 	%f2031, %f2028, %f2030, %p295;
	mul.f32 	%f2032, %f386, %f2031;
	sub.f32 	%f3835, %f3835, %f2032;
	add.s32 	%r1825, %r1825, 1;
	setp.ne.s32 	%p296, %r1825, %r206;
	@%p296 bra 	$L__BB0_233;
$L__BB0_242:
	mul.f32 	%f2033, %f380, %f380;
	cvt.f64.f32 	%fd101, %f2033;
	add.f64 	%fd102, %fd101, 0d3DDB7CDFD9D7BDBB;
	rcp.rn.f64 	%fd103, %fd102;
	cvt.rn.f32.f64 	%f2034, %fd103;
	mul.f32 	%f2035, %f381, %f381;
	cvt.f64.f32 	%fd104, %f2035;
	add.f64 	%fd105, %fd104, 0d3DDB7CDFD9D7BDBB;
	rcp.rn.f64 	%fd106, %fd105;
	cvt.rn.f32.f64 	%f2036, %fd106;
	mul.f32 	%f2037, %f382, %f3835;
	mul.f32 	%f394, %f2037, %f2034;
	neg.f32 	%f2038, %f3835;
	mul.f32 	%f2039, %f382, %f2038;
	mul.f32 	%f395, %f2039, %f2036;
	setp.ne.s32 	%p297, %r1815, %r202;
	@%p297 bra 	$L__BB0_244;
	fma.rn.f32 	%f3836, %f374, %f394, %f3836;
	fma.rn.f32 	%f3837, %f375, %f394, %f3837;
	fma.rn.f32 	%f3838, %f376, %f394, %f3838;
	bra.uni 	$L__BB0_250;
$L__BB0_244:
	setp.ne.s32 	%p298, %r1815, %r988;
	@%p298 bra 	$L__BB0_246;
	fma.rn.f32 	%f3836, %f377, %f395, %f3836;
	fma.rn.f32 	%f3837, %f378, %f395, %f3837;
	fma.rn.f32 	%f3838, %f379, %f395, %f3838;
	bra.uni 	$L__BB0_250;
$L__BB0_246:
	setp.ne.s32 	%p299, %r1815, %r986;
	@%p299 bra 	$L__BB0_248;
	mul.f32 	%f2062, %f366, %f369;
	fma.rn.f32 	%f2063, %f365, %f368, %f2062;
	fma.rn.f32 	%f2064, %f367, %f370, %f2063;
	cvt.f64.f32 	%fd114, %f2064;
	mul.f32 	%f2065, %f382, %f382;
	cvt.f64.f32 	%fd115, %f2065;
	add.f64 	%fd116, %fd115, 0d3DDB7CDFD9D7BDBB;
	div.rn.f64 	%fd117, %fd114, %fd116;
	add.f64 	%fd118, %fd117, 0dBFF0000000000000;
	cvt.rn.f32.f64 	%f2066, %fd118;
	mul.f32 	%f2067, %f369, %f372;
	fma.rn.f32 	%f2068, %f368, %f371, %f2067;
	fma.rn.f32 	%f2069, %f370, %f373, %f2068;
	cvt.f64.f32 	%fd119, %f2069;
	div.rn.f64 	%fd120, %fd119, %fd116;
	cvt.rn.f32.f64 	%f2070, %fd120;
	mul.f32 	%f2071, %f374, %f2066;
	mul.f32 	%f2072, %f2071, %f394;
	mul.f32 	%f2073, %f395, %f2070;
	mul.f32 	%f2074, %f377, %f2073;
	sub.f32 	%f2075, %f2072, %f2074;
	add.f32 	%f3836, %f3836, %f2075;
	mul.f32 	%f2076, %f375, %f2066;
	mul.f32 	%f2077, %f2076, %f394;
	mul.f32 	%f2078, %f378, %f2073;
	sub.f32 	%f2079, %f2077, %f2078;
	add.f32 	%f3837, %f3837, %f2079;
	mul.f32 	%f2080, %f376, %f2066;
	mul.f32 	%f2081, %f2080, %f394;
	mul.f32 	%f2082, %f379, %f2073;
	sub.f32 	%f2083, %f2081, %f2082;
	add.f32 	%f3838, %f3838, %f2083;
	bra.uni 	$L__BB0_250;
$L__BB0_248:
	setp.ne.s32 	%p300, %r1815, %r987;
	@%p300 bra 	$L__BB0_250;
	mul.f32 	%f2040, %f369, %f372;
	fma.rn.f32 	%f2041, %f368, %f371, %f2040;
	fma.rn.f32 	%f2042, %f370, %f373, %f2041;
	cvt.f64.f32 	%fd107, %f2042;
	mul.f32 	%f2043, %f382, %f382;
	cvt.f64.f32 	%fd108, %f2043;
	add.f64 	%fd109, %fd108, 0d3DDB7CDFD9D7BDBB;
	div.rn.f64 	%fd110, %fd107, %fd109;
	add.f64 	%fd111, %fd110, 0dBFF0000000000000;
	cvt.rn.f32.f64 	%f2044, %fd111;
	mul.f32 	%f2045, %f366, %f369;
	fma.rn.f32 	%f2046, %f365, %f368, %f2045;
	fma.rn.f32 	%f2047, %f367, %f370, %f2046;
	cvt.f64.f32 	%fd112, %f2047;
	div.rn.f64 	%fd113, %fd112, %fd109;
	cvt.rn.f32.f64 	%f2048, %fd113;
	mul.f32 	%f2049, %f377, %f2044;
	mul.f32 	%f2050, %f2049, %f395;
	mul.f32 	%f2051, %f394, %f2048;
	mul.f32 	%f2052, %f374, %f2051;
	sub.f32 	%f2053, %f2050, %f2052;
	add.f32 	%f3836, %f3836, %f2053;
	mul.f32 	%f2054, %f378, %f2044;
	mul.f32 	%f2055, %f2054, %f395;
	mul.f32 	%f2056, %f375, %f2051;
	sub.f32 	%f2057, %f2055, %f2056;
	add.f32 	%f3837, %f3837, %f2057;
	mul.f32 	%f2058, %f379, %f2044;
	mul.f32 	%f2059, %f2058, %f395;
	mul.f32 	%f2060, %f376, %f2051;
	sub.f32 	%f2061, %f2059, %f2060;
	add.f32 	%f3838, %f3838, %f2061;
$L__BB0_250:
	shl.b32 	%r1019, %r206, 2;
	add.s32 	%r1824, %r1019, %r1824;
	add.s32 	%r1823, %r1823, 1;
	setp.ne.s32 	%p301, %r1823, %r685;
	@%p301 bra 	$L__BB0_230;
$L__BB0_251:
	add.f32 	%f414, %f359, %f3836;
	add.f32 	%f415, %f360, %f3837;
	add.f32 	%f416, %f361, %f3838;
	mul.wide.s32 	%rd272, %r1815, 4;
	add.s64 	%rd273, %rd2, %rd272;
	ld.global.u32 	%r1020, [%rd273];
	setp.ne.s32 	%p303, %r1020, 1;
	or.pred  	%p304, %p303, %p206;
	mov.f32 	%f3848, 0f00000000;
	mov.f32 	%f3849, %f3848;
	mov.f32 	%f3850, %f3848;
	@%p304 bra 	$L__BB0_265;
	setp.eq.s32 	%p305, %r82, 0;
	mov.f32 	%f3850, 0f00000000;
	mov.b32 	%r1831, 0;
	mov.f32 	%f3849, %f3850;
	mov.f32 	%f3848, %f3850;
	@%p305 bra 	$L__BB0_261;
	mov.f32 	%f3850, 0f00000000;
	mov.b32 	%r1830, 0;
$L__BB0_254:
	mul.wide.u32 	%rd274, %r1830, 4;
	add.s64 	%rd49, %rd2, %rd274;
	ld.global.u32 	%r1023, [%rd49];
	add.s32 	%r1024, %r1023, -7;
	setp.gt.u32 	%p306, %r1024, 1;
	mov.u32 	%r1025, _ZZ15prism_nova_stepE11s_positions;
	mad.lo.s32 	%r226, %r1830, 12, %r1025;
	@%p306 bra 	$L__BB0_257;
	ld.shared.f32 	%f2088, [%r226];
	sub.f32 	%f420, %f2088, %f252;
	ld.shared.f32 	%f2089, [%r226+4];
	sub.f32 	%f421, %f2089, %f253;
	ld.shared.f32 	%f2090, [%r226+8];
	sub.f32 	%f422, %f2090, %f254;
	mul.f32 	%f2091, %f421, %f421;
	fma.rn.f32 	%f2092, %f420, %f420, %f2091;
	fma.rn.f32 	%f423, %f422, %f422, %f2092;
	setp.gt.f32 	%p307, %f423, 0f41100000;
	@%p307 bra 	$L__BB0_257;
	sqrt.rn.f32 	%f2093, %f423;
	sqrt.rn.f32 	%f2094, %f737;
	mov.f32 	%f2095, 0fBE99999A;
	div.rn.f32 	%f2096, %f2095, %f2094;
	div.rn.f32 	%f2097, %f2093, %f2096;
	fma.rn.f32 	%f2098, %f2097, 0f3BBB989D, 0f3F000000;
	cvt.sat.f32.f32 	%f2099, %f2098;
	mov.f32 	%f2100, 0f4B400001;
	mov.f32 	%f2101, 0f437C0000;
	fma.rm.f32 	%f2102, %f2099, %f2101, %f2100;
	add.f32 	%f2103, %f2102, 0fCB40007F;
	neg.f32 	%f2104, %f2103;
	fma.rn.f32 	%f2105, %f2097, 0f3FB8AA3B, %f2104;
	fma.rn.f32 	%f2106, %f2097, 0f32A57060, %f2105;
	mov.b32 	%r1026, %f2102;
	shl.b32 	%r1027, %r1026, 23;
	mov.b32 	%f2107, %r1027;
	ex2.approx.ftz.f32 	%f2108, %f2106;
	mul.f32 	%f2109, %f2108, %f2107;
	mul.f32 	%f2110, %f2109, 0f3F000000;
	div.rn.f32 	%f2111, %f2110, %f2093;
	fma.rn.f32 	%f3848, %f420, %f2111, %f3848;
	fma.rn.f32 	%f3849, %f421, %f2111, %f3849;
	fma.rn.f32 	%f3850, %f422, %f2111, %f3850;
$L__BB0_257:
	ld.global.u32 	%r1028, [%rd49+4];
	add.s32 	%r1029, %r1028, -7;
	setp.gt.u32 	%p308, %r1029, 1;
	@%p308 bra 	$L__BB0_260;
	ld.shared.f32 	%f2112, [%r226+12];
	sub.f32 	%f430, %f2112, %f252;
	ld.shared.f32 	%f2113, [%r226+16];
	sub.f32 	%f431, %f2113, %f253;
	ld.shared.f32 	%f2114, [%r226+20];
	sub.f32 	%f432, %f2114, %f254;
	mul.f32 	%f2115, %f431, %f431;
	fma.rn.f32 	%f2116, %f430, %f430, %f2115;
	fma.rn.f32 	%f433, %f432, %f432, %f2116;
	setp.gt.f32 	%p309, %f433, 0f41100000;
	@%p309 bra 	$L__BB0_260;
	sqrt.rn.f32 	%f2117, %f433;
	sqrt.rn.f32 	%f2118, %f737;
	mov.f32 	%f2119, 0fBE99999A;
	div.rn.f32 	%f2120, %f2119, %f2118;
	div.rn.f32 	%f2121, %f2117, %f2120;
	fma.rn.f32 	%f2122, %f2121, 0f3BBB989D, 0f3F000000;
	cvt.sat.f32.f32 	%f2123, %f2122;
	mov.f32 	%f2124, 0f4B400001;
	mov.f32 	%f2125, 0f437C0000;
	fma.rm.f32 	%f2126, %f2123, %f2125, %f2124;
	add.f32 	%f2127, %f2126, 0fCB40007F;
	neg.f32 	%f2128, %f2127;
	fma.rn.f32 	%f2129, %f2121, 0f3FB8AA3B, %f2128;
	fma.rn.f32 	%f2130, %f2121, 0f32A57060, %f2129;
	mov.b32 	%r1030, %f2126;
	shl.b32 	%r1031, %r1030, 23;
	mov.b32 	%f2131, %r1031;
	ex2.approx.ftz.f32 	%f2132, %f2130;
	mul.f32 	%f2133, %f2132, %f2131;
	mul.f32 	%f2134, %f2133, 0f3F000000;
	div.rn.f32 	%f2135, %f2134, %f2117;
	fma.rn.f32 	%f3848, %f430, %f2135, %f3848;
	fma.rn.f32 	%f3849, %f431, %f2135, %f3849;
	fma.rn.f32 	%f3850, %f432, %f2135, %f3850;
$L__BB0_260:
	add.s32 	%r1830, %r1830, 2;
	setp.ne.s32 	%p310, %r1830, %r86;
	mov.u32 	%r1831, %r86;
	@%p310 bra 	$L__BB0_254;
$L__BB0_261:
	setp.eq.s32 	%p311, %r85, 0;
	@%p311 bra 	$L__BB0_265;
	mul.wide.u32 	%rd275, %r1831, 4;
	add.s64 	%rd276, %rd2, %rd275;
	ld.global.u32 	%r1032, [%rd276];
	add.s32 	%r1033, %r1032, -7;
	setp.gt.u32 	%p312, %r1033, 1;
	@%p312 bra 	$L__BB0_265;
	mov.u32 	%r1034, _ZZ15prism_nova_stepE11s_positions;
	mad.lo.s32 	%r1035, %r1831, 12, %r1034;
	ld.shared.f32 	%f2136, [%r1035];
	sub.f32 	%f446, %f2136, %f252;
	ld.shared.f32 	%f2137, [%r1035+4];
	sub.f32 	%f447, %f2137, %f253;
	ld.shared.f32 	%f2138, [%r1035+8];
	sub.f32 	%f448, %f2138, %f254;
	mul.f32 	%f2139, %f447, %f447;
	fma.rn.f32 	%f2140, %f446, %f446, %f2139;
	fma.rn.f32 	%f449, %f448, %f448, %f2140;
	setp.gt.f32 	%p313, %f449, 0f41100000;
	@%p313 bra 	$L__BB0_265;
	sqrt.rn.f32 	%f2141, %f449;
	sqrt.rn.f32 	%f2142, %f737;
	mov.f32 	%f2143, 0fBE99999A;
	div.rn.f32 	%f2144, %f2143, %f2142;
	div.rn.f32 	%f2145, %f2141, %f2144;
	fma.rn.f32 	%f2146, %f2145, 0f3BBB989D, 0f3F000000;
	cvt.sat.f32.f32 	%f2147, %f2146;
	mov.f32 	%f2148, 0f4B400001;
	mov.f32 	%f2149, 0f437C0000;
	fma.rm.f32 	%f2150, %f2147, %f2149, %f2148;
	add.f32 	%f2151, %f2150, 0fCB40007F;
	neg.f32 	%f2152, %f2151;
	fma.rn.f32 	%f2153, %f2145, 0f3FB8AA3B, %f2152;
	fma.rn.f32 	%f2154, %f2145, 0f32A57060, %f2153;
	mov.b32 	%r1036, %f2150;
	shl.b32 	%r1037, %r1036, 23;
	mov.b32 	%f2155, %r1037;
	ex2.approx.ftz.f32 	%f2156, %f2154;
	mul.f32 	%f2157, %f2156, %f2155;
	mul.f32 	%f2158, %f2157, 0f3F000000;
	div.rn.f32 	%f2159, %f2158, %f2141;
	fma.rn.f32 	%f3848, %f446, %f2159, %f3848;
	fma.rn.f32 	%f3849, %f447, %f2159, %f3849;
	fma.rn.f32 	%f3850, %f448, %f2159, %f3850;
$L__BB0_265:
	add.f32 	%f2160, %f414, %f3848;
	mov.u32 	%r1038, _ZZ15prism_nova_stepE8s_forces;
	mad.lo.s32 	%r1039, %r1815, 12, %r1038;
	st.shared.f32 	[%r1039], %f2160;
	add.f32 	%f2161, %f415, %f3849;
	st.shared.f32 	[%r1039+4], %f2161;
	add.f32 	%f2162, %f416, %f3850;
	st.shared.f32 	[%r1039+8], %f2162;
	add.s32 	%r1815, %r1815, %r20;
	setp.lt.s32 	%p314, %r1815, %r689;
	@%p314 bra 	$L__BB0_182;
$L__BB0_266:
	bar.sync 	0;
	@%p12 bra 	$L__BB0_269;
	mov.u32 	%r1832, %r2;
$L__BB0_268:
	mov.u32 	%r1040, _ZZ15prism_nova_stepE8s_forces;
	mad.lo.s32 	%r1041, %r1832, 12, %r1040;
	ld.shared.f32 	%f2163, [%r1041];
	mul.wide.s32 	%rd277, %r1832, 12;
	add.s64 	%rd278, %rd3, %rd277;
	ld.global.f32 	%f2164, [%rd278];
	fma.rn.f32 	%f2165, %f47, %f2163, %f2164;
	st.global.f32 	[%rd278], %f2165;
	ld.shared.f32 	%f2166, [%r1041+4];
	ld.global.f32 	%f2167, [%rd278+4];
	fma.rn.f32 	%f2168, %f47, %f2166, %f2167;
	st.global.f32 	[%rd278+4], %f2168;
	ld.shared.f32 	%f2169, [%r1041+8];
	ld.global.f32 	%f2170, [%rd278+8];
	fma.rn.f32 	%f2171, %f47, %f2169, %f2170;
	st.global.f32 	[%rd278+8], %f2171;
	add.s32 	%r1832, %r1832, %r20;
	setp.lt.s32 	%p316, %r1832, %r689;
	@%p316 bra 	$L__BB0_268;
$L__BB0_269:
	ld.param.u32 	%r1766, [prism_nova_step_param_41];
	bar.sync 	0;
	add.s32 	%r1795, %r1795, 1;
	setp.ne.s32 	%p317, %r1795, %r1766;
	@%p317 bra 	$L__BB0_88;
$L__BB0_270:
	bar.sync 	0;
	setp.gt.s32 	%p318, %r688, 1;
	@%p318 bra 	$L__BB0_272;
	setp.eq.s32 	%p595, %r2, 0;
	cvt.rn.f32.s32 	%f2626, %r688;
	selp.f32 	%f3940, %f2626, 0f00000000, %p595;
	mov.f32 	%f3941, 0f00000000;
	mov.f32 	%f3942, %f3941;
	mov.f32 	%f3885, %f3941;
	mov.f32 	%f3944, %f3941;
	mov.f32 	%f3945, %f3941;
	mov.f32 	%f3938, %f3941;
	mov.f32 	%f3947, %f3941;
	bra.uni 	$L__BB0_529;
$L__BB0_272:
	mul.lo.s32 	%r233, %r688, %r688;
	setp.ge.u32 	%p319, %r2, %r233;
	@%p319 bra 	$L__BB0_278;
	mov.u32 	%r1833, %r2;
$L__BB0_274:
	div.s32 	%r235, %r1833, %r688;
	mul.lo.s32 	%r1042, %r235, %r688;
	sub.s32 	%r236, %r1833, %r1042;
	setp.lt.s32 	%p320, %r235, %r236;
	@%p320 bra 	$L__BB0_276;
	shl.b32 	%r1043, %r1833, 2;
	mov.u32 	%r1044, _ZZ22compute_topological_cvPK6float3PKiS3_iiE11dist_matrix;
	add.s32 	%r1045, %r1044, %r1043;
	mov.b32 	%r1046, 0;
	st.shared.u32 	[%r1045], %r1046;
	bra.uni 	$L__BB0_277;
$L__BB0_276:
	shl.b32 	%r1047, %r235, 2;
	mov.u32 	%r1048, _ZZ15prism_nova_stepE17s_target_residues;
	add.s32 	%r1049, %r1048, %r1047;
	ld.shared.u32 	%r1050, [%r1049];
	mul.wide.s32 	%rd279, %r1050, 4;
	add.s64 	%rd280, %rd22, %rd279;
	ld.global.u32 	%r1051, [%rd280];
	shl.b32 	%r1052, %r236, 2;
	add.s32 	%r1053, %r1048, %r1052;
	ld.shared.u32 	%r1054, [%r1053];
	mul.wide.s32 	%rd281, %r1054, 4;
	add.s64 	%rd282, %rd22, %rd281;
	ld.global.u32 	%r1055, [%rd282];
	mov.u32 	%r1056, _ZZ15prism_nova_stepE11s_positions;
	mad.lo.s32 	%r1057, %r1051, 12, %r1056;
	ld.shared.f32 	%f2172, [%r1057];
	ld.shared.f32 	%f2173, [%r1057+4];
	ld.shared.f32 	%f2174, [%r1057+8];
	mad.lo.s32 	%r1058, %r1055, 12, %r1056;
	ld.shared.f32 	%f2175, [%r1058];
	ld.shared.f32 	%f2176, [%r1058+4];
	ld.shared.f32 	%f2177, [%r1058+8];
	sub.f32 	%f2178, %f2172, %f2175;
	sub.f32 	%f2179, %f2173, %f2176;
	sub.f32 	%f2180, %f2174, %f2177;
	mul.f32 	%f2181, %f2179, %f2179;
	fma.rn.f32 	%f2182, %f2178, %f2178, %f2181;
	fma.rn.f32 	%f2183, %f2180, %f2180, %f2182;
	sqrt.rn.f32 	%f2184, %f2183;
	mad.lo.s32 	%r1059, %r235, %r688, %r236;
	shl.b32 	%r1060, %r1059, 2;
	mov.u32 	%r1061, _ZZ22compute_topological_cvPK6float3PKiS3_iiE11dist_matrix;
	add.s32 	%r1062, %r1061, %r1060;
	st.shared.f32 	[%r1062], %f2184;
	mad.lo.s32 	%r1063, %r236, %r688, %r235;
	shl.b32 	%r1064, %r1063, 2;
	add.s32 	%r1065, %r1061, %r1064;
	st.shared.f32 	[%r1065], %f2184;
$L__BB0_277:
	add.s32 	%r1833, %r1833, %r20;
	setp.lt.s32 	%p321, %r1833, %r233;
	@%p321 bra 	$L__BB0_274;
$L__BB0_278:
	setp.ne.s32 	%p322, %r2, 0;
	bar.sync 	0;
	mov.f32 	%f3940, 0f00000000;
	mov.f32 	%f3941, %f3940;
	mov.f32 	%f3942, %f3940;
	mov.f32 	%f3885, %f3940;
	mov.f32 	%f3944, %f3940;
	mov.f32 	%f3945, %f3940;
	mov.f32 	%f3938, %f3940;
	mov.f32 	%f3947, %f3940;
	@%p322 bra 	$L__BB0_528;
	max.s32 	%r238, %r688, 1;
	add.s32 	%r1068, %r238, -1;
	min.u32 	%r1069, %r1068, 127;
	add.s32 	%r239, %r1069, 1;
	and.b32  	%r240, %r239, 3;
	setp.lt.s32 	%p323, %r688, 4;
	mov.b32 	%r1847, 0;
	@%p323 bra 	$L__BB0_282;
	and.b32  	%r1847, %r239, 252;
	mov.b32 	%r1841, 0;
$L__BB0_281:
	mov.u32 	%r1071, _ZZ22compute_topological_cvPK6float3PKiS3_iiE9simplices;
	mad.lo.s32 	%r1072, %r1841, 28, %r1071;
	st.shared.u32 	[%r1072], %r1841;
	mov.b32 	%r1073, -1;
	st.shared.u32 	[%r1072+4], %r1073;
	st.shared.u32 	[%r1072+8], %r1073;
	mov.b32 	%r1074, 0;
	st.shared.u32 	[%r1072+16], %r1074;
	st.shared.u32 	[%r1072+20], %r1074;
	st.shared.u32 	[%r1072+24], %r1841;
	add.s32 	%r1075, %r1841, 1;
	st.shared.u32 	[%r1072+28], %r1075;
	st.shared.u32 	[%r1072+32], %r1073;
	st.shared.u32 	[%r1072+36], %r1073;
	st.shared.u32 	[%r1072+44], %r1074;
	st.shared.u32 	[%r1072+48], %r1074;
	st.shared.u32 	[%r1072+52], %r1075;
	add.s32 	%r1076, %r1841, 2;
	st.shared.u32 	[%r1072+56], %r1076;
	st.shared.u32 	[%r1072+60], %r1073;
	st.shared.u32 	[%r1072+64], %r1073;
	st.shared.u32 	[%r1072+72], %r1074;
	st.shared.u32 	[%r1072+76], %r1074;
	st.shared.u32 	[%r1072+80], %r1076;
	add.s32 	%r1839, %r1841, 3;
	st.shared.u32 	[%r1072+84], %r1839;
	st.shared.u32 	[%r1072+88], %r1073;
	st.shared.u32 	[%r1072+92], %r1073;
	st.shared.u32 	[%r1072+100], %r1074;
	st.shared.u32 	[%r1072+104], %r1074;
	st.shared.u32 	[%r1072+108], %r1839;
	add.s32 	%r1841, %r1841, 4;
	setp.eq.s32 	%p324, %r1841, %r1847;
	@%p324 bra 	$L__BB0_282;
	bra.uni 	$L__BB0_281;
$L__BB0_282:
	setp.eq.s32 	%p325, %r240, 0;
	@%p325 bra 	$L__BB0_285;
	mov.b32 	%r1838, 0;
	mov.u32 	%r1078, _ZZ22compute_topological_cvPK6float3PKiS3_iiE9simplices;
$L__BB0_284:
	.pragma "nounroll";
	mov.u32 	%r1839, %r1847;
	mad.lo.s32 	%r1079, %r1839, 28, %r1078;
	st.shared.u32 	[%r1079], %r1839;
	mov.b32 	%r1080, -1;
	st.shared.u32 	[%r1079+4], %r1080;
	st.shared.u32 	[%r1079+8], %r1080;
	mov.b32 	%r1081, 0;
	st.shared.u32 	[%r1079+16], %r1081;
	st.shared.u32 	[%r1079+20], %r1081;
	st.shared.u32 	[%r1079+24], %r1839;
	add.s32 	%r1847, %r1839, 1;
	add.s32 	%r1838, %r1838, 1;
	setp.ne.s32 	%p326, %r1838, %r240;
	@%p326 bra 	$L__BB0_284;
$L__BB0_285:
	setp.gt.u32 	%p327, %r1839, 126;
	@%p327 bra 	$L__BB0_293;
	mov.b32 	%r1842, 0;
$L__BB0_287:
	add.s32 	%r256, %r1842, 1;
	setp.ge.s32 	%p328, %r256, %r688;
	@%p328 bra 	$L__BB0_292;
	mul.lo.s32 	%r257, %r1842, %r688;
	mov.u32 	%r1845, %r256;
$L__BB0_289:
	add.s32 	%r1083, %r1845, %r257;
	shl.b32 	%r1084, %r1083, 2;
	mov.u32 	%r1085, _ZZ22compute_topological_cvPK6float3PKiS3_iiE11dist_matrix;
	add.s32 	%r1086, %r1085, %r1084;
	ld.shared.f32 	%f457, [%r1086];
	setp.gtu.f32 	%p329, %f457, 0f41400000;
	@%p329 bra 	$L__BB0_291;
	mov.u32 	%r1087, _ZZ22compute_topological_cvPK6float3PKiS3_iiE9simplices;
	mad.lo.s32 	%r1088, %r1847, 28, %r1087;
	st.shared.u32 	[%r1088], %r1842;
	st.shared.u32 	[%r1088+4], %r1845;
	mov.b32 	%r1089, -1;
	st.shared.u32 	[%r1088+8], %r1089;
	mov.b32 	%r1090, 1;
	st.shared.u32 	[%r1088+16], %r1090;
	st.shared.f32 	[%r1088+20], %f457;
	st.shared.u32 	[%r1088+24], %r1847;
	add.s32 	%r1847, %r1847, 1;
$L__BB0_291:
	add.s32 	%r1845, %r1845, 1;
	setp.lt.s32 	%p330, %r1845, %r688;
	setp.lt.s32 	%p331, %r1847, 128;
	and.pred  	%p332, %p330, %p331;
	@%p332 bra 	$L__BB0_289;
$L__BB0_292:
	setp.lt.s32 	%p333, %r256, %r688;
	setp.lt.s32 	%p334, %r1847, 128;
	and.pred  	%p335, %p333, %p334;
	mov.u32 	%r1842, %r256;
	@%p335 bra 	$L__BB0_287;
$L__BB0_293:
	setp.gt.s32 	%p336, %r1847, 127;
	@%p336 bra 	$L__BB0_305;
	mov.b32 	%r1849, 0;
$L__BB0_295:
	add.s32 	%r267, %r1849, 1;
	setp.ge.s32 	%p337, %r267, %r688;
	@%p337 bra 	$L__BB0_304;
	mul.lo.s32 	%r268, %r1849, %r688;
	mov.u32 	%r1852, %r267;
	mov.u32 	%r1853, %r1849;
$L__BB0_297:
	mov.u32 	%r271, %r1853;
	mov.u32 	%r1853, %r1852;
	add.s32 	%r1092, %r1853, %r268;
	shl.b32 	%r1093, %r1092, 2;
	mov.u32 	%r1094, _ZZ22compute_topological_cvPK6float3PKiS3_iiE11dist_matrix;
	add.s32 	%r1095, %r1094, %r1093;
	ld.shared.f32 	%f458, [%r1095];
	setp.gt.f32 	%p338, %f458, 0f41400000;
	@%p338 bra 	$L__BB0_303;
	add.s32 	%r1855, %r271, 2;
	setp.ge.s32 	%p339, %r1855, %r688;
	@%p339 bra 	$L__BB0_303;
	mul.lo.s32 	%r274, %r1853, %r688;
$L__BB0_300:
	add.s32 	%r1096, %r1855, %r268;
	shl.b32 	%r1097, %r1096, 2;
	add.s32 	%r1099, %r1094, %r1097;
	ld.shared.f32 	%f459, [%r1099];
	add.s32 	%r1100, %r1855, %r274;
	shl.b32 	%r1101, %r1100, 2;
	add.s32 	%r1102, %r1094, %r1101;
	ld.shared.f32 	%f2186, [%r1102];
	setp.gtu.f32 	%p340, %f459, 0f41400000;
	setp.gtu.f32 	%p341, %f2186, 0f41400000;
	or.pred  	%p342, %p340, %p341;
	@%p342 bra 	$L__BB0_302;
	max.f32 	%f2187, %f459, %f2186;
	max.f32 	%f2188, %f458, %f2187;
	mov.u32 	%r1103, _ZZ22compute_topological_cvPK6float3PKiS3_iiE9simplices;
	mad.lo.s32 	%r1104, %r1847, 28, %r1103;
	st.shared.u32 	[%r1104], %r1849;
	st.shared.u32 	[%r1104+4], %r1853;
	st.shared.u32 	[%r1104+8], %r1855;
	mov.b32 	%r1105, 2;
	st.shared.u32 	[%r1104+16], %r1105;
	st.shared.f32 	[%r1104+20], %f2188;
	st.shared.u32 	[%r1104+24], %r1847;
	add.s32 	%r1847, %r1847, 1;
$L__BB0_302:
	add.s32 	%r1855, %r1855, 1;
	setp.lt.s32 	%p343, %r1855, %r688;
	setp.lt.s32 	%p344, %r1847, 128;
	and.pred  	%p345, %p343, %p344;
	@%p345 bra 	$L__BB0_300;
$L__BB0_303:
	add.s32 	%r1852, %r1853, 1;
	setp.lt.s32 	%p346, %r1852, %r688;
	setp.lt.s32 	%p347, %r1847, 128;
	and.pred  	%p348, %p346, %p347;
	@%p348 bra 	$L__BB0_297;
$L__BB0_304:
	setp.lt.s32 	%p349, %r267, %r688;
	setp.lt.s32 	%p350, %r1847, 128;
	and.pred  	%p351, %p349, %p350;
	mov.u32 	%r1849, %r267;
	@%p351 bra 	$L__BB0_295;
$L__BB0_305:
	setp.lt.s32 	%p352, %r1847, 2;
	@%p352 bra 	$L__BB0_310;
	mov.b32 	%r1860, 1;
	mov.u32 	%r1107, _ZZ22compute_topological_cvPK6float3PKiS3_iiE9simplices;
$L__BB0_307:
	mad.lo.s32 	%r1108, %r1860, 28, %r1107;
	ld.shared.u32 	%r286, [%r1108];
	ld.shared.u32 	%r287, [%r1108+4];
	ld.shared.u32 	%r288, [%r1108+8];
	ld.shared.u32 	%r289, [%r1108+12];
	ld.shared.u32 	%r290, [%r1108+16];
	ld.shared.f32 	%f461, [%r1108+20];
	ld.shared.u32 	%r291, [%r1108+24];
	mov.u32 	%r1861, %r1860;
$L__BB0_308:
	mov.u32 	%r1109, _ZZ22compute_topological_cvPK6float3PKiS3_iiE9simplices;
	mad.lo.s32 	%r1110, %r1861, 28, %r1109;
	add.s32 	%r293, %r1110, 16;
	ld.shared.u32 	%r294, [%r1110+-12];
	setp.le.s32 	%p353, %r294, %r290;
	@%p353 bra 	$L__BB0_342;
	ld.shared.f32 	%f3860, [%r293+-24];
	bra.uni 	$L__BB0_344;
$L__BB0_310:
	setp.lt.s32 	%p358, %r1847, 1;
	@%p358 bra 	$L__BB0_323;
	add.s32 	%r1120, %r1847, -1;
	and.b32  	%r283, %r1847, 15;
	setp.lt.u32 	%p359, %r1120, 15;
	mov.b32 	%r1864, 0;
	@%p359 bra 	$L__BB0_314;
	and.b32  	%r1864, %r1847, 2147483632;
	mov.b32 	%r1863, 0;
	mov.u32 	%r1122, _ZZ22compute_topological_cvPK6float3PKiS3_iiE9simplices;
$L__BB0_313:
	.pragma "nounroll";
	mad.lo.s32 	%r1123, %r1863, 28, %r1122;
	st.shared.u32 	[%r1123+24], %r1863;
	add.s32 	%r1124, %r1863, 1;
	st.shared.u32 	[%r1123+52], %r1124;
	add.s32 	%r1125, %r1863, 2;
	st.shared.u32 	[%r1123+80], %r1125;
	add.s32 	%r1126, %r1863, 3;
	st.shared.u32 	[%r1123+108], %r1126;
	add.s32 	%r1127, %r1863, 4;
	st.shared.u32 	[%r1123+136], %r1127;
	add.s32 	%r1128, %r1863, 5;
	st.shared.u32 	[%r1123+164], %r1128;
	add.s32 	%r1129, %r1863, 6;
	st.shared.u32 	[%r1123+192], %r1129;
	add.s32 	%r1130, %r1863, 7;
	st.shared.u32 	[%r1123+220], %r1130;
	add.s32 	%r1131, %r1863, 8;
	st.shared.u32 	[%r1123+248], %r1131;
	add.s32 	%r1132, %r1863, 9;
	st.shared.u32 	[%r1123+276], %r1132;
	add.s32 	%r1133, %r1863, 10;
	st.shared.u32 	[%r1123+304], %r1133;
	add.s32 	%r1134, %r1863, 11;
	st.shared.u32 	[%r1123+332], %r1134;
	add.s32 	%r1135, %r1863, 12;
	st.shared.u32 	[%r1123+360], %r1135;
	add.s32 	%r1136, %r1863, 13;
	st.shared.u32 	[%r1123+388], %r1136;
	add.s32 	%r1137, %r1863, 14;
	st.shared.u32 	[%r1123+416], %r1137;
	add.s32 	%r1138, %r1863, 15;
	st.shared.u32 	[%r1123+444], %r1138;
	add.s32 	%r1863, %r1863, 16;
	setp.ne.s32 	%p360, %r1863, %r1864;
	@%p360 bra 	$L__BB0_313;
$L__BB0_314:
	setp.eq.s32 	%p361, %r283, 0;
	@%p361 bra 	$L__BB0_323;
	and.b32  	%r301, %r1847, 7;
	setp.lt.u32 	%p362, %r283, 8;
	@%p362 bra 	$L__BB0_317;
	mov.u32 	%r1139, _ZZ22compute_topological_cvPK6float3PKiS3_iiE9simplices;
	mad.lo.s32 	%r1140, %r1864, 28, %r1139;
	st.shared.u32 	[%r1140+24], %r1864;
	add.s32 	%r1141, %r1864, 1;
	st.shared.u32 	[%r1140+52], %r1141;
	add.s32 	%r1142, %r1864, 2;
	st.shared.u32 	[%r1140+80], %r1142;
	add.s32 	%r1143, %r1864, 3;
	st.shared.u32 	[%r1140+108], %r1143;
	add.s32 	%r1144, %r1864, 4;
	st.shared.u32 	[%r1140+136], %r1144;
	add.s32 	%r1145, %r1864, 5;
	st.shared.u32 	[%r1140+164], %r1145;
	add.s32 	%r1146, %r1864, 6;
	st.shared.u32 	[%r1140+192], %r1146;
	add.s32 	%r1147, %r1864, 7;
	st.shared.u32 	[%r1140+220], %r1147;
	add.s32 	%r1864, %r1864, 8;
$L__BB0_317:
	setp.eq.s32 	%p363, %r301, 0;
	@%p363 bra 	$L__BB0_323;
	and.b32  	%r304, %r1847, 3;
	setp.lt.u32 	%p364, %r301, 4;
	@%p364 bra 	$L__BB0_320;
	mov.u32 	%r1148, _ZZ22compute_topological_cvPK6float3PKiS3_iiE9simplices;
	mad.lo.s32 	%r1149, %r1864, 28, %r1148;
	st.shared.u32 	[%r1149+24], %r1864;
	add.s32 	%r1150, %r1864, 1;
	st.shared.u32 	[%r1149+52], %r1150;
	add.s32 	%r1151, %r1864, 2;
	st.shared.u32 	[%r1149+80], %r1151;
	add.s32 	%r1152, %r1864, 3;
	st.shared.u32 	[%r1149+108], %r1152;
	add.s32 	%r1864, %r1864, 4;
$L__BB0_320:
	setp.eq.s32 	%p365, %r304, 0;
	@%p365 bra 	$L__BB0_323;
	mov.b32 	%r1868, 0;
	mov.u32 	%r1154, _ZZ22compute_topological_cvPK6float3PKiS3_iiE9simplices;
$L__BB0_322:
	.pragma "nounroll";
	mad.lo.s32 	%r1155, %r1864, 28, %r1154;
	st.shared.u32 	[%r1155+24], %r1864;
	add.s32 	%r1864, %r1864, 1;
	add.s32 	%r1868, %r1868, 1;
	setp.ne.s32 	%p366, %r1868, %r304;
	@%p366 bra 	$L__BB0_322;
$L__BB0_323:
	@%p358 bra 	$L__BB0_336;
	add.s32 	%r1157, %r1847, -1;
	and.b32  	%r311, %r1847, 15;
	setp.lt.u32 	%p368, %r1157, 15;
	mov.b32 	%r1871, 0;
	@%p368 bra 	$L__BB0_327;
	and.b32  	%r1871, %r1847, 2147483632;
	mov.b32 	%r1869, 0;
$L__BB0_326:
	.pragma "nounroll";
	cvt.u64.u32 	%rd283, %r1869;
	mul.wide.u32 	%rd284, %r1869, 4;
	add.s64 	%rd285, %rd25, %rd284;
	add.s64 	%rd286, %rd26, %rd283;
	mov.b32 	%r1159, -1;
	st.local.v4.u32 	[%rd285], {%r1159, %r1159, %r1159, %r1159};
	st.local.v4.u32 	[%rd285+16], {%r1159, %r1159, %r1159, %r1159};
	st.local.v4.u32 	[%rd285+32], {%r1159, %r1159, %r1159, %r1159};
	st.local.v4.u32 	[%rd285+48], {%r1159, %r1159, %r1159, %r1159};
	mov.b32 	%r1160, 0;
	st.local.v4.b32 	[%rd286], {%r1160, %r1160, %r1160, %r1160};
	add.s32 	%r1869, %r1869, 16;
	setp.ne.s32 	%p369, %r1869, %r1871;
	@%p369 bra 	$L__BB0_326;
$L__BB0_327:
	setp.eq.s32 	%p370, %r311, 0;
	@%p370 bra 	$L__BB0_336;
	and.b32  	%r316, %r1847, 7;
	setp.lt.u32 	%p371, %r311, 8;
	@%p371 bra 	$L__BB0_330;
	cvt.u64.u32 	%rd287, %r1871;
	mul.wide.u32 	%rd288, %r1871, 4;
	add.s64 	%rd289, %rd25, %rd288;
	mov.b32 	%r1161, -1;
	st.local.u32 	[%rd289], %r1161;
	add.s64 	%rd290, %rd26, %rd287;
	mov.b16 	%rs10, 0;
	st.local.u8 	[%rd290], %rs10;
	st.local.u32 	[%rd289+4], %r1161;
	st.local.u8 	[%rd290+1], %rs10;
	st.local.u32 	[%rd289+8], %r1161;
	st.local.u8 	[%rd290+2], %rs10;
	st.local.u32 	[%rd289+12], %r1161;
	st.local.u8 	[%rd290+3], %rs10;
	st.local.u32 	[%rd289+16], %r1161;
	st.local.u8 	[%rd290+4], %rs10;
	st.local.u32 	[%rd289+20], %r1161;
	st.local.u8 	[%rd290+5], %rs10;
	st.local.u32 	[%rd289+24], %r1161;
	st.local.u8 	[%rd290+6], %rs10;
	st.local.u32 	[%rd289+28], %r1161;
	st.local.u8 	[%rd290+7], %rs10;
	add.s32 	%r1871, %r1871, 8;
$L__BB0_330:
	setp.eq.s32 	%p372, %r316, 0;
	@%p372 bra 	$L__BB0_336;
	and.b32  	%r319, %r1847, 3;
	setp.lt.u32 	%p373, %r316, 4;
	@%p373 bra 	$L__BB0_333;
	cvt.u64.u32 	%rd291, %r1871;
	mul.wide.u32 	%rd292, %r1871, 4;
	add.s64 	%rd293, %rd25, %rd292;
	mov.b32 	%r1162, -1;
	st.local.u32 	[%rd293], %r1162;
	add.s64 	%rd294, %rd26, %rd291;
	mov.b16 	%rs11, 0;
	st.local.u8 	[%rd294], %rs11;
	st.local.u32 	[%rd293+4], %r1162;
	st.local.u8 	[%rd294+1], %rs11;
	st.local.u32 	[%rd293+8], %r1162;
	st.local.u8 	[%rd294+2], %rs11;
	st.local.u32 	[%rd293+12], %r1162;
	st.local.u8 	[%rd294+3], %rs11;
	add.s32 	%r1871, %r1871, 4;
$L__BB0_333:
	setp.eq.s32 	%p374, %r319, 0;
	@%p374 bra 	$L__BB0_336;
	mov.b32 	%r1874, 0;
$L__BB0_335:
	.pragma "nounroll";
	cvt.u64.u32 	%rd295, %r1871;
	mul.wide.u32 	%rd296, %r1871, 4;
	add.s64 	%rd297, %rd25, %rd296;
	mov.b32 	%r1164, -1;
	st.local.u32 	[%rd297], %r1164;
	add.s64 	%rd298, %rd26, %rd295;
	mov.b16 	%rs12, 0;
	st.local.u8 	[%rd298], %rs12;
	add.s32 	%r1871, %r1871, 1;
	add.s32 	%r1874, %r1874, 1;
	setp.ne.s32 	%p375, %r1874, %r319;
	@%p375 bra 	$L__BB0_335;
$L__BB0_336:
	mov.b32 	%r1903, 0;
	st.shared.u32 	[_ZZ22compute_topological_cvPK6float3PKiS3_iiE7n_pairs], %r1903;
	st.shared.u32 	[_ZZ22compute_topological_cvPK6float3PKiS3_iiE5betti+8], %r1903;
	st.shared.u32 	[_ZZ22compute_topological_cvPK6float3PKiS3_iiE5betti+4], %r1903;
	st.shared.u32 	[_ZZ22compute_topological_cvPK6float3PKiS3_iiE5betti], %r1903;
	@%p358 bra 	$L__BB0_346;
	mov.b32 	%r1903, 0;
	mov.u32 	%r1168, _ZZ22compute_topological_cvPK6float3PKiS3_iiE9simplices;
	mov.u32 	%r1877, %r1903;
$L__BB0_338:
	mad.lo.s32 	%r331, %r1877, 28, %r1168;
	ld.shared.u32 	%r332, [%r331+16];
	mov.b32 	%r1167, -1;
	setp.eq.s32 	%p377, %r332, 2;
	@%p377 bra 	$L__BB0_391;
	setp.eq.s32 	%p378, %r332, 1;
	@%p378 bra 	$L__BB0_390;
	setp.ne.s32 	%p379, %r332, 0;
	mov.u32 	%r1893, %r1167;
	@%p379 bra 	$L__BB0_444;
	mul.wide.u32 	%rd317, %r1877, 4;
	add.s64 	%rd318, %rd25, %rd317;
	mov.b32 	%r1220, -1;
	st.local.u32 	[%rd318], %r1220;
	bra.uni 	$L__BB0_448;
$L__BB0_342:
	setp.ne.s32 	%p354, %r294, %r290;
	mov.u32 	%r1862, %r1861;
	@%p354 bra 	$L__BB0_345;
	ld.shared.f32 	%f3860, [%r293+-24];
	setp.leu.f32 	%p355, %f3860, %f461;
	@%p355 bra 	$L__BB0_345;
$L__BB0_344:
	ld.shared.u32 	%r1112, [%r293+-44];
	ld.shared.u32 	%r1113, [%r293+-40];
	ld.shared.u32 	%r1114, [%r293+-36];
	ld.shared.u32 	%r1115, [%r293+-32];
	ld.shared.u32 	%r1116, [%r293+-20];
	st.shared.u32 	[%r293+-16], %r1112;
	st.shared.u32 	[%r293+-12], %r1113;
	st.shared.u32 	[%r293+-8], %r1114;
	st.shared.u32 	[%r293+-4], %r1115;
	st.shared.u32 	[%r293], %r294;
	st.shared.f32 	[%r293+4], %f3860;
	st.shared.u32 	[%r293+8], %r1116;
	setp.gt.s32 	%p356, %r1861, 1;
	add.s32 	%r1861, %r1861, -1;
	mov.b32 	%r1862, 0;
	@%p356 bra 	$L__BB0_308;
$L__BB0_345:
	mov.u32 	%r1117, _ZZ22compute_topological_cvPK6float3PKiS3_iiE9simplices;
	mad.lo.s32 	%r1118, %r1862, 28, %r1117;
	st.shared.u32 	[%r1118], %r286;
	st.shared.u32 	[%r1118+4], %r287;
	st.shared.u32 	[%r1118+8], %r288;
	st.shared.u32 	[%r1118+12], %r289;
	st.shared.u32 	[%r1118+16], %r290;
	st.shared.f32 	[%r1118+20], %f461;
	st.shared.u32 	[%r1118+24], %r291;
	add.s32 	%r1860, %r1860, 1;
	setp.eq.s32 	%p357, %r1860, %r1847;
	@%p357 bra 	$L__BB0_310;
	bra.uni 	$L__BB0_307;
$L__BB0_346:
	@%p358 bra 	$L__BB0_368;
	add.s32 	%r1227, %r1847, -1;
	and.b32  	%r327, %r1847, 3;
	setp.lt.u32 	%p431, %r1227, 3;
	mov.b32 	%r1902, 0;
	@%p431 bra 	$L__BB0_362;
	and.b32  	%r1902, %r1847, 2147483644;
	mov.b32 	%r1896, 0;
	mov.u32 	%r1229, _ZZ22compute_topological_cvPK6float3PKiS3_iiE9simplices;
$L__BB0_349:
	cvt.u64.u32 	%rd324, %r1896;
	add.s64 	%rd51, %rd26, %rd324;
	ld.local.u8 	%rs29, [%rd51];
	setp.ne.s16 	%p432, %rs29, 0;
	mad.lo.s32 	%r1230, %r1896, 28, %r1229;
	add.s32 	%r389, %r1230, 20;
	@%p432 bra 	$L__BB0_352;
	ld.shared.f32 	%f467, [%r389];
	setp.gtu.f32 	%p433, %f467, 0f41000000;
	setp.gt.s32 	%p434, %r1903, 127;
	or.pred  	%p435, %p433, %p434;
	@%p435 bra 	$L__BB0_352;
	ld.shared.u32 	%r1231, [%r389+-4];
	mov.u32 	%r1232, _ZZ22compute_topological_cvPK6float3PKiS3_iiE5pairs;
	mad.lo.s32 	%r1233, %r1903, 12, %r1232;
	st.shared.f32 	[%r1233], %f467;
	mov.b32 	%r1234, 1900671690;
	st.shared.u32 	[%r1233+4], %r1234;
	st.shared.u32 	[%r1233+8], %r1231;
	add.s32 	%r1903, %r1903, 1;
	st.shared.u32 	[_ZZ22compute_topological_cvPK6float3PKiS3_iiE7n_pairs], %r1903;
$L__BB0_352:
	ld.local.u8 	%rs30, [%rd51+1];
	setp.ne.s16 	%p436, %rs30, 0;
	@%p436 bra 	$L__BB0_355;
	ld.shared.f32 	%f468, [%r389+28];
	setp.gtu.f32 	%p437, %f468, 0f41000000;
	setp.gt.s32 	%p438, %r1903, 127;
	or.pred  	%p439, %p437, %p438;
	@%p439 bra 	$L__BB0_355;
	ld.shared.u32 	%r1235, [%r389+24];
	mov.u32 	%r1236, _ZZ22compute_topological_cvPK6float3PKiS3_iiE5pairs;
	mad.lo.s32 	%r1237, %r1903, 12, %r1236;
	st.shared.f32 	[%r1237], %f468;
	mov.b32 	%r1238, 1900671690;
	st.shared.u32 	[%r1237+4], %r1238;
	st.shared.u32 	[%r1237+8], %r1235;
	add.s32 	%r1903, %r1903, 1;
	st.shared.u32 	[_ZZ22compute_topological_cvPK6float3PKiS3_iiE7n_pairs], %r1903;
$L__BB0_355:
	ld.local.u8 	%rs31, [%rd51+2];
	setp.ne.s16 	%p440, %rs31, 0;
	@%p440 bra 	$L__BB0_358;
	ld.shared.f32 	%f469, [%r389+56];
	setp.gtu.f32 	%p441, %f469, 0f41000000;
	setp.gt.s32 	%p442, %r1903, 127;
	or.pred  	%p443, %p441, %p442;
	@%p443 bra 	$L__BB0_358;
	ld.shared.u32 	%r1239, [%r389+52];
	mov.u32 	%r1240, _ZZ22compute_topological_cvPK6float3PKiS3_iiE5pairs;
	mad.lo.s32 	%r1241, %r1903, 12, %r1240;
	st.shared.f32 	[%r1241], %f469;
	mov.b32 	%r1242, 1900671690;
	st.shared.u32 	[%r1241+4], %r1242;
	st.shared.u32 	[%r1241+8], %r1239;
	add.s32 	%r1903, %r1903, 1;
	st.shared.u32 	[_ZZ22compute_topological_cvPK6float3PKiS3_iiE7n_pairs], %r1903;
$L__BB0_358:
	ld.local.u8 	%rs32, [%rd51+3];
	setp.ne.s16 	%p444, %rs32, 0;
	@%p444 bra 	$L__BB0_361;
	ld.shared.f32 	%f470, [%r389+84];
	setp.gtu.f32 	%p445, %f470, 0f41000000;
	setp.gt.s32 	%p446, %r1903, 127;
	or.pred  	%p447, %p445, %p446;
	@%p447 bra 	$L__BB0_361;
	ld.shared.u32 	%r1243, [%r389+80];
	mov.u32 	%r1244, _ZZ22compute_topological_cvPK6float3PKiS3_iiE5pairs;
	mad.lo.s32 	%r1245, %r1903, 12, %r1244;
	st.shared.f32 	[%r1245], %f470;
	mov.b32 	%r1246, 1900671690;
	st.shared.u32 	[%r1245+4], %r1246;
	st.shared.u32 	[%r1245+8], %r1243;
	add.s32 	%r1903, %r1903, 1;
	st.shared.u32 	[_ZZ22compute_topological_cvPK6float3PKiS3_iiE7n_pairs], %r1903;
$L__BB0_361:
	add.s32 	%r1896, %r1896, 4;
	setp.ne.s32 	%p448, %r1896, %r1902;
	@%p448 bra 	$L__BB0_349;
$L__BB0_362:
	setp.eq.s32 	%p449, %r327, 0;
	@%p449 bra 	$L__BB0_368;
	mov.b32 	%r1905, 0;
$L__BB0_364:
	.pragma "nounroll";
	cvt.u64.u32 	%rd325, %r1902;
	add.s64 	%rd326, %rd26, %rd325;
	ld.local.u8 	%rs33, [%rd326];
	setp.ne.s16 	%p450, %rs33, 0;
	@%p450 bra 	$L__BB0_367;
	mov.u32 	%r1248, _ZZ22compute_topological_cvPK6float3PKiS3_iiE9simplices;
	mad.lo.s32 	%r1249, %r1902, 28, %r1248;
	add.s32 	%r404, %r1249, 20;
	ld.shared.f32 	%f471, [%r1249+20];
	setp.gtu.f32 	%p451, %f471, 0f41000000;
	setp.gt.s32 	%p452, %r1903, 127;
	or.pred  	%p453, %p451, %p452;
	@%p453 bra 	$L__BB0_367;
	ld.shared.u32 	%r1250, [%r404+-4];
	mov.u32 	%r1251, _ZZ22compute_topological_cvPK6float3PKiS3_iiE5pairs;
	mad.lo.s32 	%r1252, %r1903, 12, %r1251;
	st.shared.f32 	[%r1252], %f471;
	mov.b32 	%r1253, 1900671690;
	st.shared.u32 	[%r1252+4], %r1253;
	st.shared.u32 	[%r1252+8], %r1250;
	add.s32 	%r1903, %r1903, 1;
	st.shared.u32 	[_ZZ22compute_topological_cvPK6float3PKiS3_iiE7n_pairs], %r1903;
$L__BB0_367:
	add.s32 	%r1902, %r1902, 1;
	add.s32 	%r1905, %r1905, 1;
	setp.ne.s32 	%p454, %r1905, %r327;
	@%p454 bra 	$L__BB0_364;
$L__BB0_368:
	mov.b32 	%r1254, 0;
	st.shared.u32 	[_ZZ22compute_topological_cvPK6float3PKiS3_iiE5betti], %r1254;
	st.shared.u32 	[_ZZ22compute_topological_cvPK6float3PKiS3_iiE5betti+4], %r1254;
	st.shared.u32 	[_ZZ22compute_topological_cvPK6float3PKiS3_iiE5betti+8], %r1254;
	setp.lt.s32 	%p455, %r1903, 1;
	@%p455 bra 	$L__BB0_385;
	and.b32  	%r410, %r1903, 3;
	setp.lt.u32 	%p456, %r1903, 4;
	mov.b32 	%r1910, 0;
	@%p456 bra 	$L__BB0_380;
	and.b32  	%r1910, %r1903, 2147483644;
	mov.b32 	%r1908, 0;
	mov.u32 	%r1257, _ZZ22compute_topological_cvPK6float3PKiS3_iiE5pairs;
$L__BB0_371:
	mad.lo.s32 	%r1258, %r1908, 12, %r1257;
	add.s32 	%r413, %r1258, 8;
	ld.shared.u32 	%r1259, [%r1258+8];
	ld.shared.f32 	%f2189, [%r1258];
	ld.shared.f32 	%f2190, [%r1258+4];
	setp.gtu.f32 	%p457, %f2189, 0f41000000;
	setp.leu.f32 	%p458, %f2190, 0f41000000;
	setp.gt.u32 	%p459, %r1259, 2;
	or.pred  	%p460, %p457, %p459;
	or.pred  	%p461, %p460, %p458;
	@%p461 bra 	$L__BB0_373;
	shl.b32 	%r1260, %r1259, 2;
	mov.u32 	%r1261, _ZZ22compute_topological_cvPK6float3PKiS3_iiE5betti;
	add.s32 	%r1262, %r1261, %r1260;
	ld.shared.u32 	%r1263, [%r1262];
	add.s32 	%r1264, %r1263, 1;
	st.shared.u32 	[%r1262], %r1264;
$L__BB0_373:
	ld.shared.u32 	%r1265, [%r413+12];
	ld.shared.f32 	%f2192, [%r413+4];
	ld.shared.f32 	%f2193, [%r413+8];
	setp.gtu.f32 	%p462, %f2192, 0f41000000;
	setp.leu.f32 	%p463, %f2193, 0f41000000;
	setp.gt.u32 	%p464, %r1265, 2;
	or.pred  	%p465, %p462, %p464;
	or.pred  	%p466, %p465, %p463;
	@%p466 bra 	$L__BB0_375;
	shl.b32 	%r1266, %r1265, 2;
	mov.u32 	%r1267, _ZZ22compute_topological_cvPK6float3PKiS3_iiE5betti;
	add.s32 	%r1268, %r1267, %r1266;
	ld.shared.u32 	%r1269, [%r1268];
	add.s32 	%r1270, %r1269, 1;
	st.shared.u32 	[%r1268], %r1270;
$L__BB0_375:
	ld.shared.u32 	%r1271, [%r413+24];
	ld.shared.f32 	%f2195, [%r413+16];
	ld.shared.f32 	%f2196, [%r413+20];
	setp.gtu.f32 	%p467, %f2195, 0f41000000;
	setp.leu.f32 	%p468, %f2196, 0f41000000;
	setp.gt.u32 	%p469, %r1271, 2;
	or.pred  	%p470, %p467, %p469;
	or.pred  	%p471, %p470, %p468;
	@%p471 bra 	$L__BB0_377;
	shl.b32 	%r1272, %r1271, 2;
	mov.u32 	%r1273, _ZZ22compute_topological_cvPK6float3PKiS3_iiE5betti;
	add.s32 	%r1274, %r1273, %r1272;
	ld.shared.u32 	%r1275, [%r1274];
	add.s32 	%r1276, %r1275, 1;
	st.shared.u32 	[%r1274], %r1276;
$L__BB0_377:
	ld.shared.u32 	%r1277, [%r413+36];
	ld.shared.f32 	%f2198, [%r413+28];
	ld.shared.f32 	%f2199, [%r413+32];
	setp.gtu.f32 	%p472, %f2198, 0f41000000;
	setp.leu.f32 	%p473, %f2199, 0f41000000;
	setp.gt.u32 	%p474, %r1277, 2;
	or.pred  	%p475, %p472, %p474;
	or.pred  	%p476, %p475, %p473;
	@%p476 bra 	$L__BB0_379;
	shl.b32 	%r1278, %r1277, 2;
	mov.u32 	%r1279, _ZZ22compute_topological_cvPK6float3PKiS3_iiE5betti;
	add.s32 	%r1280, %r1279, %r1278;
	ld.shared.u32 	%r1281, [%r1280];
	add.s32 	%r1282, %r1281, 1;
	st.shared.u32 	[%r1280], %r1282;
$L__BB0_379:
	add.s32 	%r1908, %r1908, 4;
	setp.ne.s32 	%p477, %r1908, %r1910;
	@%p477 bra 	$L__BB0_371;
$L__BB0_380:
	setp.eq.s32 	%p478, %r410, 0;
	@%p478 bra 	$L__BB0_385;
	mov.b32 	%r1911, 0;
	mov.u32 	%r1284, _ZZ22compute_topological_cvPK6float3PKiS3_iiE5pairs;
$L__BB0_382:
	.pragma "nounroll";
	mad.lo.s32 	%r1285, %r1910, 12, %r1284;
	ld.shared.u32 	%r1286, [%r1285+8];
	ld.shared.f32 	%f2201, [%r1285];
	ld.shared.f32 	%f2202, [%r1285+4];
	setp.gtu.f32 	%p479, %f2201, 0f41000000;
	setp.leu.f32 	%p480, %f2202, 0f41000000;
	setp.gt.u32 	%p481, %r1286, 2;
	or.pred  	%p482, %p479, %p481;
	or.pred  	%p483, %p482, %p480;
	@%p483 bra 	$L__BB0_384;
	shl.b32 	%r1287, %r1286, 2;
	mov.u32 	%r1288, _ZZ22compute_topological_cvPK6float3PKiS3_iiE5betti;
	add.s32 	%r1289, %r1288, %r1287;
	ld.shared.u32 	%r1290, [%r1289];
	add.s32 	%r1291, %r1290, 1;
	st.shared.u32 	[%r1289], %r1291;
$L__BB0_384:
	add.s32 	%r1910, %r1910, 1;
	add.s32 	%r1911, %r1911, 1;
	setp.ne.s32 	%p484, %r1911, %r410;
	@%p484 bra 	$L__BB0_382;
$L__BB0_385:
	setp.lt.s32 	%p485, %r1847, 1;
	ld.shared.u32 	%r1913, [_ZZ22compute_topological_cvPK6float3PKiS3_iiE5betti];
	setp.ne.s32 	%p486, %r1913, 0;
	or.pred  	%p487, %p485, %p486;
	@%p487 bra 	$L__BB0_450;
	mov.b32 	%r1912, 0;
	mov.u32 	%r1293, _ZZ22compute_topological_cvPK6float3PKiS3_iiE9simplices;
$L__BB0_387:
	mad.lo.s32 	%r1294, %r1912, 28, %r1293;
	add.s32 	%r427, %r1294, 16;
	ld.shared.u32 	%r1295, [%r1294+16];
	setp.ne.s32 	%p488, %r1295, 0;
	@%p488 bra 	$L__BB0_449;
	ld.shared.f32 	%f2204, [%r427+4];
	setp.gtu.f32 	%p489, %f2204, 0f41000000;
	@%p489 bra 	$L__BB0_449;
	mov.b32 	%r1913, 1;
	st.shared.u32 	[_ZZ22compute_topological_cvPK6float3PKiS3_iiE5betti], %r1913;
	bra.uni 	$L__BB0_450;
$L__BB0_390:
	ld.shared.u32 	%r1218, [%r331];
	ld.shared.u32 	%r1219, [%r331+4];
	max.s32 	%r1893, %r1218, %r1219;
	bra.uni 	$L__BB0_444;
$L__BB0_391:
	ld.shared.u32 	%r334, [%r331];
	ld.shared.u32 	%r335, [%r331+4];
	ld.shared.u32 	%r336, [%r331+8];
	min.s32 	%r337, %r334, %r335;
	max.s32 	%r338, %r334, %r335;
	mov.b32 	%r1878, 0;
$L__BB0_392:
	mad.lo.s32 	%r1171, %r1878, 28, %r1168;
	add.s32 	%r340, %r1171, 16;
	ld.shared.u32 	%r1172, [%r1171+16];
	setp.ne.s32 	%p380, %r1172, 1;
	@%p380 bra 	$L__BB0_395;
	ld.shared.u32 	%r1173, [%r340+-16];
	setp.ne.s32 	%p381, %r1173, %r337;
	@%p381 bra 	$L__BB0_395;
	ld.shared.u32 	%r1174, [%r340+-12];
	setp.eq.s32 	%p382, %r1174, %r338;
	mov.u32 	%r1879, %r1878;
	@%p382 bra 	$L__BB0_396;
$L__BB0_395:
	add.s32 	%r1878, %r1878, 1;
	setp.ne.s32 	%p383, %r1878, %r1847;
	mov.b32 	%r1879, -1;
	@%p383 bra 	$L__BB0_392;
$L__BB0_396:
	min.s32 	%r343, %r334, %r336;
	max.s32 	%r344, %r334, %r336;
	mov.b32 	%r1880, 0;
$L__BB0_397:
	mad.lo.s32 	%r1178, %r1880, 28, %r1168;
	add.s32 	%r346, %r1178, 16;
	ld.shared.u32 	%r1179, [%r1178+16];
	setp.ne.s32 	%p384, %r1179, 1;
	@%p384 bra 	$L__BB0_400;
	ld.shared.u32 	%r1180, [%r346+-16];
	setp.ne.s32 	%p385, %r1180, %r343;
	@%p385 bra 	$L__BB0_400;
	ld.shared.u32 	%r1181, [%r346+-12];
	setp.eq.s32 	%p386, %r1181, %r344;
	mov.u32 	%r1881, %r1880;
	@%p386 bra 	$L__BB0_401;
$L__BB0_400:
	add.s32 	%r1880, %r1880, 1;
	setp.ne.s32 	%p387, %r1880, %r1847;
	mov.b32 	%r1881, -1;
	@%p387 bra 	$L__BB0_397;
$L__BB0_401:
	min.s32 	%r349, %r335, %r336;
	max.s32 	%r350, %r335, %r336;
	mov.b32 	%r1882, 0;
$L__BB0_402:
	mad.lo.s32 	%r1185, %r1882, 28, %r1168;
	add.s32 	%r352, %r1185, 16;
	ld.shared.u32 	%r1186, [%r1185+16];
	setp.ne.s32 	%p388, %r1186, 1;
	@%p388 bra 	$L__BB0_405;
	ld.shared.u32 	%r1187, [%r352+-16];
	setp.ne.s32 	%p389, %r1187, %r349;
	@%p389 bra 	$L__BB0_405;
	ld.shared.u32 	%r1188, [%r352+-12];
	setp.eq.s32 	%p390, %r1188, %r350;
	mov.u32 	%r1883, %r1882;
	@%p390 bra 	$L__BB0_406;
$L__BB0_405:
	add.s32 	%r1882, %r1882, 1;
	setp.ne.s32 	%p391, %r1882, %r1847;
	mov.b32 	%r1883, -1;
	@%p391 bra 	$L__BB0_402;
$L__BB0_406:
	mov.b32 	%r1190, 0;
	st.local.v4.b32 	[%rd27], {%r1190, %r1190, %r1190, %r1190};
	st.local.v4.b32 	[%rd27+16], {%r1190, %r1190, %r1190, %r1190};
	st.local.v4.b32 	[%rd27+32], {%r1190, %r1190, %r1190, %r1190};
	st.local.v4.b32 	[%rd27+48], {%r1190, %r1190, %r1190, %r1190};
	st.local.v4.b32 	[%rd27+64], {%r1190, %r1190, %r1190, %r1190};
	st.local.v4.b32 	[%rd27+80], {%r1190, %r1190, %r1190, %r1190};
	st.local.v4.b32 	[%rd27+96], {%r1190, %r1190, %r1190, %r1190};
	st.local.v4.b32 	[%rd27+112], {%r1190, %r1190, %r1190, %r1190};
	setp.lt.s32 	%p392, %r1879, 0;
	@%p392 bra 	$L__BB0_408;
	cvt.u64.u32 	%rd299, %r1879;
	add.s64 	%rd300, %rd27, %rd299;
	ld.local.u8 	%rs13, [%rd300];
	setp.eq.s16 	%p393, %rs13, 0;
	selp.u16 	%rs14, 1, 0, %p393;
	st.local.u8 	[%rd300], %rs14;
$L__BB0_408:
	setp.lt.s32 	%p394, %r1881, 0;
	@%p394 bra 	$L__BB0_410;
	cvt.u64.u32 	%rd301, %r1881;
	add.s64 	%rd302, %rd27, %rd301;
	ld.local.u8 	%rs15, [%rd302];
	setp.eq.s16 	%p395, %rs15, 0;
	selp.u16 	%rs16, 1, 0, %p395;
	st.local.u8 	[%rd302], %rs16;
$L__BB0_410:
	setp.lt.s32 	%p396, %r1883, 0;
	@%p396 bra 	$L__BB0_412;
	cvt.u64.u32 	%rd303, %r1883;
	add.s64 	%rd304, %rd27, %rd303;
	ld.local.u8 	%rs17, [%rd304];
	setp.eq.s16 	%p397, %rs17, 0;
	selp.u16 	%rs18, 1, 0, %p397;
	st.local.u8 	[%rd304], %rs18;
$L__BB0_412:
	setp.eq.s32 	%p398, %r1877, 0;
	@%p398 bra 	$L__BB0_441;
$L__BB0_413:
	mov.u32 	%r1884, %r1847;
$L__BB0_414:
	setp.lt.s32 	%p399, %r1884, 1;
	@%p399 bra 	$L__BB0_441;
	add.s32 	%r1884, %r1884, -1;
	cvt.u64.u32 	%rd305, %r1884;
	add.s64 	%rd306, %rd27, %rd305;
	ld.local.u8 	%rs19, [%rd306];
	setp.eq.s16 	%p400, %rs19, 0;
	@%p400 bra 	$L__BB0_414;
	mov.b32 	%r1885, 0;
$L__BB0_417:
	mul.wide.u32 	%rd307, %r1885, 4;
	add.s64 	%rd308, %rd25, %rd307;
	ld.local.u32 	%r1192, [%rd308];
	setp.ne.s32 	%p401, %r1192, %r1884;
	@%p401 bra 	$L__BB0_440;
	mad.lo.s32 	%r1194, %r1885, 28, %r1168;
	add.s32 	%r358, %r1194, 16;
	ld.shared.u32 	%r1195, [%r1194+16];
	setp.ne.s32 	%p402, %r1195, 2;
	@%p402 bra 	$L__BB0_440;
	ld.shared.u32 	%r359, [%r358+-16];
	ld.shared.u32 	%r360, [%r358+-12];
	ld.shared.u32 	%r361, [%r358+-8];
	min.s32 	%r362, %r359, %r360;
	max.s32 	%r363, %r359, %r360;
	mov.b32 	%r1886, 0;
$L__BB0_420:
	mad.lo.s32 	%r1198, %r1886, 28, %r1168;
	add.s32 	%r365, %r1198, 16;
	ld.shared.u32 	%r1199, [%r1198+16];
	setp.ne.s32 	%p404, %r1199, 1;
	@%p404 bra 	$L__BB0_423;
	ld.shared.u32 	%r1200, [%r365+-16];
	setp.ne.s32 	%p405, %r1200, %r362;
	@%p405 bra 	$L__BB0_423;
	ld.shared.u32 	%r1201, [%r365+-12];
	setp.eq.s32 	%p406, %r1201, %r363;
	mov.u32 	%r1887, %r1886;
	@%p406 bra 	$L__BB0_424;
$L__BB0_423:
	add.s32 	%r1886, %r1886, 1;
	setp.ne.s32 	%p407, %r1886, %r1847;
	mov.b32 	%r1887, -1;
	@%p407 bra 	$L__BB0_420;
$L__BB0_424:
	min.s32 	%r368, %r359, %r361;
	max.s32 	%r369, %r359, %r361;
	mov.b32 	%r1888, 0;
$L__BB0_425:
	mad.lo.s32 	%r1205, %r1888, 28, %r1168;
	add.s32 	%r371, %r1205, 16;
	ld.shared.u32 	%r1206, [%r1205+16];
	setp.ne.s32 	%p408, %r1206, 1;
	@%p408 bra 	$L__BB0_428;
	ld.shared.u32 	%r1207, [%r371+-16];
	setp.ne.s32 	%p409, %r1207, %r368;
	@%p409 bra 	$L__BB0_428;
	ld.shared.u32 	%r1208, [%r371+-12];
	setp.eq.s32 	%p410, %r1208, %r369;
	mov.u32 	%r1889, %r1888;
	@%p410 bra 	$L__BB0_429;
$L__BB0_428:
	add.s32 	%r1888, %r1888, 1;
	setp.ne.s32 	%p411, %r1888, %r1847;
	mov.b32 	%r1889, -1;
	@%p411 bra 	$L__BB0_425;
$L__BB0_429:
	min.s32 	%r374, %r360, %r361;
	max.s32 	%r375, %r360, %r361;
	mov.b32 	%r1890, 0;
$L__BB0_430:
	mad.lo.s32 	%r1212, %r1890, 28, %r1168;
	add.s32 	%r377, %r1212, 16;
	ld.shared.u32 	%r1213, [%r1212+16];
	setp.ne.s32 	%p412, %r1213, 1;
	@%p412 bra 	$L__BB0_433;
	ld.shared.u32 	%r1214, [%r377+-16];
	setp.ne.s32 	%p413, %r1214, %r374;
	@%p413 bra 	$L__BB0_433;
	ld.shared.u32 	%r1215, [%r377+-12];
	setp.eq.s32 	%p414, %r1215, %r375;
	mov.u32 	%r1891, %r1890;
	@%p414 bra 	$L__BB0_434;
$L__BB0_433:
	add.s32 	%r1890, %r1890, 1;
	setp.ne.s32 	%p415, %r1890, %r1847;
	mov.b32 	%r1891, -1;
	@%p415 bra 	$L__BB0_430;
$L__BB0_434:
	setp.lt.s32 	%p416, %r1887, 0;
	@%p416 bra 	$L__BB0_436;
	cvt.u64.u32 	%rd309, %r1887;
	add.s64 	%rd310, %rd27, %rd309;
	ld.local.u8 	%rs20, [%rd310];
	setp.eq.s16 	%p417, %rs20, 0;
	selp.u16 	%rs21, 1, 0, %p417;
	st.local.u8 	[%rd310], %rs21;
$L__BB0_436:
	setp.lt.s32 	%p418, %r1889, 0;
	@%p418 bra 	$L__BB0_438;
	cvt.u64.u32 	%rd311, %r1889;
	add.s64 	%rd312, %rd27, %rd311;
	ld.local.u8 	%rs22, [%rd312];
	setp.eq.s16 	%p419, %rs22, 0;
	selp.u16 	%rs23, 1, 0, %p419;
	st.local.u8 	[%rd312], %rs23;
$L__BB0_438:
	setp.lt.s32 	%p420, %r1891, 0;
	@%p420 bra 	$L__BB0_413;
	cvt.u64.u32 	%rd313, %r1891;
	add.s64 	%rd314, %rd27, %rd313;
	ld.local.u8 	%rs24, [%rd314];
	setp.eq.s16 	%p421, %rs24, 0;
	selp.u16 	%rs25, 1, 0, %p421;
	st.local.u8 	[%rd314], %rs25;
	bra.uni 	$L__BB0_413;
$L__BB0_440:
	add.s32 	%r1885, %r1885, 1;
	setp.ne.s32 	%p403, %r1885, %r1877;
	@%p403 bra 	$L__BB0_417;
$L__BB0_441:
	mov.u32 	%r1892, %r1847;
$L__BB0_442:
	setp.lt.s32 	%p422, %r1892, 1;
	mov.u32 	%r1893, %r1167;
	@%p422 bra 	$L__BB0_444;
	add.s32 	%r1892, %r1892, -1;
	cvt.u64.u32 	%rd315, %r1892;
	add.s64 	%rd316, %rd27, %rd315;
	ld.local.u8 	%rs26, [%rd316];
	setp.eq.s16 	%p423, %rs26, 0;
	mov.u32 	%r1893, %r1892;
	@%p423 bra 	$L__BB0_442;
$L__BB0_444:
	mul.wide.u32 	%rd319, %r1877, 4;
	add.s64 	%rd320, %rd25, %rd319;
	st.local.u32 	[%rd320], %r1893;
	setp.lt.s32 	%p424, %r1893, 0;
	@%p424 bra 	$L__BB0_448;
	cvt.u64.u32 	%rd321, %r1893;
	add.s64 	%rd50, %rd26, %rd321;
	ld.local.u8 	%rs27, [%rd50];
	setp.ne.s16 	%p425, %rs27, 0;
	@%p425 bra 	$L__BB0_448;
	cvt.u64.u32 	%rd322, %r1877;
	mov.b16 	%rs28, 1;
	st.local.u8 	[%rd50], %rs28;
	add.s64 	%rd323, %rd26, %rd322;
	st.local.u8 	[%rd323], %rs28;
	mad.lo.s32 	%r1222, %r1893, 28, %r1168;
	ld.shared.f32 	%f465, [%r1222+20];
	ld.shared.f32 	%f466, [%r331+20];
	setp.gt.s32 	%p426, %r1903, 127;
	cvt.f64.f32 	%fd121, %f466;
	cvt.f64.f32 	%fd123, %f465;
	add.f64 	%fd124, %fd123, 0d3DDB7CDFD9D7BDBB;
	setp.geu.f64 	%p427, %fd124, %fd121;
	or.pred  	%p428, %p426, %p427;
	@%p428 bra 	$L__BB0_448;
	add.s32 	%r1223, %r332, -1;
	mov.u32 	%r1224, _ZZ22compute_topological_cvPK6float3PKiS3_iiE5pairs;
	mad.lo.s32 	%r1225, %r1903, 12, %r1224;
	st.shared.f32 	[%r1225], %f465;
	st.shared.f32 	[%r1225+4], %f466;
	st.shared.u32 	[%r1225+8], %r1223;
	add.s32 	%r1903, %r1903, 1;
	st.shared.u32 	[_ZZ22compute_topological_cvPK6float3PKiS3_iiE7n_pairs], %r1903;
$L__BB0_448:
	add.s32 	%r1877, %r1877, 1;
	setp.eq.s32 	%p429, %r1877, %r1847;
	@%p429 bra 	$L__BB0_346;
	bra.uni 	$L__BB0_338;
$L__BB0_449:
	add.s32 	%r1912, %r1912, 1;
	setp.ne.s32 	%p490, %r1912, %r1847;
	mov.b32 	%r1913, 0;
	@%p490 bra 	$L__BB0_387;
$L__BB0_450:
	setp.lt.s32 	%p491, %r1903, 1;
	ld.shared.u32 	%r430, [_ZZ22compute_topological_cvPK6float3PKiS3_iiE5betti+4];
	ld.shared.u32 	%r1298, [_ZZ22compute_topological_cvPK6float3PKiS3_iiE5betti+8];
	cvt.rn.f32.s32 	%f3942, %r1298;
	mov.f32 	%f3881, 0f00000000;
	st.local.v2.f32 	[%rd23], {%f3881, %f3881};
	mov.b32 	%r1299, 0;
	st.local.u32 	[%rd23+8], %r1299;
	mov.f32 	%f3882, %f3881;
	mov.f32 	%f3864, %f3881;
	@%p491 bra 	$L__BB0_478;
	and.b32  	%r431, %r1903, 3;
	setp.lt.u32 	%p492, %r1903, 4;
	mov.f32 	%f3864, 0f00000000;
	mov.b32 	%r1923, 0;
	mov.u32 	%r1916, %r1923;
	mov.f32 	%f3863, %f3864;
	@%p492 bra 	$L__BB0_470;
	and.b32  	%r1923, %r1903, 2147483644;
	mov.f32 	%f3864, 0f00000000;
	mov.b32 	%r1914, 0;
	mov.u32 	%r1303, _ZZ22compute_topological_cvPK6float3PKiS3_iiE5pairs;
	mov.u32 	%r1916, %r1914;
$L__BB0_453:
	mad.lo.s32 	%r1304, %r1914, 12, %r1303;
	add.s32 	%r435, %r1304, 4;
	ld.shared.f32 	%f2209, [%r1304+4];
	ld.shared.f32 	%f2210, [%r1304];
	setp.ltu.f32 	%p493, %f2209, 0f70C9F2CA;
	selp.f32 	%f2211, %f2209, 0f41000000, %p493;
	sub.f32 	%f475, %f2211, %f2210;
	setp.leu.f32 	%p494, %f475, 0f00000000;
	@%p494 bra 	$L__BB0_457;
	ld.shared.u32 	%r436, [%r435+4];
	setp.gt.u32 	%p495, %r436, 2;
	@%p495 bra 	$L__BB0_456;
	mul.wide.u32 	%rd327, %r436, 4;
	add.s64 	%rd328, %rd23, %rd327;
	ld.local.f32 	%f2212, [%rd328];
	add.f32 	%f2213, %f475, %f2212;
	st.local.f32 	[%rd328], %f2213;
$L__BB0_456:
	setp.eq.s32 	%p496, %r436, 2;
	setp.gt.f32 	%p497, %f475, %f3863;
	selp.f32 	%f2214, %f475, %f3863, %p497;
	selp.f32 	%f3863, %f2214, %f3863, %p496;
	setp.gt.f32 	%p498, %f475, 0f40000000;
	and.pred  	%p499, %p498, %p496;
	selp.u32 	%r1305, 1, 0, %p499;
	add.s32 	%r1916, %r1916, %r1305;
	add.f32 	%f3864, %f3864, %f475;
$L__BB0_457:
	ld.shared.f32 	%f2215, [%r435+12];
	ld.shared.f32 	%f2216, [%r435+8];
	setp.ltu.f32 	%p500, %f2215, 0f70C9F2CA;
	selp.f32 	%f2217, %f2215, 0f41000000, %p500;
	sub.f32 	%f480, %f2217, %f2216;
	setp.leu.f32 	%p501, %f480, 0f00000000;
	@%p501 bra 	$L__BB0_461;
	ld.shared.u32 	%r439, [%r435+16];
	setp.gt.u32 	%p502, %r439, 2;
	@%p502 bra 	$L__BB0_460;
	mul.wide.u32 	%rd329, %r439, 4;
	add.s64 	%rd330, %rd23, %rd329;
	ld.local.f32 	%f2218, [%rd330];
	add.f32 	%f2219, %f480, %f2218;
	st.local.f32 	[%rd330], %f2219;
$L__BB0_460:
	setp.eq.s32 	%p503, %r439, 2;
	setp.gt.f32 	%p504, %f480, %f3863;
	selp.f32 	%f2220, %f480, %f3863, %p504;
	selp.f32 	%f3863, %f2220, %f3863, %p503;
	setp.gt.f32 	%p505, %f480, 0f40000000;
	and.pred  	%p506, %p505, %p503;
	selp.u32 	%r1306, 1, 0, %p506;
	add.s32 	%r1916, %r1916, %r1306;
	add.f32 	%f3864, %f3864, %f480;
$L__BB0_461:
	ld.shared.f32 	%f2221, [%r435+24];
	ld.shared.f32 	%f2222, [%r435+20];
	setp.ltu.f32 	%p507, %f2221, 0f70C9F2CA;
	selp.f32 	%f2223, %f2221, 0f41000000, %p507;
	sub.f32 	%f485, %f2223, %f2222;
	setp.leu.f32 	%p508, %f485, 0f00000000;
	@%p508 bra 	$L__BB0_465;
	ld.shared.u32 	%r442, [%r435+28];
	setp.gt.u32 	%p509, %r442, 2;
	@%p509 bra 	$L__BB0_464;
	mul.wide.u32 	%rd331, %r442, 4;
	add.s64 	%rd332, %rd23, %rd331;
	ld.local.f32 	%f2224, [%rd332];
	add.f32 	%f2225, %f485, %f2224;
	st.local.f32 	[%rd332], %f2225;
$L__BB0_464:
	setp.eq.s32 	%p510, %r442, 2;
	setp.gt.f32 	%p511, %f485, %f3863;
	selp.f32 	%f2226, %f485, %f3863, %p511;
	selp.f32 	%f3863, %f2226, %f3863, %p510;
	setp.gt.f32 	%p512, %f485, 0f40000000;
	and.pred  	%p513, %p512, %p510;
	selp.u32 	%r1307, 1, 0, %p513;
	add.s32 	%r1916, %r1916, %r1307;
	add.f32 	%f3864, %f3864, %f485;
$L__BB0_465:
	ld.shared.f32 	%f2227, [%r435+36];
	ld.shared.f32 	%f2228, [%r435+32];
	setp.ltu.f32 	%p514, %f2227, 0f70C9F2CA;
	selp.f32 	%f2229, %f2227, 0f41000000, %p514;
	sub.f32 	%f490, %f2229, %f2228;
	setp.leu.f32 	%p515, %f490, 0f00000000;
	@%p515 bra 	$L__BB0_469;
	ld.shared.u32 	%r445, [%r435+40];
	setp.gt.u32 	%p516, %r445, 2;
	@%p516 bra 	$L__BB0_468;
	mul.wide.u32 	%rd333, %r445, 4;
	add.s64 	%rd334, %rd23, %rd333;
	ld.local.f32 	%f2230, [%rd334];
	add.f32 	%f2231, %f490, %f2230;
	st.local.f32 	[%rd334], %f2231;
$L__BB0_468:
	setp.eq.s32 	%p517, %r445, 2;
	setp.gt.f32 	%p518, %f490, %f3863;
	selp.f32 	%f2232, %f490, %f3863, %p518;
	selp.f32 	%f3863, %f2232, %f3863, %p517;
	setp.gt.f32 	%p519, %f490, 0f40000000;
	and.pred  	%p520, %p519, %p517;
	selp.u32 	%r1308, 1, 0, %p520;
	add.s32 	%r1916, %r1916, %r1308;
	add.f32 	%f3864, %f3864, %f490;
$L__BB0_469:
	add.s32 	%r1914, %r1914, 4;
	setp.ne.s32 	%p521, %r1914, %r1923;
	@%p521 bra 	$L__BB0_453;
$L__BB0_470:
	setp.eq.s32 	%p522, %r431, 0;
	@%p522 bra 	$L__BB0_477;
	mov.b32 	%r1925, 0;
	mov.u32 	%r1310, _ZZ22compute_topological_cvPK6float3PKiS3_iiE5pairs;
$L__BB0_472:
	.pragma "nounroll";
	mad.lo.s32 	%r1311, %r1923, 12, %r1310;
	add.s32 	%r455, %r1311, 4;
	ld.shared.f32 	%f2233, [%r1311+4];
	ld.shared.f32 	%f2234, [%r1311];
	setp.ltu.f32 	%p523, %f2233, 0f70C9F2CA;
	selp.f32 	%f2235, %f2233, 0f41000000, %p523;
	sub.f32 	%f501, %f2235, %f2234;
	setp.leu.f32 	%p524, %f501, 0f00000000;
	@%p524 bra 	$L__BB0_476;
	ld.shared.u32 	%r456, [%r455+4];
	setp.gt.u32 	%p525, %r456, 2;
	@%p525 bra 	$L__BB0_475;
	mul.wide.u32 	%rd335, %r456, 4;
	add.s64 	%rd336, %rd23, %rd335;
	ld.local.f32 	%f2236, [%rd336];
	add.f32 	%f2237, %f501, %f2236;
	st.local.f32 	[%rd336], %f2237;
$L__BB0_475:
	setp.eq.s32 	%p526, %r456, 2;
	setp.gt.f32 	%p527, %f501, %f3863;
	selp.f32 	%f2238, %f501, %f3863, %p527;
	selp.f32 	%f3863, %f2238, %f3863, %p526;
	setp.gt.f32 	%p528, %f501, 0f40000000;
	and.pred  	%p529, %p528, %p526;
	selp.u32 	%r1312, 1, 0, %p529;
	add.s32 	%r1916, %r1916, %r1312;
	add.f32 	%f3864, %f3864, %f501;
$L__BB0_476:
	add.s32 	%r1923, %r1923, 1;
	add.s32 	%r1925, %r1925, 1;
	setp.ne.s32 	%p530, %r1925, %r431;
	@%p530 bra 	$L__BB0_472;
$L__BB0_477:
	mul.f32 	%f3881, %f3863, 0f3ECCCCCD;
	cvt.rn.f32.s32 	%f2239, %r1916;
	mul.f32 	%f3882, %f2239, 0f3E99999A;
$L__BB0_478:
	cvt.f64.f32 	%fd126, %f3864;
	setp.leu.f64 	%p532, %fd126, 0d3DDB7CDFD9D7BDBB;
	mov.f32 	%f3885, 0f00000000;
	or.pred  	%p533, %p532, %p491;
	@%p533 bra 	$L__BB0_489;
	setp.lt.u32 	%p534, %r1903, 2;
	mov.f32 	%f3885, 0f00000000;
	mov.b32 	%r1929, 0;
	@%p534 bra 	$L__BB0_486;
	and.b32  	%r1929, %r1903, 2147483646;
	mov.f32 	%f3885, 0f00000000;
	mov.b32 	%r1928, 0;
	mov.u32 	%r1315, _ZZ22compute_topological_cvPK6float3PKiS3_iiE5pairs;
$L__BB0_481:
	mad.lo.s32 	%r1316, %r1928, 12, %r1315;
	add.s32 	%r464, %r1316, 4;
	ld.shared.f32 	%f2244, [%r1316+4];
	ld.shared.f32 	%f2245, [%r1316];
	setp.ltu.f32 	%p535, %f2244, 0f70C9F2CA;
	selp.f32 	%f2246, %f2244, 0f41000000, %p535;
	sub.f32 	%f514, %f2246, %f2245;
	cvt.f64.f32 	%fd127, %f514;
	setp.leu.f64 	%p536, %fd127, 0d3DDB7CDFD9D7BDBB;
	@%p536 bra 	$L__BB0_483;
	div.rn.f32 	%f2247, %f514, %f3864;
	cvt.f64.f32 	%fd128, %f2247;
	add.f64 	%fd129, %fd128, 0d3DDB7CDFD9D7BDBB;
	cvt.rn.f32.f64 	%f2248, %fd129;
	setp.lt.f32 	%p537, %f2248, 0f00800000;
	mul.f32 	%f2249, %f2248, 0f4B000000;
	selp.f32 	%f2250, %f2249, %f2248, %p537;
	selp.f32 	%f2251, 0fC1B80000, 0f00000000, %p537;
	mov.b32 	%r1317, %f2250;
	add.s32 	%r1318, %r1317, -1059760811;
	and.b32  	%r1319, %r1318, -8388608;
	sub.s32 	%r1320, %r1317, %r1319;
	mov.b32 	%f2252, %r1320;
	cvt.rn.f32.s32 	%f2253, %r1319;
	fma.rn.f32 	%f2254, %f2253, 0f34000000, %f2251;
	add.f32 	%f2255, %f2252, 0fBF800000;
	fma.rn.f32 	%f2256, %f2255, 0fBE055027, 0f3E1039F6;
	fma.rn.f32 	%f2257, %f2256, %f2255, 0fBDF8CDCC;
	fma.rn.f32 	%f2258, %f2257, %f2255, 0f3E0F2955;
	fma.rn.f32 	%f2259, %f2258, %f2255, 0fBE2AD8B9;
	fma.rn.f32 	%f2260, %f2259, %f2255, 0f3E4CED0B;
	fma.rn.f32 	%f2261, %f2260, %f2255, 0fBE7FFF22;
	fma.rn.f32 	%f2262, %f2261, %f2255, 0f3EAAAA78;
	fma.rn.f32 	%f2263, %f2262, %f2255, 0fBF000000;
	mul.f32 	%f2264, %f2255, %f2263;
	fma.rn.f32 	%f2265, %f2264, %f2255, %f2255;
	fma.rn.f32 	%f2266, %f2254, 0f3F317218, %f2265;
	setp.gt.u32 	%p538, %r1317, 2139095039;
	fma.rn.f32 	%f2267, %f2250, 0f7F800000, 0f7F800000;
	selp.f32 	%f2268, %f2267, %f2266, %p538;
	setp.eq.f32 	%p539, %f2250, 0f00000000;
	selp.f32 	%f2269, 0fFF800000, %f2268, %p539;
	mul.f32 	%f2270, %f2247, %f2269;
	sub.f32 	%f3885, %f3885, %f2270;
$L__BB0_483:
	ld.shared.f32 	%f2271, [%r464+12];
	ld.shared.f32 	%f2272, [%r464+8];
	setp.ltu.f32 	%p540, %f2271, 0f70C9F2CA;
	selp.f32 	%f2273, %f2271, 0f41000000, %p540;
	sub.f32 	%f517, %f2273, %f2272;
	cvt.f64.f32 	%fd130, %f517;
	setp.leu.f64 	%p541, %fd130, 0d3DDB7CDFD9D7BDBB;
	@%p541 bra 	$L__BB0_485;
	div.rn.f32 	%f2274, %f517, %f3864;
	cvt.f64.f32 	%fd131, %f2274;
	add.f64 	%fd132, %fd131, 0d3DDB7CDFD9D7BDBB;
	cvt.rn.f32.f64 	%f2275, %fd132;
	setp.lt.f32 	%p542, %f2275, 0f00800000;
	mul.f32 	%f2276, %f2275, 0f4B000000;
	selp.f32 	%f2277, %f2276, %f2275, %p542;
	selp.f32 	%f2278, 0fC1B80000, 0f00000000, %p542;
	mov.b32 	%r1321, %f2277;
	add.s32 	%r1322, %r1321, -1059760811;
	and.b32  	%r1323, %r1322, -8388608;
	sub.s32 	%r1324, %r1321, %r1323;
	mov.b32 	%f2279, %r1324;
	cvt.rn.f32.s32 	%f2280, %r1323;
	fma.rn.f32 	%f2281, %f2280, 0f34000000, %f2278;
	add.f32 	%f2282, %f2279, 0fBF800000;
	fma.rn.f32 	%f2283, %f2282, 0fBE055027, 0f3E1039F6;
	fma.rn.f32 	%f2284, %f2283, %f2282, 0fBDF8CDCC;
	fma.rn.f32 	%f2285, %f2284, %f2282, 0f3E0F2955;
	fma.rn.f32 	%f2286, %f2285, %f2282, 0fBE2AD8B9;
	fma.rn.f32 	%f2287, %f2286, %f2282, 0f3E4CED0B;
	fma.rn.f32 	%f2288, %f2287, %f2282, 0fBE7FFF22;
	fma.rn.f32 	%f2289, %f2288, %f2282, 0f3EAAAA78;
	fma.rn.f32 	%f2290, %f2289, %f2282, 0fBF000000;
	mul.f32 	%f2291, %f2282, %f2290;
	fma.rn.f32 	%f2292, %f2291, %f2282, %f2282;
	fma.rn.f32 	%f2293, %f2281, 0f3F317218, %f2292;
	setp.gt.u32 	%p543, %r1321, 2139095039;
	fma.rn.f32 	%f2294, %f2277, 0f7F800000, 0f7F800000;
	selp.f32 	%f2295, %f2294, %f2293, %p543;
	setp.eq.f32 	%p544, %f2277, 0f00000000;
	selp.f32 	%f2296, 0fFF800000, %f2295, %p544;
	mul.f32 	%f2297, %f2274, %f2296;
	sub.f32 	%f3885, %f3885, %f2297;
$L__BB0_485:
	add.s32 	%r1928, %r1928, 2;
	setp.ne.s32 	%p545, %r1928, %r1929;
	@%p545 bra 	$L__BB0_481;
$L__BB0_486:
	and.b32  	%r1325, %r1903, 1;
	setp.eq.b32 	%p546, %r1325, 1;
	not.pred 	%p547, %p546;
	@%p547 bra 	$L__BB0_489;
	mov.u32 	%r1326, _ZZ22compute_topological_cvPK6float3PKiS3_iiE5pairs;
	mad.lo.s32 	%r1327, %r1929, 12, %r1326;
	ld.shared.f32 	%f2298, [%r1327+4];
	ld.shared.f32 	%f2299, [%r1327];
	setp.ltu.f32 	%p548, %f2298, 0f70C9F2CA;
	selp.f32 	%f2300, %f2298, 0f41000000, %p548;
	sub.f32 	%f522, %f2300, %f2299;
	cvt.f64.f32 	%fd133, %f522;
	setp.leu.f64 	%p549, %fd133, 0d3DDB7CDFD9D7BDBB;
	@%p549 bra 	$L__BB0_489;
	div.rn.f32 	%f2301, %f522, %f3864;
	cvt.f64.f32 	%fd134, %f2301;
	add.f64 	%fd135, %fd134, 0d3DDB7CDFD9D7BDBB;
	cvt.rn.f32.f64 	%f2302, %fd135;
	setp.lt.f32 	%p550, %f2302, 0f00800000;
	mul.f32 	%f2303, %f2302, 0f4B000000;
	selp.f32 	%f2304, %f2303, %f2302, %p550;
	selp.f32 	%f2305, 0fC1B80000, 0f00000000, %p550;
	mov.b32 	%r1328, %f2304;
	add.s32 	%r1329, %r1328, -1059760811;
	and.b32  	%r1330, %r1329, -8388608;
	sub.s32 	%r1331, %r1328, %r1330;
	mov.b32 	%f2306, %r1331;
	cvt.rn.f32.s32 	%f2307, %r1330;
	fma.rn.f32 	%f2308, %f2307, 0f34000000, %f2305;
	add.f32 	%f2309, %f2306, 0fBF800000;
	fma.rn.f32 	%f2310, %f2309, 0fBE055027, 0f3E1039F6;
	fma.rn.f32 	%f2311, %f2310, %f2309, 0fBDF8CDCC;
	fma.rn.f32 	%f2312, %f2311, %f2309, 0f3E0F2955;
	fma.rn.f32 	%f2313, %f2312, %f2309, 0fBE2AD8B9;
	fma.rn.f32 	%f2314, %f2313, %f2309, 0f3E4CED0B;
	fma.rn.f32 	%f2315, %f2314, %f2309, 0fBE7FFF22;
	fma.rn.f32 	%f2316, %f2315, %f2309, 0f3EAAAA78;
	fma.rn.f32 	%f2317, %f2316, %f2309, 0fBF000000;
	mul.f32 	%f2318, %f2309, %f2317;
	fma.rn.f32 	%f2319, %f2318, %f2309, %f2309;
	fma.rn.f32 	%f2320, %f2308, 0f3F317218, %f2319;
	setp.gt.u32 	%p551, %r1328, 2139095039;
	fma.rn.f32 	%f2321, %f2304, 0f7F800000, 0f7F800000;
	selp.f32 	%f2322, %f2321, %f2320, %p551;
	setp.eq.f32 	%p552, %f2304, 0f00000000;
	selp.f32 	%f2323, 0fFF800000, %f2322, %p552;
	mul.f32 	%f2324, %f2301, %f2323;
	sub.f32 	%f3885, %f3885, %f2324;
$L__BB0_489:
	fma.rn.f32 	%f2327, %f3942, 0f3E99999A, %f3881;
	add.f32 	%f3944, %f2327, %f3882;
	and.b32  	%r467, %r238, 7;
	setp.lt.s32 	%p553, %r688, 8;
	mov.f32 	%f3913, 0f00000000;
	mov.b32 	%r1932, 0;
	mov.f32 	%f3912, %f3913;
	mov.f32 	%f3911, %f3913;
	@%p553 bra 	$L__BB0_492;
	and.b32  	%r1932, %r238, 2147483640;
	mov.f32 	%f3913, 0f00000000;
	mov.b32 	%r1930, 0;
$L__BB0_491:
	.pragma "nounroll";
	shl.b32 	%r1334, %r1930, 2;
	mov.u32 	%r1335, _ZZ15prism_nova_stepE17s_target_residues;
	add.s32 	%r1336, %r1335, %r1334;
	ld.shared.u32 	%r1337, [%r1336];
	mul.wide.s32 	%rd337, %r1337, 4;
	add.s64 	%rd338, %rd22, %rd337;
	ld.global.u32 	%r1338, [%rd338];
	mov.u32 	%r1339, _ZZ15prism_nova_stepE11s_positions;
	mad.lo.s32 	%r1340, %r1338, 12, %r1339;
	ld.shared.f32 	%f2329, [%r1340];
	add.f32 	%f2330, %f3911, %f2329;
	ld.shared.f32 	%f2331, [%r1340+4];
	add.f32 	%f2332, %f3912, %f2331;
	ld.shared.f32 	%f2333, [%r1340+8];
	add.f32 	%f2334, %f3913, %f2333;
	ld.shared.u32 	%r1341, [%r1336+4];
	mul.wide.s32 	%rd339, %r1341, 4;
	add.s64 	%rd340, %rd22, %rd339;
	ld.global.u32 	%r1342, [%rd340];
	mad.lo.s32 	%r1343, %r1342, 12, %r1339;
	ld.shared.f32 	%f2335, [%r1343];
	add.f32 	%f2336, %f2330, %f2335;
	ld.shared.f32 	%f2337, [%r1343+4];
	add.f32 	%f2338, %f2332, %f2337;
	ld.shared.f32 	%f2339, [%r1343+8];
	add.f32 	%f2340, %f2334, %f2339;
	ld.shared.u32 	%r1344, [%r1336+8];
	mul.wide.s32 	%rd341, %r1344, 4;
	add.s64 	%rd342, %rd22, %rd341;
	ld.global.u32 	%r1345, [%rd342];
	mad.lo.s32 	%r1346, %r1345, 12, %r1339;
	ld.shared.f32 	%f2341, [%r1346];
	add.f32 	%f2342, %f2336, %f2341;
	ld.shared.f32 	%f2343, [%r1346+4];
	add.f32 	%f2344, %f2338, %f2343;
	ld.shared.f32 	%f2345, [%r1346+8];
	add.f32 	%f2346, %f2340, %f2345;
	ld.shared.u32 	%r1347, [%r1336+12];
	mul.wide.s32 	%rd343, %r1347, 4;
	add.s64 	%rd344, %rd22, %rd343;
	ld.global.u32 	%r1348, [%rd344];
	mad.lo.s32 	%r1349, %r1348, 12, %r1339;
	ld.shared.f32 	%f2347, [%r1349];
	add.f32 	%f2348, %f2342, %f2347;
	ld.shared.f32 	%f2349, [%r1349+4];
	add.f32 	%f2350, %f2344, %f2349;
	ld.shared.f32 	%f2351, [%r1349+8];
	add.f32 	%f2352, %f2346, %f2351;
	ld.shared.u32 	%r1350, [%r1336+16];
	mul.wide.s32 	%rd345, %r1350, 4;
	add.s64 	%rd346, %rd22, %rd345;
	ld.global.u32 	%r1351, [%rd346];
	mad.lo.s32 	%r1352, %r1351, 12, %r1339;
	ld.shared.f32 	%f2353, [%r1352];
	add.f32 	%f2354, %f2348, %f2353;
	ld.shared.f32 	%f2355, [%r1352+4];
	add.f32 	%f2356, %f2350, %f2355;
	ld.shared.f32 	%f2357, [%r1352+8];
	add.f32 	%f2358, %f2352, %f2357;
	ld.shared.u32 	%r1353, [%r1336+20];
	mul.wide.s32 	%rd347, %r1353, 4;
	add.s64 	%rd348, %rd22, %rd347;
	ld.global.u32 	%r1354, [%rd348];
	mad.lo.s32 	%r1355, %r1354, 12, %r1339;
	ld.shared.f32 	%f2359, [%r1355];
	add.f32 	%f2360, %f2354, %f2359;
	ld.shared.f32 	%f2361, [%r1355+4];
	add.f32 	%f2362, %f2356, %f2361;
	ld.shared.f32 	%f2363, [%r1355+8];
	add.f32 	%f2364, %f2358, %f2363;
	ld.shared.u32 	%r1356, [%r1336+24];
	mul.wide.s32 	%rd349, %r1356, 4;
	add.s64 	%rd350, %rd22, %rd349;
	ld.global.u32 	%r1357, [%rd350];
	mad.lo.s32 	%r1358, %r1357, 12, %r1339;
	ld.shared.f32 	%f2365, [%r1358];
	add.f32 	%f2366, %f2360, %f2365;
	ld.shared.f32 	%f2367, [%r1358+4];
	add.f32 	%f2368, %f2362, %f2367;
	ld.shared.f32 	%f2369, [%r1358+8];
	add.f32 	%f2370, %f2364, %f2369;
	ld.shared.u32 	%r1359, [%r1336+28];
	mul.wide.s32 	%rd351, %r1359, 4;
	add.s64 	%rd352, %rd22, %rd351;
	ld.global.u32 	%r1360, [%rd352];
	mad.lo.s32 	%r1361, %r1360, 12, %r1339;
	ld.shared.f32 	%f2371, [%r1361];
	add.f32 	%f3911, %f2366, %f2371;
	ld.shared.f32 	%f2372, [%r1361+4];
	add.f32 	%f3912, %f2368, %f2372;
	ld.shared.f32 	%f2373, [%r1361+8];
	add.f32 	%f3913, %f2370, %f2373;
	add.s32 	%r1930, %r1930, 8;
	setp.ne.s32 	%p554, %r1930, %r1932;
	@%p554 bra 	$L__BB0_491;
$L__BB0_492:
	setp.eq.s32 	%p555, %r467, 0;
	@%p555 bra 	$L__BB0_500;
	and.b32  	%r472, %r238, 3;
	setp.lt.u32 	%p556, %r467, 4;
	@%p556 bra 	$L__BB0_495;
	shl.b32 	%r1362, %r1932, 2;
	mov.u32 	%r1363, _ZZ15prism_nova_stepE17s_target_residues;
	add.s32 	%r1364, %r1363, %r1362;
	ld.shared.u32 	%r1365, [%r1364];
	mul.wide.s32 	%rd353, %r1365, 4;
	add.s64 	%rd354, %rd22, %rd353;
	ld.global.u32 	%r1366, [%rd354];
	mov.u32 	%r1367, _ZZ15prism_nova_stepE11s_positions;
	mad.lo.s32 	%r1368, %r1366, 12, %r1367;
	ld.shared.f32 	%f2375, [%r1368];
	add.f32 	%f2376, %f3911, %f2375;
	ld.shared.f32 	%f2377, [%r1368+4];
	add.f32 	%f2378, %f3912, %f2377;
	ld.shared.f32 	%f2379, [%r1368+8];
	add.f32 	%f2380, %f3913, %f2379;
	ld.shared.u32 	%r1369, [%r1364+4];
	mul.wide.s32 	%rd355, %r1369, 4;
	add.s64 	%rd356, %rd22, %rd355;
	ld.global.u32 	%r1370, [%rd356];
	mad.lo.s32 	%r1371, %r1370, 12, %r1367;
	ld.shared.f32 	%f2381, [%r1371];
	add.f32 	%f2382, %f2376, %f2381;
	ld.shared.f32 	%f2383, [%r1371+4];
	add.f32 	%f2384, %f2378, %f2383;
	ld.shared.f32 	%f2385, [%r1371+8];
	add.f32 	%f2386, %f2380, %f2385;
	ld.shared.u32 	%r1372, [%r1364+8];
	mul.wide.s32 	%rd357, %r1372, 4;
	add.s64 	%rd358, %rd22, %rd357;
	ld.global.u32 	%r1373, [%rd358];
	mad.lo.s32 	%r1374, %r1373, 12, %r1367;
	ld.shared.f32 	%f2387, [%r1374];
	add.f32 	%f2388, %f2382, %f2387;
	ld.shared.f32 	%f2389, [%r1374+4];
	add.f32 	%f2390, %f2384, %f2389;
	ld.shared.f32 	%f2391, [%r1374+8];
	add.f32 	%f2392, %f2386, %f2391;
	ld.shared.u32 	%r1375, [%r1364+12];
	mul.wide.s32 	%rd359, %r1375, 4;
	add.s64 	%rd360, %rd22, %rd359;
	ld.global.u32 	%r1376, [%rd360];
	mad.lo.s32 	%r1377, %r1376, 12, %r1367;
	ld.shared.f32 	%f2393, [%r1377];
	add.f32 	%f3911, %f2388, %f2393;
	ld.shared.f32 	%f2394, [%r1377+4];
	add.f32 	%f3912, %f2390, %f2394;
	ld.shared.f32 	%f2395, [%r1377+8];
	add.f32 	%f3913, %f2392, %f2395;
	add.s32 	%r1932, %r1932, 4;
$L__BB0_495:
	setp.eq.s32 	%p557, %r472, 0;
	@%p557 bra 	$L__BB0_500;
	setp.eq.s32 	%p558, %r472, 1;
	@%p558 bra 	$L__BB0_498;
	shl.b32 	%r1378, %r1932, 2;
	mov.u32 	%r1379, _ZZ15prism_nova_stepE17s_target_residues;
	add.s32 	%r1380, %r1379, %r1378;
	ld.shared.u32 	%r1381, [%r1380];
	mul.wide.s32 	%rd361, %r1381, 4;
	add.s64 	%rd362, %rd22, %rd361;
	ld.global.u32 	%r1382, [%rd362];
	mov.u32 	%r1383, _ZZ15prism_nova_stepE11s_positions;
	mad.lo.s32 	%r1384, %r1382, 12, %r1383;
	ld.shared.f32 	%f2397, [%r1384];
	add.f32 	%f2398, %f3911, %f2397;
	ld.shared.f32 	%f2399, [%r1384+4];
	add.f32 	%f2400, %f3912, %f2399;
	ld.shared.f32 	%f2401, [%r1384+8];
	add.f32 	%f2402, %f3913, %f2401;
	ld.shared.u32 	%r1385, [%r1380+4];
	mul.wide.s32 	%rd363, %r1385, 4;
	add.s64 	%rd364, %rd22, %rd363;
	ld.global.u32 	%r1386, [%rd364];
	mad.lo.s32 	%r1387, %r1386, 12, %r1383;
	ld.shared.f32 	%f2403, [%r1387];
	add.f32 	%f3911, %f2398, %f2403;
	ld.shared.f32 	%f2404, [%r1387+4];
	add.f32 	%f3912, %f2400, %f2404;
	ld.shared.f32 	%f2405, [%r1387+8];
	add.f32 	%f3913, %f2402, %f2405;
	add.s32 	%r1932, %r1932, 2;
$L__BB0_498:
	and.b32  	%r1388, %r238, 1;
	setp.eq.b32 	%p559, %r1388, 1;
	not.pred 	%p560, %p559;
	@%p560 bra 	$L__BB0_500;
	shl.b32 	%r1389, %r1932, 2;
	mov.u32 	%r1390, _ZZ15prism_nova_stepE17s_target_residues;
	add.s32 	%r1391, %r1390, %r1389;
	ld.shared.u32 	%r1392, [%r1391];
	mul.wide.s32 	%rd365, %r1392, 4;
	add.s64 	%rd366, %rd22, %rd365;
	ld.global.u32 	%r1393, [%rd366];
	mov.u32 	%r1394, _ZZ15prism_nova_stepE11s_positions;
	mad.lo.s32 	%r1395, %r1393, 12, %r1394;
	ld.shared.f32 	%f2406, [%r1395];
	add.f32 	%f3911, %f3911, %f2406;
	ld.shared.f32 	%f2407, [%r1395+4];
	add.f32 	%f3912, %f3912, %f2407;
	ld.shared.f32 	%f2408, [%r1395+8];
	add.f32 	%f3913, %f3913, %f2408;
$L__BB0_500:
	cvt.rn.f32.u32 	%f562, %r688;
	div.rn.f32 	%f563, %f3911, %f562;
	div.rn.f32 	%f564, %f3912, %f562;
	div.rn.f32 	%f565, %f3913, %f562;
	mov.f32 	%f3921, 0f00000000;
	mov.b32 	%r1936, 0;
	@%p553 bra 	$L__BB0_503;
	and.b32  	%r1936, %r238, 2147483640;
	mov.f32 	%f3921, 0f00000000;
	mov.b32 	%r1934, 0;
	mov.u32 	%r1399, _ZZ15prism_nova_stepE17s_target_residues;
$L__BB0_502:
	.pragma "nounroll";
	shl.b32 	%r1398, %r1934, 2;
	add.s32 	%r1400, %r1399, %r1398;
	ld.shared.u32 	%r1401, [%r1400];
	mul.wide.s32 	%rd367, %r1401, 4;
	add.s64 	%rd368, %rd22, %rd367;
	ld.global.u32 	%r1402, [%rd368];
	mov.u32 	%r1403, _ZZ15prism_nova_stepE11s_positions;
	mad.lo.s32 	%r1404, %r1402, 12, %r1403;
	ld.shared.f32 	%f2412, [%r1404];
	ld.shared.f32 	%f2413, [%r1404+4];
	ld.shared.f32 	%f2414, [%r1404+8];
	sub.f32 	%f2415, %f2412, %f563;
	sub.f32 	%f2416, %f2413, %f564;
	sub.f32 	%f2417, %f2414, %f565;
	mul.f32 	%f2418, %f2416, %f2416;
	fma.rn.f32 	%f2419, %f2415, %f2415, %f2418;
	fma.rn.f32 	%f2420, %f2417, %f2417, %f2419;
	add.f32 	%f2421, %f3921, %f2420;
	ld.shared.u32 	%r1405, [%r1400+4];
	mul.wide.s32 	%rd369, %r1405, 4;
	add.s64 	%rd370, %rd22, %rd369;
	ld.global.u32 	%r1406, [%rd370];
	mad.lo.s32 	%r1407, %r1406, 12, %r1403;
	ld.shared.f32 	%f2422, [%r1407];
	ld.shared.f32 	%f2423, [%r1407+4];
	ld.shared.f32 	%f2424, [%r1407+8];
	sub.f32 	%f2425, %f2422, %f563;
	sub.f32 	%f2426, %f2423, %f564;
	sub.f32 	%f2427, %f2424, %f565;
	mul.f32 	%f2428, %f2426, %f2426;
	fma.rn.f32 	%f2429, %f2425, %f2425, %f2428;
	fma.rn.f32 	%f2430, %f2427, %f2427, %f2429;
	add.f32 	%f2431, %f2421, %f2430;
	ld.shared.u32 	%r1408, [%r1400+8];
	mul.wide.s32 	%rd371, %r1408, 4;
	add.s64 	%rd372, %rd22, %rd371;
	ld.global.u32 	%r1409, [%rd372];
	mad.lo.s32 	%r1410, %r1409, 12, %r1403;
	ld.shared.f32 	%f2432, [%r1410];
	ld.shared.f32 	%f2433, [%r1410+4];
	ld.shared.f32 	%f2434, [%r1410+8];
	sub.f32 	%f2435, %f2432, %f563;
	sub.f32 	%f2436, %f2433, %f564;
	sub.f32 	%f2437, %f2434, %f565;
	mul.f32 	%f2438, %f2436, %f2436;
	fma.rn.f32 	%f2439, %f2435, %f2435, %f2438;
	fma.rn.f32 	%f2440, %f2437, %f2437, %f2439;
	add.f32 	%f2441, %f2431, %f2440;
	ld.shared.u32 	%r1411, [%r1400+12];
	mul.wide.s32 	%rd373, %r1411, 4;
	add.s64 	%rd374, %rd22, %rd373;
	ld.global.u32 	%r1412, [%rd374];
	mad.lo.s32 	%r1413, %r1412, 12, %r1403;
	ld.shared.f32 	%f2442, [%r1413];
	ld.shared.f32 	%f2443, [%r1413+4];
	ld.shared.f32 	%f2444, [%r1413+8];
	sub.f32 	%f2445, %f2442, %f563;
	sub.f32 	%f2446, %f2443, %f564;
	sub.f32 	%f2447, %f2444, %f565;
	mul.f32 	%f2448, %f2446, %f2446;
	fma.rn.f32 	%f2449, %f2445, %f2445, %f2448;
	fma.rn.f32 	%f2450, %f2447, %f2447, %f2449;
	add.f32 	%f2451, %f2441, %f2450;
	ld.shared.u32 	%r1414, [%r1400+16];
	mul.wide.s32 	%rd375, %r1414, 4;
	add.s64 	%rd376, %rd22, %rd375;
	ld.global.u32 	%r1415, [%rd376];
	mad.lo.s32 	%r1416, %r1415, 12, %r1403;
	ld.shared.f32 	%f2452, [%r1416];
	ld.shared.f32 	%f2453, [%r1416+4];
	ld.shared.f32 	%f2454, [%r1416+8];
	sub.f32 	%f2455, %f2452, %f563;
	sub.f32 	%f2456, %f2453, %f564;
	sub.f32 	%f2457, %f2454, %f565;
	mul.f32 	%f2458, %f2456, %f2456;
	fma.rn.f32 	%f2459, %f2455, %f2455, %f2458;
	fma.rn.f32 	%f2460, %f2457, %f2457, %f2459;
	add.f32 	%f2461, %f2451, %f2460;
	ld.shared.u32 	%r1417, [%r1400+20];
	mul.wide.s32 	%rd377, %r1417, 4;
	add.s64 	%rd378, %rd22, %rd377;
	ld.global.u32 	%r1418, [%rd378];
	mad.lo.s32 	%r1419, %r1418, 12, %r1403;
	ld.shared.f32 	%f2462, [%r1419];
	ld.shared.f32 	%f2463, [%r1419+4];
	ld.shared.f32 	%f2464, [%r1419+8];
	sub.f32 	%f2465, %f2462, %f563;
	sub.f32 	%f2466, %f2463, %f564;
	sub.f32 	%f2467, %f2464, %f565;
	mul.f32 	%f2468, %f2466, %f2466;
	fma.rn.f32 	%f2469, %f2465, %f2465, %f2468;
	fma.rn.f32 	%f2470, %f2467, %f2467, %f2469;
	add.f32 	%f2471, %f2461, %f2470;
	ld.shared.u32 	%r1420, [%r1400+24];
	mul.wide.s32 	%rd379, %r1420, 4;
	add.s64 	%rd380, %rd22, %rd379;
	ld.global.u32 	%r1421, [%rd380];
	mad.lo.s32 	%r1422, %r1421, 12, %r1403;
	ld.shared.f32 	%f2472, [%r1422];
	ld.shared.f32 	%f2473, [%r1422+4];
	ld.shared.f32 	%f2474, [%r1422+8];
	sub.f32 	%f2475, %f2472, %f563;
	sub.f32 	%f2476, %f2473, %f564;
	sub.f32 	%f2477, %f2474, %f565;
	mul.f32 	%f2478, %f2476, %f2476;
	fma.rn.f32 	%f2479, %f2475, %f2475, %f2478;
	fma.rn.f32 	%f2480, %f2477, %f2477, %f2479;
	add.f32 	%f2481, %f2471, %f2480;
	ld.shared.u32 	%r1423, [%r1400+28];
	mul.wide.s32 	%rd381, %r1423, 4;
	add.s64 	%rd382, %rd22, %rd381;
	ld.global.u32 	%r1424, [%rd382];
	mad.lo.s32 	%r1425, %r1424, 12, %r1403;
	ld.shared.f32 	%f2482, [%r1425];
	ld.shared.f32 	%f2483, [%r1425+4];
	ld.shared.f32 	%f2484, [%r1425+8];
	sub.f32 	%f2485, %f2482, %f563;
	sub.f32 	%f2486, %f2483, %f564;
	sub.f32 	%f2487, %f2484, %f565;
	mul.f32 	%f2488, %f2486, %f2486;
	fma.rn.f32 	%f2489, %f2485, %f2485, %f2488;
	fma.rn.f32 	%f2490, %f2487, %f2487, %f2489;
	add.f32 	%f3921, %f2481, %f2490;
	add.s32 	%r1934, %r1934, 8;
	setp.ne.s32 	%p562, %r1934, %r1936;
	@%p562 bra 	$L__BB0_502;
$L__BB0_503:
	@%p555 bra 	$L__BB0_511;
	and.b32  	%r481, %r238, 3;
	setp.lt.u32 	%p564, %r467, 4;
	@%p564 bra 	$L__BB0_506;
	shl.b32 	%r1426, %r1936, 2;
	mov.u32 	%r1427, _ZZ15prism_nova_stepE17s_target_residues;
	add.s32 	%r1428, %r1427, %r1426;
	ld.shared.u32 	%r1429, [%r1428];
	mul.wide.s32 	%rd383, %r1429, 4;
	add.s64 	%rd384, %rd22, %rd383;
	ld.global.u32 	%r1430, [%rd384];
	mov.u32 	%r1431, _ZZ15prism_nova_stepE11s_positions;
	mad.lo.s32 	%r1432, %r1430, 12, %r1431;
	ld.shared.f32 	%f2492, [%r1432];
	ld.shared.f32 	%f2493, [%r1432+4];
	ld.shared.f32 	%f2494, [%r1432+8];
	sub.f32 	%f2495, %f2492, %f563;
	sub.f32 	%f2496, %f2493, %f564;
	sub.f32 	%f2497, %f2494, %f565;
	mul.f32 	%f2498, %f2496, %f2496;
	fma.rn.f32 	%f2499, %f2495, %f2495, %f2498;
	fma.rn.f32 	%f2500, %f2497, %f2497, %f2499;
	add.f32 	%f2501, %f3921, %f2500;
	ld.shared.u32 	%r1433, [%r1428+4];
	mul.wide.s32 	%rd385, %r1433, 4;
	add.s64 	%rd386, %rd22, %rd385;
	ld.global.u32 	%r1434, [%rd386];
	mad.lo.s32 	%r1435, %r1434, 12, %r1431;
	ld.shared.f32 	%f2502, [%r1435];
	ld.shared.f32 	%f2503, [%r1435+4];
	ld.shared.f32 	%f2504, [%r1435+8];
	sub.f32 	%f2505, %f2502, %f563;
	sub.f32 	%f2506, %f2503, %f564;
	sub.f32 	%f2507, %f2504, %f565;
	mul.f32 	%f2508, %f2506, %f2506;
	fma.rn.f32 	%f2509, %f2505, %f2505, %f2508;
	fma.rn.f32 	%f2510, %f2507, %f2507, %f2509;
	add.f32 	%f2511, %f2501, %f2510;
	ld.shared.u32 	%r1436, [%r1428+8];
	mul.wide.s32 	%rd387, %r1436, 4;
	add.s64 	%rd388, %rd22, %rd387;
	ld.global.u32 	%r1437, [%rd388];
	mad.lo.s32 	%r1438, %r1437, 12, %r1431;
	ld.shared.f32 	%f2512, [%r1438];
	ld.shared.f32 	%f2513, [%r1438+4];
	ld.shared.f32 	%f2514, [%r1438+8];
	sub.f32 	%f2515, %f2512, %f563;
	sub.f32 	%f2516, %f2513, %f564;
	sub.f32 	%f2517, %f2514, %f565;
	mul.f32 	%f2518, %f2516, %f2516;
	fma.rn.f32 	%f2519, %f2515, %f2515, %f2518;
	fma.rn.f32 	%f2520, %f2517, %f2517, %f2519;
	add.f32 	%f2521, %f2511, %f2520;
	ld.shared.u32 	%r1439, [%r1428+12];
	mul.wide.s32 	%rd389, %r1439, 4;
	add.s64 	%rd390, %rd22, %rd389;
	ld.global.u32 	%r1440, [%rd390];
	mad.lo.s32 	%r1441, %r1440, 12, %r1431;
	ld.shared.f32 	%f2522, [%r1441];
	ld.shared.f32 	%f2523, [%r1441+4];
	ld.shared.f32 	%f2524, [%r1441+8];
	sub.f32 	%f2525, %f2522, %f563;
	sub.f32 	%f2526, %f2523, %f564;
	sub.f32 	%f2527, %f2524, %f565;
	mul.f32 	%f2528, %f2526, %f2526;
	fma.rn.f32 	%f2529, %f2525, %f2525, %f2528;
	fma.rn.f32 	%f2530, %f2527, %f2527, %f2529;
	add.f32 	%f3921, %f2521, %f2530;
	add.s32 	%r1936, %r1936, 4;
$L__BB0_506:
	setp.eq.s32 	%p565, %r481, 0;
	@%p565 bra 	$L__BB0_511;
	setp.eq.s32 	%p566, %r481, 1;
	@%p566 bra 	$L__BB0_509;
	shl.b32 	%r1442, %r1936, 2;
	mov.u32 	%r1443, _ZZ15prism_nova_stepE17s_target_residues;
	add.s32 	%r1444, %r1443, %r1442;
	ld.shared.u32 	%r1445, [%r1444];
	mul.wide.s32 	%rd391, %r1445, 4;
	add.s64 	%rd392, %rd22, %rd391;
	ld.global.u32 	%r1446, [%rd392];
	mov.u32 	%r1447, _ZZ15prism_nova_stepE11s_positions;
	mad.lo.s32 	%r1448, %r1446, 12, %r1447;
	ld.shared.f32 	%f2532, [%r1448];
	ld.shared.f32 	%f2533, [%r1448+4];
	ld.shared.f32 	%f2534, [%r1448+8];
	sub.f32 	%f2535, %f2532, %f563;
	sub.f32 	%f2536, %f2533, %f564;
	sub.f32 	%f2537, %f2534, %f565;
	mul.f32 	%f2538, %f2536, %f2536;
	fma.rn.f32 	%f2539, %f2535, %f2535, %f2538;
	fma.rn.f32 	%f2540, %f2537, %f2537, %f2539;
	add.f32 	%f2541, %f3921, %f2540;
	ld.shared.u32 	%r1449, [%r1444+4];
	mul.wide.s32 	%rd393, %r1449, 4;
	add.s64 	%rd394, %rd22, %rd393;
	ld.global.u32 	%r1450, [%rd394];
	mad.lo.s32 	%r1451, %r1450, 12, %r1447;
	ld.shared.f32 	%f2542, [%r1451];
	ld.shared.f32 	%f2543, [%r1451+4];
	ld.shared.f32 	%f2544, [%r1451+8];
	sub.f32 	%f2545, %f2542, %f563;
	sub.f32 	%f2546, %f2543, %f564;
	sub.f32 	%f2547, %f2544, %f565;
	mul.f32 	%f2548, %f2546, %f2546;
	fma.rn.f32 	%f2549, %f2545, %f2545, %f2548;
	fma.rn.f32 	%f2550, %f2547, %f2547, %f2549;
	add.f32 	%f3921, %f2541, %f2550;
	add.s32 	%r1936, %r1936, 2;
$L__BB0_509:
	and.b32  	%r1452, %r238, 1;
	setp.eq.b32 	%p567, %r1452, 1;
	not.pred 	%p568, %p567;
	@%p568 bra 	$L__BB0_511;
	shl.b32 	%r1453, %r1936, 2;
	mov.u32 	%r1454, _ZZ15prism_nova_stepE17s_target_residues;
	add.s32 	%r1455, %r1454, %r1453;
	ld.shared.u32 	%r1456, [%r1455];
	mul.wide.s32 	%rd395, %r1456, 4;
	add.s64 	%rd396, %rd22, %rd395;
	ld.global.u32 	%r1457, [%rd396];
	mov.u32 	%r1458, _ZZ15prism_nova_stepE11s_positions;
	mad.lo.s32 	%r1459, %r1457, 12, %r1458;
	ld.shared.f32 	%f2551, [%r1459];
	ld.shared.f32 	%f2552, [%r1459+4];
	ld.shared.f32 	%f2553, [%r1459+8];
	sub.f32 	%f2554, %f2551, %f563;
	sub.f32 	%f2555, %f2552, %f564;
	sub.f32 	%f2556, %f2553, %f565;
	mul.f32 	%f2557, %f2555, %f2555;
	fma.rn.f32 	%f2558, %f2554, %f2554, %f2557;
	fma.rn.f32 	%f2559, %f2556, %f2556, %f2558;
	add.f32 	%f3921, %f3921, %f2559;
$L__BB0_511:
	div.rn.f32 	%f578, %f3921, %f562;
	add.s32 	%r486, %r688, -2;
	add.s32 	%r487, %r688, -3;
	cvt.u16.u32 	%rs36, %r688;
	add.s16 	%rs1, %rs36, 6;
	xor.b16  	%rs2, %rs36, 2;
	mov.f32 	%f3930, 0f00000000;
	mov.b32 	%r1938, 0;
	mov.b16 	%rs45, 0;
	mov.u16 	%rs46, %rs45;
	mov.u32 	%r1952, %r1938;
$L__BB0_512:
	sub.s32 	%r490, %r486, %r1938;
	add.s32 	%r1944, %r1938, 2;
	setp.ge.s32 	%p569, %r1944, %r688;
	@%p569 bra 	$L__BB0_524;
	mul.lo.s32 	%r492, %r1938, %r688;
	sub.s32 	%r1462, %r487, %r1938;
	setp.lt.u32 	%p570, %r1462, 7;
	@%p570 bra 	$L__BB0_516;
	and.b32  	%r493, %r490, -8;
	mov.b32 	%r1942, 0;
$L__BB0_515:
	.pragma "nounroll";
	add.s32 	%r1464, %r1944, %r492;
	shl.b32 	%r1465, %r1464, 2;
	mov.u32 	%r1466, _ZZ22compute_topological_cvPK6float3PKiS3_iiE11dist_matrix;
	add.s32 	%r1467, %r1466, %r1465;
	ld.shared.f32 	%f2562, [%r1467];
	setp.lt.f32 	%p571, %f2562, 0f41000000;
	sub.s32 	%r1468, %r1944, %r1938;
	cvt.rn.f32.s32 	%f2563, %r1468;
	add.f32 	%f2564, %f3930, %f2563;
	selp.f32 	%f2565, %f2564, %f3930, %p571;
	selp.u32 	%r1469, 1, 0, %p571;
	add.s32 	%r1470, %r1952, %r1469;
	ld.shared.f32 	%f2566, [%r1467+4];
	setp.lt.f32 	%p572, %f2566, 0f41000000;
	add.s32 	%r1471, %r1468, 1;
	cvt.rn.f32.s32 	%f2567, %r1471;
	add.f32 	%f2568, %f2565, %f2567;
	selp.f32 	%f2569, %f2568, %f2565, %p572;
	selp.u32 	%r1472, 1, 0, %p572;
	add.s32 	%r1473, %r1470, %r1472;
	ld.shared.f32 	%f2570, [%r1467+8];
	setp.lt.f32 	%p573, %f2570, 0f41000000;
	add.s32 	%r1474, %r1468, 2;
	cvt.rn.f32.s32 	%f2571, %r1474;
	add.f32 	%f2572, %f2569, %f2571;
	selp.f32 	%f2573, %f2572, %f2569, %p573;
	selp.u32 	%r1475, 1, 0, %p573;
	add.s32 	%r1476, %r1473, %r1475;
	ld.shared.f32 	%f2574, [%r1467+12];
	setp.lt.f32 	%p574, %f2574, 0f41000000;
	add.s32 	%r1477, %r1468, 3;
	cvt.rn.f32.s32 	%f2575, %r1477;
	add.f32 	%f2576, %f2573, %f2575;
	selp.f32 	%f2577, %f2576, %f2573, %p574;
	selp.u32 	%r1478, 1, 0, %p574;
	add.s32 	%r1479, %r1476, %r1478;
	ld.shared.f32 	%f2578, [%r1467+16];
	setp.lt.f32 	%p575, %f2578, 0f41000000;
	add.s32 	%r1480, %r1468, 4;
	cvt.rn.f32.s32 	%f2579, %r1480;
	add.f32 	%f2580, %f2577, %f2579;
	selp.f32 	%f2581, %f2580, %f2577, %p575;
	selp.u32 	%r1481, 1, 0, %p575;
	add.s32 	%r1482, %r1479, %r1481;
	ld.shared.f32 	%f2582, [%r1467+20];
	setp.lt.f32 	%p576, %f2582, 0f41000000;
	add.s32 	%r1483, %r1468, 5;
	cvt.rn.f32.s32 	%f2583, %r1483;
	add.f32 	%f2584, %f2581, %f2583;
	selp.f32 	%f2585, %f2584, %f2581, %p576;
	selp.u32 	%r1484, 1, 0, %p576;
	add.s32 	%r1485, %r1482, %r1484;
	ld.shared.f32 	%f2586, [%r1467+24];
	setp.lt.f32 	%p577, %f2586, 0f41000000;
	add.s32 	%r1486, %r1468, 6;
	cvt.rn.f32.s32 	%f2587, %r1486;
	add.f32 	%f2588, %f2585, %f2587;
	selp.f32 	%f2589, %f2588, %f2585, %p577;
	selp.u32 	%r1487, 1, 0, %p577;
	add.s32 	%r1488, %r1485, %r1487;
	ld.shared.f32 	%f2590, [%r1467+28];
	setp.lt.f32 	%p578, %f2590, 0f41000000;
	add.s32 	%r1489, %r1468, 7;
	cvt.rn.f32.s32 	%f2591, %r1489;
	add.f32 	%f2592, %f2589, %f2591;
	selp.f32 	%f3930, %f2592, %f2589, %p578;
	selp.u32 	%r1490, 1, 0, %p578;
	add.s32 	%r1952, %r1488, %r1490;
	add.s32 	%r1944, %r1944, 8;
	add.s32 	%r1942, %r1942, 8;
	setp.ne.s32 	%p579, %r1942, %r493;
	@%p579 bra 	$L__BB0_515;
$L__BB0_516:
	and.b32  	%r1491, %r490, 7;
	setp.eq.s32 	%p580, %r1491, 0;
	@%p580 bra 	$L__BB0_524;
	sub.s16 	%rs37, %rs1, %rs46;
	cvt.u32.u16 	%r1493, %rs37;
	and.b32  	%r503, %r1493, 7;
	add.s32 	%r1494, %r503, -1;
	setp.lt.u32 	%p581, %r1494, 3;
	@%p581 bra 	$L__BB0_519;
	add.s32 	%r1495, %r1944, %r492;
	shl.b32 	%r1496, %r1495, 2;
	mov.u32 	%r1497, _ZZ22compute_topological_cvPK6float3PKiS3_iiE11dist_matrix;
	add.s32 	%r1498, %r1497, %r1496;
	ld.shared.f32 	%f2594, [%r1498];
	setp.lt.f32 	%p582, %f2594, 0f41000000;
	sub.s32 	%r1499, %r1944, %r1938;
	cvt.rn.f32.s32 	%f2595, %r1499;
	add.f32 	%f2596, %f3930, %f2595;
	selp.f32 	%f2597, %f2596, %f3930, %p582;
	selp.u32 	%r1500, 1, 0, %p582;
	add.s32 	%r1501, %r1952, %r1500;
	ld.shared.f32 	%f2598, [%r1498+4];
	setp.lt.f32 	%p583, %f2598, 0f41000000;
	add.s32 	%r1502, %r1499, 1;
	cvt.rn.f32.s32 	%f2599, %r1502;
	add.f32 	%f2600, %f2597, %f2599;
	selp.f32 	%f2601, %f2600, %f2597, %p583;
	selp.u32 	%r1503, 1, 0, %p583;
	add.s32 	%r1504, %r1501, %r1503;
	ld.shared.f32 	%f2602, [%r1498+8];
	setp.lt.f32 	%p584, %f2602, 0f41000000;
	add.s32 	%r1505, %r1499, 2;
	cvt.rn.f32.s32 	%f2603, %r1505;
	add.f32 	%f2604, %f2601, %f2603;
	selp.f32 	%f2605, %f2604, %f2601, %p584;
	selp.u32 	%r1506, 1, 0, %p584;
	add.s32 	%r1507, %r1504, %r1506;
	ld.shared.f32 	%f2606, [%r1498+12];
	setp.lt.f32 	%p585, %f2606, 0f41000000;
	add.s32 	%r1508, %r1499, 3;
	cvt.rn.f32.s32 	%f2607, %r1508;
	add.f32 	%f2608, %f2605, %f2607;
	selp.f32 	%f3930, %f2608, %f2605, %p585;
	selp.u32 	%r1509, 1, 0, %p585;
	add.s32 	%r1952, %r1507, %r1509;
	add.s32 	%r1944, %r1944, 4;
$L__BB0_519:
	and.b32  	%r1510, %r503, 3;
	setp.eq.s32 	%p586, %r1510, 0;
	@%p586 bra 	$L__BB0_524;
	sub.s16 	%rs5, %rs2, %rs45;
	and.b16  	%rs38, %rs5, 3;
	setp.eq.s16 	%p587, %rs38, 1;
	@%p587 bra 	$L__BB0_522;
	add.s32 	%r1512, %r1944, %r492;
	shl.b32 	%r1513, %r1512, 2;
	mov.u32 	%r1514, _ZZ22compute_topological_cvPK6float3PKiS3_iiE11dist_matrix;
	add.s32 	%r1515, %r1514, %r1513;
	ld.shared.f32 	%f2610, [%r1515];
	setp.lt.f32 	%p588, %f2610, 0f41000000;
	sub.s32 	%r1516, %r1944, %r1938;
	cvt.rn.f32.s32 	%f2611, %r1516;
	add.f32 	%f2612, %f3930, %f2611;
	selp.f32 	%f2613, %f2612, %f3930, %p588;
	selp.u32 	%r1517, 1, 0, %p588;
	add.s32 	%r1518, %r1952, %r1517;
	ld.shared.f32 	%f2614, [%r1515+4];
	setp.lt.f32 	%p589, %f2614, 0f41000000;
	add.s32 	%r1519, %r1516, 1;
	cvt.rn.f32.s32 	%f2615, %r1519;
	add.f32 	%f2616, %f2613, %f2615;
	selp.f32 	%f3930, %f2616, %f2613, %p589;
	selp.u32 	%r1520, 1, 0, %p589;
	add.s32 	%r1952, %r1518, %r1520;
	add.s32 	%r1944, %r1944, 2;
$L__BB0_522:
	and.b16  	%rs39, %rs5, 1;
	setp.eq.b16 	%p590, %rs39, 1;
	not.pred 	%p591, %p590;
	@%p591 bra 	$L__BB0_524;
	add.s32 	%r1521, %r1944, %r492;
	shl.b32 	%r1522, %r1521, 2;
	mov.u32 	%r1523, _ZZ22compute_topological_cvPK6float3PKiS3_iiE11dist_matrix;
	add.s32 	%r1524, %r1523, %r1522;
	ld.shared.f32 	%f2617, [%r1524];
	setp.lt.f32 	%p592, %f2617, 0f41000000;
	sub.s32 	%r1525, %r1944, %r1938;
	cvt.rn.f32.s32 	%f2618, %r1525;
	add.f32 	%f2619, %f3930, %f2618;
	selp.f32 	%f3930, %f2619, %f3930, %p592;
	selp.u32 	%r1526, 1, 0, %p592;
	add.s32 	%r1952, %r1952, %r1526;
$L__BB0_524:
	add.s32 	%r1938, %r1938, 1;
	setp.ne.s32 	%p593, %r1938, %r238;
	add.s16 	%rs46, %rs46, 1;
	add.s16 	%rs45, %rs45, 1;
	@%p593 bra 	$L__BB0_512;
	setp.lt.s32 	%p594, %r1952, 1;
	mov.f32 	%f3938, 0f00000000;
	@%p594 bra 	$L__BB0_527;
	cvt.rn.f32.u32 	%f2621, %r1952;
	div.rn.f32 	%f3938, %f3930, %f2621;
$L__BB0_527:
	cvt.rn.f32.s32 	%f2622, %r1952;
	cvt.f64.f32 	%fd136, %f2622;
	sub.s32 	%r1527, %r233, %r688;
	cvt.rn.f32.u32 	%f2623, %r1527;
	mul.f32 	%f2624, %f2623, 0f3F000000;
	cvt.f64.f32 	%fd137, %f2624;
	add.f64 	%fd138, %fd137, 0d3DDB7CDFD9D7BDBB;
	div.rn.f64 	%fd139, %fd136, %fd138;
	cvt.rn.f32.f64 	%f3947, %fd139;
	cvt.rn.f32.s32 	%f3941, %r430;
	cvt.rn.f32.s32 	%f3940, %r1913;
	sqrt.rn.f32 	%f3945, %f578;
$L__BB0_528:
	bar.sync 	0;
$L__BB0_529:
	setp.ne.s32 	%p596, %r2, 0;
	st.shared.f32 	[_ZZ15prism_nova_stepE4s_cv_$_0], %f3940;
	st.shared.f32 	[_ZZ15prism_nova_stepE4s_cv_$_1], %f3941;
	st.shared.f32 	[_ZZ15prism_nova_stepE4s_cv_$_2], %f3942;
	st.shared.f32 	[_ZZ15prism_nova_stepE4s_cv_$_3], %f3885;
	st.shared.f32 	[_ZZ15prism_nova_stepE4s_cv_$_4], %f3944;
	st.shared.f32 	[_ZZ15prism_nova_stepE4s_cv_$_5], %f3945;
	st.shared.f32 	[_ZZ15prism_nova_stepE4s_cv_$_6], %f3938;
	st.shared.f32 	[_ZZ15prism_nova_stepE4s_cv_$_7], %f3947;
	bar.sync 	0;
	@%p596 bra 	$L__BB0_531;
	ld.shared.f32 	%f2627, [_ZZ15prism_nova_stepE4s_cv_$_4];
	add.f32 	%f2628, %f2627, 0fBF000000;
	neg.f32 	%f2629, %f2628;
	mul.f32 	%f2630, %f2628, %f2629;
	ld.shared.f32 	%f2631, [_ZZ15prism_nova_stepE4s_cv_$_3];
	cvt.f64.f32 	%fd140, %f737;
	add.f64 	%fd141, %fd140, 0d3DDB7CDFD9D7BDBB;
	rcp.rn.f64 	%fd142, %fd141;
	cvt.rn.f32.f64 	%f2632, %fd142;
	mul.f32 	%f2633, %f2631, 0fBF000000;
	sub.f32 	%f2634, %f2633, %f2630;
	mul.f32 	%f2635, %f2630, %f2632;
	sub.f32 	%f2636, %f2631, %f2635;
	fma.rn.f32 	%f2637, %f2634, 0f3BBB989D, 0f3F000000;
	cvt.sat.f32.f32 	%f2638, %f2637;
	mov.f32 	%f2639, 0f4B400001;
	mov.f32 	%f2640, 0f437C0000;
	fma.rm.f32 	%f2641, %f2638, %f2640, %f2639;
	add.f32 	%f2642, %f2641, 0fCB40007F;
	neg.f32 	%f2643, %f2642;
	fma.rn.f32 	%f2644, %f2634, 0f3FB8AA3B, %f2643;
	fma.rn.f32 	%f2645, %f2634, 0f32A57060, %f2644;
	mov.b32 	%r1528, %f2641;
	shl.b32 	%r1529, %r1528, 23;
	mov.b32 	%f2646, %r1529;
	ex2.approx.ftz.f32 	%f2647, %f2645;
	fma.rn.f32 	%f2648, %f2647, %f2646, 0f3F800000;
	rcp.rn.f32 	%f2649, %f2648;
	st.shared.f32 	[_ZZ15prism_nova_stepE4s_ai_$_0], %f2634;
	st.shared.f32 	[_ZZ15prism_nova_stepE4s_ai_$_1], %f2636;
	st.shared.f32 	[_ZZ15prism_nova_stepE4s_ai_$_2], %f2649;
	st.shared.f32 	[_ZZ15prism_nova_stepE4s_ai_$_3], %f2631;
	st.shared.f32 	[_ZZ15prism_nova_stepE4s_ai_$_4], %f2630;
	st.shared.f32 	[_ZZ15prism_nova_stepE4s_ai_$_5], %f2632;
$L__BB0_531:
	setp.ge.s32 	%p597, %r2, %r689;
	bar.sync 	0;
	@%p597 bra 	$L__BB0_550;
	ld.param.f32 	%f3667, [prism_nova_step_param_37];
	cvt.rn.f32.s32 	%f614, %r688;
	ld.shared.f32 	%f2650, [_ZZ15prism_nova_stepE4s_ai_$_2];
	mov.f32 	%f2651, 0f3F800000;
	sub.f32 	%f2652, %f2651, %f2650;
	mul.f32 	%f615, %f3667, %f2652;
	and.b32  	%r517, %r688, 7;
	add.s32 	%r518, %r517, -1;
	and.b32  	%r519, %r688, 3;
	and.b32  	%r520, %r688, 2147483640;
	and.b32  	%r521, %r688, 1;
	mov.u32 	%r1953, %r2;
$L__BB0_533:
	setp.lt.s32 	%p598, %r688, 1;
	mov.f32 	%f3972, 0f00000000;
	mov.f32 	%f3973, %f3972;
	mov.f32 	%f3974, %f3972;
	@%p598 bra 	$L__BB0_549;
	mov.b32 	%r1954, 0;
	bra.uni 	$L__BB0_536;
$L__BB0_535:
	add.s32 	%r1954, %r1954, 1;
	setp.eq.s32 	%p600, %r1954, %r688;
	mov.f32 	%f3973, %f3972;
	mov.f32 	%f3974, %f3972;
	@%p600 bra 	$L__BB0_549;
$L__BB0_536:
	shl.b32 	%r1531, %r1954, 2;
	mov.u32 	%r1532, _ZZ15prism_nova_stepE17s_target_residues;
	add.s32 	%r1533, %r1532, %r1531;
	ld.shared.u32 	%r1534, [%r1533];
	setp.ne.s32 	%p599, %r1534, %r1953;
	@%p599 bra 	$L__BB0_535;
	setp.lt.u32 	%p601, %r688, 8;
	mov.f32 	%f3971, 0f00000000;
	mov.b32 	%r1957, 0;
	mov.f32 	%f3970, %f3971;
	mov.f32 	%f3969, %f3971;
	@%p601 bra 	$L__BB0_540;
	mov.f32 	%f3971, 0f00000000;
	mov.b32 	%r1955, 0;
$L__BB0_539:
	.pragma "nounroll";
	shl.b32 	%r1537, %r1955, 2;
	add.s32 	%r1539, %r1532, %r1537;
	ld.shared.u32 	%r1540, [%r1539];
	mov.u32 	%r1541, _ZZ15prism_nova_stepE11s_positions;
	mad.lo.s32 	%r1542, %r1540, 12, %r1541;
	ld.shared.f32 	%f2658, [%r1542];
	add.f32 	%f2659, %f3969, %f2658;
	ld.shared.f32 	%f2660, [%r1542+4];
	add.f32 	%f2661, %f3970, %f2660;
	ld.shared.f32 	%f2662, [%r1542+8];
	add.f32 	%f2663, %f3971, %f2662;
	ld.shared.u32 	%r1543, [%r1539+4];
	mad.lo.s32 	%r1544, %r1543, 12, %r1541;
	ld.shared.f32 	%f2664, [%r1544];
	add.f32 	%f2665, %f2659, %f2664;
	ld.shared.f32 	%f2666, [%r1544+4];
	add.f32 	%f2667, %f2661, %f2666;
	ld.shared.f32 	%f2668, [%r1544+8];
	add.f32 	%f2669, %f2663, %f2668;
	ld.shared.u32 	%r1545, [%r1539+8];
	mad.lo.s32 	%r1546, %r1545, 12, %r1541;
	ld.shared.f32 	%f2670, [%r1546];
	add.f32 	%f2671, %f2665, %f2670;
	ld.shared.f32 	%f2672, [%r1546+4];
	add.f32 	%f2673, %f2667, %f2672;
	ld.shared.f32 	%f2674, [%r1546+8];
	add.f32 	%f2675, %f2669, %f2674;
	ld.shared.u32 	%r1547, [%r1539+12];
	mad.lo.s32 	%r1548, %r1547, 12, %r1541;
	ld.shared.f32 	%f2676, [%r1548];
	add.f32 	%f2677, %f2671, %f2676;
	ld.shared.f32 	%f2678, [%r1548+4];
	add.f32 	%f2679, %f2673, %f2678;
	ld.shared.f32 	%f2680, [%r1548+8];
	add.f32 	%f2681, %f2675, %f2680;
	ld.shared.u32 	%r1549, [%r1539+16];
	mad.lo.s32 	%r1550, %r1549, 12, %r1541;
	ld.shared.f32 	%f2682, [%r1550];
	add.f32 	%f2683, %f2677, %f2682;
	ld.shared.f32 	%f2684, [%r1550+4];
	add.f32 	%f2685, %f2679, %f2684;
	ld.shared.f32 	%f2686, [%r1550+8];
	add.f32 	%f2687, %f2681, %f2686;
	ld.shared.u32 	%r1551, [%r1539+20];
	mad.lo.s32 	%r1552, %r1551, 12, %r1541;
	ld.shared.f32 	%f2688, [%r1552];
	add.f32 	%f2689, %f2683, %f2688;
	ld.shared.f32 	%f2690, [%r1552+4];
	add.f32 	%f2691, %f2685, %f2690;
	ld.shared.f32 	%f2692, [%r1552+8];
	add.f32 	%f2693, %f2687, %f2692;
	ld.shared.u32 	%r1553, [%r1539+24];
	mad.lo.s32 	%r1554, %r1553, 12, %r1541;
	ld.shared.f32 	%f2694, [%r1554];
	add.f32 	%f2695, %f2689, %f2694;
	ld.shared.f32 	%f2696, [%r1554+4];
	add.f32 	%f2697, %f2691, %f2696;
	ld.shared.f32 	%f2698, [%r1554+8];
	add.f32 	%f2699, %f2693, %f2698;
	ld.shared.u32 	%r1555, [%r1539+28];
	mad.lo.s32 	%r1556, %r1555, 12, %r1541;
	ld.shared.f32 	%f2700, [%r1556];
	add.f32 	%f3969, %f2695, %f2700;
	ld.shared.f32 	%f2701, [%r1556+4];
	add.f32 	%f3970, %f2697, %f2701;
	ld.shared.f32 	%f2702, [%r1556+8];
	add.f32 	%f3971, %f2699, %f2702;
	add.s32 	%r1955, %r1955, 8;
	setp.ne.s32 	%p602, %r1955, %r520;
	mov.u32 	%r1957, %r520;
	@%p602 bra 	$L__BB0_539;
$L__BB0_540:
	setp.eq.s32 	%p603, %r517, 0;
	@%p603 bra 	$L__BB0_548;
	setp.lt.u32 	%p604, %r518, 3;
	@%p604 bra 	$L__BB0_543;
	shl.b32 	%r1557, %r1957, 2;
	add.s32 	%r1559, %r1532, %r1557;
	ld.shared.u32 	%r1560, [%r1559];
	mov.u32 	%r1561, _ZZ15prism_nova_stepE11s_positions;
	mad.lo.s32 	%r1562, %r1560, 12, %r1561;
	ld.shared.f32 	%f2704, [%r1562];
	add.f32 	%f2705, %f3969, %f2704;
	ld.shared.f32 	%f2706, [%r1562+4];
	add.f32 	%f2707, %f3970, %f2706;
	ld.shared.f32 	%f2708, [%r1562+8];
	add.f32 	%f2709, %f3971, %f2708;
	ld.shared.u32 	%r1563, [%r1559+4];
	mad.lo.s32 	%r1564, %r1563, 12, %r1561;
	ld.shared.f32 	%f2710, [%r1564];
	add.f32 	%f2711, %f2705, %f2710;
	ld.shared.f32 	%f2712, [%r1564+4];
	add.f32 	%f2713, %f2707, %f2712;
	ld.shared.f32 	%f2714, [%r1564+8];
	add.f32 	%f2715, %f2709, %f2714;
	ld.shared.u32 	%r1565, [%r1559+8];
	mad.lo.s32 	%r1566, %r1565, 12, %r1561;
	ld.shared.f32 	%f2716, [%r1566];
	add.f32 	%f2717, %f2711, %f2716;
	ld.shared.f32 	%f2718, [%r1566+4];
	add.f32 	%f2719, %f2713, %f2718;
	ld.shared.f32 	%f2720, [%r1566+8];
	add.f32 	%f2721, %f2715, %f2720;
	ld.shared.u32 	%r1567, [%r1559+12];
	mad.lo.s32 	%r1568, %r1567, 12, %r1561;
	ld.shared.f32 	%f2722, [%r1568];
	add.f32 	%f3969, %f2717, %f2722;
	ld.shared.f32 	%f2723, [%r1568+4];
	add.f32 	%f3970, %f2719, %f2723;
	ld.shared.f32 	%f2724, [%r1568+8];
	add.f32 	%f3971, %f2721, %f2724;
	add.s32 	%r1957, %r1957, 4;
$L__BB0_543:
	setp.eq.s32 	%p605, %r519, 0;
	@%p605 bra 	$L__BB0_548;
	setp.eq.s32 	%p606, %r519, 1;
	@%p606 bra 	$L__BB0_546;
	shl.b32 	%r1569, %r1957, 2;
	add.s32 	%r1571, %r1532, %r1569;
	ld.shared.u32 	%r1572, [%r1571];
	mov.u32 	%r1573, _ZZ15prism_nova_stepE11s_positions;
	mad.lo.s32 	%r1574, %r1572, 12, %r1573;
	ld.shared.f32 	%f2726, [%r1574];
	add.f32 	%f2727, %f3969, %f2726;
	ld.shared.f32 	%f2728, [%r1574+4];
	add.f32 	%f2729, %f3970, %f2728;
	ld.shared.f32 	%f2730, [%r1574+8];
	add.f32 	%f2731, %f3971, %f2730;
	ld.shared.u32 	%r1575, [%r1571+4];
	mad.lo.s32 	%r1576, %r1575, 12, %r1573;
	ld.shared.f32 	%f2732, [%r1576];
	add.f32 	%f3969, %f2727, %f2732;
	ld.shared.f32 	%f2733, [%r1576+4];
	add.f32 	%f3970, %f2729, %f2733;
	ld.shared.f32 	%f2734, [%r1576+8];
	add.f32 	%f3971, %f2731, %f2734;
	add.s32 	%r1957, %r1957, 2;
$L__BB0_546:
	setp.eq.s32 	%p607, %r521, 0;
	@%p607 bra 	$L__BB0_548;
	shl.b32 	%r1577, %r1957, 2;
	add.s32 	%r1579, %r1532, %r1577;
	ld.shared.u32 	%r1580, [%r1579];
	mov.u32 	%r1581, _ZZ15prism_nova_stepE11s_positions;
	mad.lo.s32 	%r1582, %r1580, 12, %r1581;
	ld.shared.f32 	%f2735, [%r1582];
	add.f32 	%f3969, %f3969, %f2735;
	ld.shared.f32 	%f2736, [%r1582+4];
	add.f32 	%f3970, %f3970, %f2736;
	ld.shared.f32 	%f2737, [%r1582+8];
	add.f32 	%f3971, %f3971, %f2737;
$L__BB0_548:
	div.rn.f32 	%f2738, %f3969, %f614;
	div.rn.f32 	%f2739, %f3970, %f614;
	div.rn.f32 	%f2740, %f3971, %f614;
	mov.u32 	%r1583, _ZZ15prism_nova_stepE11s_positions;
	mad.lo.s32 	%r1584, %r1953, 12, %r1583;
	ld.shared.f32 	%f2741, [%r1584];
	sub.f32 	%f2742, %f2741, %f2738;
	ld.shared.f32 	%f2743, [%r1584+4];
	sub.f32 	%f2744, %f2743, %f2739;
	ld.shared.f32 	%f2745, [%r1584+8];
	sub.f32 	%f2746, %f2745, %f2740;
	mul.f32 	%f2747, %f2744, %f2744;
	fma.rn.f32 	%f2748, %f2742, %f2742, %f2747;
	fma.rn.f32 	%f2749, %f2746, %f2746, %f2748;
	cvt.f64.f32 	%fd143, %f2749;
	add.f64 	%fd144, %fd143, 0d3DDB7CDFD9D7BDBB;
	cvt.rn.f32.f64 	%f2750, %fd144;
	sqrt.rn.f32 	%f2751, %f2750;
	div.rn.f32 	%f2752, %f615, %f2751;
	mul.f32 	%f3972, %f2742, %f2752;
	mul.f32 	%f3973, %f2744, %f2752;
	mul.f32 	%f3974, %f2746, %f2752;
$L__BB0_549:
	mul.wide.s32 	%rd397, %r1953, 12;
	add.s64 	%rd398, %rd3, %rd397;
	ld.global.f32 	%f2753, [%rd398];
	fma.rn.f32 	%f2754, %f736, %f3972, %f2753;
	st.global.f32 	[%rd398], %f2754;
	ld.global.f32 	%f2755, [%rd398+4];
	fma.rn.f32 	%f2756, %f736, %f3973, %f2755;
	st.global.f32 	[%rd398+4], %f2756;
	ld.global.f32 	%f2757, [%rd398+8];
	fma.rn.f32 	%f2758, %f736, %f3974, %f2757;
	st.global.f32 	[%rd398+8], %f2758;
	add.s32 	%r1953, %r1953, %r20;
	setp.lt.s32 	%p608, %r1953, %r689;
	@%p608 bra 	$L__BB0_533;
$L__BB0_550:
	setp.ge.s32 	%p609, %r2, %r689;
	bar.sync 	0;
	mov.f32 	%f3976, 0f00000000;
	@%p609 bra 	$L__BB0_553;
	mov.f32 	%f3976, 0f00000000;
	mov.u32 	%r1959, %r2;
$L__BB0_552:
	mul.wide.s32 	%rd399, %r1959, 4;
	add.s64 	%rd400, %rd4, %rd399;
	ld.global.f32 	%f2761, [%rd400];
	mul.wide.s32 	%rd401, %r1959, 12;
	add.s64 	%rd402, %rd3, %rd401;
	ld.global.f32 	%f2762, [%rd402];
	ld.global.f32 	%f2763, [%rd402+4];
	ld.global.f32 	%f2764, [%rd402+8];
	mul.f32 	%f2765, %f2763, %f2763;
	fma.rn.f32 	%f2766, %f2762, %f2762, %f2765;
	fma.rn.f32 	%f2767, %f2764, %f2764, %f2766;
	add.f32 	%f2768, %f2761, %f2761;
	div.rn.f32 	%f2769, %f2767, %f2768;
	add.f32 	%f3976, %f3976, %f2769;
	add.s32 	%r1959, %r1959, %r20;
	setp.lt.s32 	%p610, %r1959, %r689;
	@%p610 bra 	$L__BB0_552;
$L__BB0_553:
	setp.lt.u32 	%p611, %r20, 2;
	st.shared.f32 	[%r19], %f3976;
	bar.sync 	0;
	@%p611 bra 	$L__BB0_558;
	mov.u32 	%r1960, %r20;
$L__BB0_555:
	shr.u32 	%r536, %r1960, 1;
	setp.ge.u32 	%p612, %r2, %r536;
	@%p612 bra 	$L__BB0_557;
	shl.b32 	%r1585, %r536, 2;
	add.s32 	%r1586, %r19, %r1585;
	ld.shared.f32 	%f2770, [%r1586];
	ld.shared.f32 	%f2771, [%r19];
	add.f32 	%f2772, %f2770, %f2771;
	st.shared.f32 	[%r19], %f2772;
$L__BB0_557:
	bar.sync 	0;
	setp.gt.u32 	%p613, %r1960, 3;
	mov.u32 	%r1960, %r536;
	@%p613 bra 	$L__BB0_555;
$L__BB0_558:
	setp.ge.s32 	%p614, %r2, %r689;
	ld.shared.f32 	%f661, [_ZZ16block_reduce_sumfE13reduce_shared];
	bar.sync 	0;
	mov.f32 	%f3986, 0f00000000;
	@%p614 bra 	$L__BB0_583;
	mov.f32 	%f3986, 0f00000000;
	mov.u32 	%r1587, _ZZ15prism_nova_stepE11s_positions;
	mov.u32 	%r1961, %r2;
$L__BB0_560:
	add.s32 	%r1962, %r1961, 1;
	setp.ge.s32 	%p615, %r1962, %r689;
	@%p615 bra 	$L__BB0_582;
	setp.lt.s32 	%p616, %r686, 1;
	mad.lo.s32 	%r539, %r1961, 12, %r1587;
	mul.wide.s32 	%rd403, %r1961, 4;
	add.s64 	%rd52, %rd6, %rd403;
	shl.b32 	%r1588, %r1961, 1;
	mul.wide.s32 	%rd404, %r1588, 4;
	add.s64 	%rd53, %rd5, %rd404;
	@%p616 bra 	$L__BB0_572;
$L__BB0_562:
	min.s32 	%r541, %r1961, %r1962;
	max.s32 	%r542, %r1961, %r1962;
	mov.b32 	%r1963, 0;
$L__BB0_563:
	shl.b32 	%r1600, %r1963, 1;
	mul.wide.u32 	%rd415, %r1600, 4;
	add.s64 	%rd416, %rd8, %rd415;
	ld.global.u32 	%r544, [%rd416];
	ld.global.u32 	%r1601, [%rd416+4];
	setp.eq.s32 	%p628, %r544, %r541;
	setp.eq.s32 	%p629, %r1601, %r542;
	and.pred  	%p630, %p628, %p629;
	@%p630 bra 	$L__BB0_571;
	setp.le.s32 	%p631, %r544, %r541;
	add.s32 	%r1963, %r1963, 1;
	setp.lt.s32 	%p632, %r1963, %r686;
	and.pred  	%p633, %p631, %p632;
	@%p633 bra 	$L__BB0_563;
	ld.shared.f32 	%f2846, [%r539];
	ld.shared.f32 	%f2847, [%r539+4];
	ld.shared.f32 	%f2848, [%r539+8];
	mad.lo.s32 	%r1604, %r1962, 12, %r1587;
	ld.shared.f32 	%f2849, [%r1604];
	ld.shared.f32 	%f2850, [%r1604+4];
	ld.shared.f32 	%f2851, [%r1604+8];
	sub.f32 	%f2852, %f2846, %f2849;
	sub.f32 	%f2853, %f2847, %f2850;
	sub.f32 	%f2854, %f2848, %f2851;
	mul.f32 	%f2855, %f2853, %f2853;
	fma.rn.f32 	%f2856, %f2852, %f2852, %f2855;
	fma.rn.f32 	%f666, %f2854, %f2854, %f2856;
	setp.gt.f32 	%p634, %f666, 0f43100000;
	@%p634 bra 	$L__BB0_571;
	setp.lt.s32 	%p636, %r687, 1;
	mov.pred 	%p635, 0;
	mov.pred 	%p743, %p635;
	@%p636 bra 	$L__BB0_570;
	mov.b32 	%r1964, 0;
$L__BB0_568:
	shl.b32 	%r1606, %r1964, 1;
	mul.wide.u32 	%rd417, %r1606, 4;
	add.s64 	%rd418, %rd7, %rd417;
	ld.global.u32 	%r547, [%rd418];
	ld.global.u32 	%r1607, [%rd418+4];
	setp.eq.s32 	%p638, %r547, %r541;
	setp.eq.s32 	%p639, %r1607, %r542;
	and.pred  	%p640, %p638, %p639;
	mov.pred 	%p743, -1;
	@%p640 bra 	$L__BB0_570;
	setp.le.s32 	%p642, %r547, %r541;
	add.s32 	%r1964, %r1964, 1;
	setp.lt.s32 	%p643, %r1964, %r687;
	and.pred  	%p644, %p642, %p643;
	mov.pred 	%p743, %p635;
	@%p644 bra 	$L__BB0_568;
$L__BB0_570:
	selp.f32 	%f2857, 0f3F555555, 0f3F800000, %p743;
	selp.f32 	%f2858, 0f3F000000, 0f3F800000, %p743;
	max.f32 	%f2859, %f666, 0f40800000;
	cvt.f64.f32 	%fd149, %f2859;
	add.f64 	%fd150, %fd149, 0d3DDB7CDFD9D7BDBB;
	cvt.rn.f32.f64 	%f2860, %fd150;
	rsqrt.approx.f32 	%f2861, %f2860;
	ld.global.f32 	%f2862, [%rd52];
	mul.f32 	%f2863, %f2862, 0f43A60000;
	mul.wide.s32 	%rd419, %r1962, 4;
	add.s64 	%rd420, %rd6, %rd419;
	ld.global.f32 	%f2864, [%rd420];
	mul.f32 	%f2865, %f2863, %f2864;
	mul.f32 	%f2866, %f2861, %f2865;
	fma.rn.f32 	%f2867, %f2857, %f2866, %f3986;
	ld.global.f32 	%f2868, [%rd53];
	shl.b32 	%r1609, %r1962, 1;
	mul.wide.s32 	%rd421, %r1609, 4;
	add.s64 	%rd422, %rd5, %rd421;
	ld.global.f32 	%f2869, [%rd422];
	mul.f32 	%f2870, %f2868, %f2869;
	sqrt.rn.f32 	%f2871, %f2870;
	ld.global.f32 	%f2872, [%rd53+4];
	ld.global.f32 	%f2873, [%rd422+4];
	add.f32 	%f2874, %f2872, %f2873;
	mul.f32 	%f2875, %f2874, 0f3F000000;
	mul.f32 	%f2876, %f2861, %f2875;
	mul.f32 	%f2877, %f2876, %f2876;
	mul.f32 	%f2878, %f2876, %f2877;
	mul.f32 	%f2879, %f2876, %f2878;
	mul.f32 	%f2880, %f2876, %f2879;
	mul.f32 	%f2881, %f2876, %f2880;
	mul.f32 	%f2882, %f2871, 0f40800000;
	mul.f32 	%f2883, %f2881, %f2881;
	sub.f32 	%f2884, %f2883, %f2881;
	mul.f32 	%f2885, %f2882, %f2884;
	fma.rn.f32 	%f3986, %f2858, %f2885, %f2867;
$L__BB0_571:
	add.s32 	%r1962, %r1962, 1;
	setp.lt.s32 	%p645, %r1962, %r689;
	@%p645 bra 	$L__BB0_562;
	bra.uni 	$L__BB0_582;
$L__BB0_572:
	setp.gt.s32 	%p617, %r687, 0;
	ld.shared.f32 	%f667, [%r539];
	ld.shared.f32 	%f668, [%r539+4];
	ld.shared.f32 	%f669, [%r539+8];
	@%p617 bra 	$L__BB0_573;
	bra.uni 	$L__BB0_579;
$L__BB0_573:
	mad.lo.s32 	%r1593, %r1962, 12, %r1587;
	ld.shared.f32 	%f2808, [%r1593];
	ld.shared.f32 	%f2809, [%r1593+4];
	ld.shared.f32 	%f2810, [%r1593+8];
	sub.f32 	%f2811, %f667, %f2808;
	sub.f32 	%f2812, %f668, %f2809;
	sub.f32 	%f2813, %f669, %f2810;
	mul.f32 	%f2814, %f2812, %f2812;
	fma.rn.f32 	%f2815, %f2811, %f2811, %f2814;
	fma.rn.f32 	%f671, %f2813, %f2813, %f2815;
	setp.gt.f32 	%p620, %f671, 0f43100000;
	@%p620 bra 	$L__BB0_578;
	min.s32 	%r551, %r1961, %r1962;
	max.s32 	%r552, %r1961, %r1962;
	mov.b32 	%r1966, 0;
$L__BB0_575:
	shl.b32 	%r1595, %r1966, 1;
	mul.wide.u32 	%rd409, %r1595, 4;
	add.s64 	%rd410, %rd7, %rd409;
	ld.global.u32 	%r554, [%rd410];
	ld.global.u32 	%r1596, [%rd410+4];
	setp.eq.s32 	%p621, %r554, %r551;
	setp.eq.s32 	%p622, %r1596, %r552;
	and.pred  	%p623, %p621, %p622;
	mov.f32 	%f3983, 0f3F555555;
	mov.f32 	%f3982, 0f3F000000;
	@%p623 bra 	$L__BB0_577;
	setp.le.s32 	%p624, %r554, %r551;
	add.s32 	%r1966, %r1966, 1;
	setp.lt.s32 	%p625, %r1966, %r687;
	and.pred  	%p626, %p624, %p625;
	mov.f32 	%f3982, 0f3F800000;
	mov.f32 	%f3983, %f3982;
	@%p626 bra 	$L__BB0_575;
$L__BB0_577:
	max.f32 	%f2819, %f671, 0f40800000;
	cvt.f64.f32 	%fd147, %f2819;
	add.f64 	%fd148, %fd147, 0d3DDB7CDFD9D7BDBB;
	cvt.rn.f32.f64 	%f2820, %fd148;
	rsqrt.approx.f32 	%f2821, %f2820;
	ld.global.f32 	%f2822, [%rd52];
	mul.f32 	%f2823, %f2822, 0f43A60000;
	mul.wide.s32 	%rd411, %r1962, 4;
	add.s64 	%rd412, %rd6, %rd411;
	ld.global.f32 	%f2824, [%rd412];
	mul.f32 	%f2825, %f2823, %f2824;
	mul.f32 	%f2826, %f2821, %f2825;
	fma.rn.f32 	%f2827, %f3983, %f2826, %f3986;
	ld.global.f32 	%f2828, [%rd53];
	shl.b32 	%r1598, %r1962, 1;
	mul.wide.s32 	%rd413, %r1598, 4;
	add.s64 	%rd414, %rd5, %rd413;
	ld.global.f32 	%f2829, [%rd414];
	mul.f32 	%f2830, %f2828, %f2829;
	sqrt.rn.f32 	%f2831, %f2830;
	ld.global.f32 	%f2832, [%rd53+4];
	ld.global.f32 	%f2833, [%rd414+4];
	add.f32 	%f2834, %f2832, %f2833;
	mul.f32 	%f2835, %f2834, 0f3F000000;
	mul.f32 	%f2836, %f2821, %f2835;
	mul.f32 	%f2837, %f2836, %f2836;
	mul.f32 	%f2838, %f2836, %f2837;
	mul.f32 	%f2839, %f2836, %f2838;
	mul.f32 	%f2840, %f2836, %f2839;
	mul.f32 	%f2841, %f2836, %f2840;
	mul.f32 	%f2842, %f2831, 0f40800000;
	mul.f32 	%f2843, %f2841, %f2841;
	sub.f32 	%f2844, %f2843, %f2841;
	mul.f32 	%f2845, %f2842, %f2844;
	fma.rn.f32 	%f3986, %f3982, %f2845, %f2827;
$L__BB0_578:
	add.s32 	%r1962, %r1962, 1;
	setp.lt.s32 	%p627, %r1962, %r689;
	@%p627 bra 	$L__BB0_573;
	bra.uni 	$L__BB0_582;
$L__BB0_579:
	mad.lo.s32 	%r1590, %r1962, 12, %r1587;
	ld.shared.f32 	%f2775, [%r1590];
	ld.shared.f32 	%f2776, [%r1590+4];
	ld.shared.f32 	%f2777, [%r1590+8];
	sub.f32 	%f2778, %f667, %f2775;
	sub.f32 	%f2779, %f668, %f2776;
	sub.f32 	%f2780, %f669, %f2777;
	mul.f32 	%f2781, %f2779, %f2779;
	fma.rn.f32 	%f2782, %f2778, %f2778, %f2781;
	fma.rn.f32 	%f677, %f2780, %f2780, %f2782;
	setp.gt.f32 	%p618, %f677, 0f43100000;
	@%p618 bra 	$L__BB0_581;
	max.f32 	%f2783, %f677, 0f40800000;
	cvt.f64.f32 	%fd145, %f2783;
	add.f64 	%fd146, %fd145, 0d3DDB7CDFD9D7BDBB;
	cvt.rn.f32.f64 	%f2784, %fd146;
	rsqrt.approx.f32 	%f2785, %f2784;
	ld.global.f32 	%f2786, [%rd52];
	mul.f32 	%f2787, %f2786, 0f43A60000;
	mul.wide.s32 	%rd405, %r1962, 4;
	add.s64 	%rd406, %rd6, %rd405;
	ld.global.f32 	%f2788, [%rd406];
	mul.f32 	%f2789, %f2787, %f2788;
	fma.rn.f32 	%f2790, %f2785, %f2789, %f3986;
	ld.global.f32 	%f2791, [%rd53];
	shl.b32 	%r1591, %r1962, 1;
	mul.wide.s32 	%rd407, %r1591, 4;
	add.s64 	%rd408, %rd5, %rd407;
	ld.global.f32 	%f2792, [%rd408];
	mul.f32 	%f2793, %f2791, %f2792;
	sqrt.rn.f32 	%f2794, %f2793;
	ld.global.f32 	%f2795, [%rd53+4];
	ld.global.f32 	%f2796, [%rd408+4];
	add.f32 	%f2797, %f2795, %f2796;
	mul.f32 	%f2798, %f2797, 0f3F000000;
	mul.f32 	%f2799, %f2785, %f2798;
	mul.f32 	%f2800, %f2799, %f2799;
	mul.f32 	%f2801, %f2799, %f2800;
	mul.f32 	%f2802, %f2799, %f2801;
	mul.f32 	%f2803, %f2799, %f2802;
	mul.f32 	%f2804, %f2799, %f2803;
	mul.f32 	%f2805, %f2794, 0f40800000;
	mul.f32 	%f2806, %f2804, %f2804;
	sub.f32 	%f2807, %f2806, %f2804;
	fma.rn.f32 	%f3986, %f2805, %f2807, %f2790;
$L__BB0_581:
	add.s32 	%r1962, %r1962, 1;
	setp.lt.s32 	%p619, %r1962, %r689;
	@%p619 bra 	$L__BB0_579;
$L__BB0_582:
	add.s32 	%r1961, %r1961, %r20;
	setp.lt.s32 	%p646, %r1961, %r689;
	@%p646 bra 	$L__BB0_560;
$L__BB0_583:
	setp.lt.u32 	%p647, %r20, 2;
	st.shared.f32 	[%r19], %f3986;
	bar.sync 	0;
	@%p647 bra 	$L__BB0_588;
	mov.u32 	%r1968, %r20;
$L__BB0_585:
	shr.u32 	%r561, %r1968, 1;
	setp.ge.u32 	%p648, %r2, %r561;
	@%p648 bra 	$L__BB0_587;
	shl.b32 	%r1610, %r561, 2;
	add.s32 	%r1611, %r19, %r1610;
	ld.shared.f32 	%f2886, [%r1611];
	ld.shared.f32 	%f2887, [%r19];
	add.f32 	%f2888, %f2886, %f2887;
	st.shared.f32 	[%r19], %f2888;
$L__BB0_587:
	bar.sync 	0;
	setp.gt.u32 	%p649, %r1968, 3;
	mov.u32 	%r1968, %r561;
	@%p649 bra 	$L__BB0_585;
$L__BB0_588:
	setp.ge.s32 	%p650, %r2, %r683;
	ld.shared.f32 	%f682, [_ZZ16block_reduce_sumfE13reduce_shared];
	bar.sync 	0;
	mov.f32 	%f3989, 0f00000000;
	@%p650 bra 	$L__BB0_591;
	mov.f32 	%f3989, 0f00000000;
	mov.u32 	%r1615, _ZZ15prism_nova_stepE11s_positions;
	mov.u32 	%r1969, %r2;
$L__BB0_590:
	shl.b32 	%r1612, %r1969, 1;
	mul.wide.s32 	%rd423, %r1612, 4;
	add.s64 	%rd424, %rd10, %rd423;
	ld.global.u32 	%r1613, [%rd424];
	ld.global.u32 	%r1614, [%rd424+4];
	mad.lo.s32 	%r1616, %r1614, 12, %r1615;
	ld.shared.f32 	%f2891, [%r1616];
	mad.lo.s32 	%r1617, %r1613, 12, %r1615;
	ld.shared.f32 	%f2892, [%r1617];
	sub.f32 	%f2893, %f2891, %f2892;
	ld.shared.f32 	%f2894, [%r1616+4];
	ld.shared.f32 	%f2895, [%r1617+4];
	sub.f32 	%f2896, %f2894, %f2895;
	ld.shared.f32 	%f2897, [%r1616+8];
	ld.shared.f32 	%f2898, [%r1617+8];
	sub.f32 	%f2899, %f2897, %f2898;
	mul.f32 	%f2900, %f2896, %f2896;
	fma.rn.f32 	%f2901, %f2893, %f2893, %f2900;
	fma.rn.f32 	%f2902, %f2899, %f2899, %f2901;
	cvt.f64.f32 	%fd151, %f2902;
	add.f64 	%fd152, %fd151, 0d3DDB7CDFD9D7BDBB;
	cvt.rn.f32.f64 	%f2903, %fd152;
	sqrt.rn.f32 	%f2904, %f2903;
	add.s64 	%rd425, %rd9, %rd423;
	ld.global.f32 	%f2905, [%rd425];
	ld.global.f32 	%f2906, [%rd425+4];
	sub.f32 	%f2907, %f2904, %f2905;
	mul.f32 	%f2908, %f2906, 0f3F000000;
	mul.f32 	%f2909, %f2907, %f2908;
	fma.rn.f32 	%f3989, %f2907, %f2909, %f3989;
	add.s32 	%r1969, %r1969, %r20;
	setp.lt.s32 	%p651, %r1969, %r683;
	@%p651 bra 	$L__BB0_590;
$L__BB0_591:
	setp.lt.u32 	%p652, %r20, 2;
	st.shared.f32 	[%r19], %f3989;
	bar.sync 	0;
	@%p652 bra 	$L__BB0_596;
	mov.u32 	%r1970, %r20;
$L__BB0_593:
	shr.u32 	%r565, %r1970, 1;
	setp.ge.u32 	%p653, %r2, %r565;
	@%p653 bra 	$L__BB0_595;
	shl.b32 	%r1618, %r565, 2;
	add.s32 	%r1619, %r19, %r1618;
	ld.shared.f32 	%f2910, [%r1619];
	ld.shared.f32 	%f2911, [%r19];
	add.f32 	%f2912, %f2910, %f2911;
	st.shared.f32 	[%r19], %f2912;
$L__BB0_595:
	bar.sync 	0;
	setp.gt.u32 	%p654, %r1970, 3;
	mov.u32 	%r1970, %r565;
	@%p654 bra 	$L__BB0_593;
$L__BB0_596:
	setp.ge.s32 	%p655, %r2, %r684;
	ld.shared.f32 	%f686, [_ZZ16block_reduce_sumfE13reduce_shared];
	bar.sync 	0;
	mov.f32 	%f3991, 0f00000000;
	@%p655 bra 	$L__BB0_599;
	mov.f32 	%f3991, 0f00000000;
	mov.u32 	%r1624, _ZZ15prism_nova_stepE11s_positions;
	mov.u32 	%r1971, %r2;
$L__BB0_598:
	mul.lo.s32 	%r1620, %r1971, 3;
	mul.wide.s32 	%rd426, %r1620, 4;
	add.s64 	%rd427, %rd12, %rd426;
	ld.global.u32 	%r1621, [%rd427];
	ld.global.u32 	%r1622, [%rd427+4];
	ld.global.u32 	%r1623, [%rd427+8];
	mad.lo.s32 	%r1625, %r1621, 12, %r1624;
	ld.shared.f32 	%f2915, [%r1625];
	mad.lo.s32 	%r1626, %r1622, 12, %r1624;
	ld.shared.f32 	%f2916, [%r1626];
	sub.f32 	%f2917, %f2915, %f2916;
	ld.shared.f32 	%f2918, [%r1625+4];
	ld.shared.f32 	%f2919, [%r1626+4];
	sub.f32 	%f2920, %f2918, %f2919;
	ld.shared.f32 	%f2921, [%r1625+8];
	ld.shared.f32 	%f2922, [%r1626+8];
	sub.f32 	%f2923, %f2921, %f2922;
	mad.lo.s32 	%r1627, %r1623, 12, %r1624;
	ld.shared.f32 	%f2924, [%r1627];
	sub.f32 	%f2925, %f2924, %f2916;
	ld.shared.f32 	%f2926, [%r1627+4];
	sub.f32 	%f2927, %f2926, %f2919;
	ld.shared.f32 	%f2928, [%r1627+8];
	sub.f32 	%f2929, %f2928, %f2922;
	mul.f32 	%f2930, %f2920, %f2920;
	fma.rn.f32 	%f2931, %f2917, %f2917, %f2930;
	fma.rn.f32 	%f2932, %f2923, %f2923, %f2931;
	cvt.f64.f32 	%fd153, %f2932;
	add.f64 	%fd154, %fd153, 0d3DDB7CDFD9D7BDBB;
	cvt.rn.f32.f64 	%f2933, %fd154;
	sqrt.rn.f32 	%f2934, %f2933;
	mul.f32 	%f2935, %f2927, %f2927;
	fma.rn.f32 	%f2936, %f2925, %f2925, %f2935;
	fma.rn.f32 	%f2937, %f2929, %f2929, %f2936;
	cvt.f64.f32 	%fd155, %f2937;
	add.f64 	%fd156, %fd155, 0d3DDB7CDFD9D7BDBB;
	cvt.rn.f32.f64 	%f2938, %fd156;
	sqrt.rn.f32 	%f2939, %f2938;
	mul.f32 	%f2940, %f2920, %f2927;
	fma.rn.f32 	%f2941, %f2917, %f2925, %f2940;
	fma.rn.f32 	%f2942, %f2923, %f2929, %f2941;
	mul.f32 	%f2943, %f2934, %f2939;
	div.rn.f32 	%f2944, %f2942, %f2943;
	min.f32 	%f2945, %f2944, 0f3F7FF972;
	max.f32 	%f2946, %f2945, 0fBF7FF972;
	abs.f32 	%f2947, %f2946;
	fma.rn.f32 	%f2948, %f2947, 0fBF000000, 0f3F000000;
	rsqrt.approx.ftz.f32 	%f2949, %f2948;
	mul.f32 	%f2950, %f2949, %f2948;
	mul.f32 	%f2951, %f2949, 0fBF000000;
	fma.rn.f32 	%f2952, %f2950, %f2951, 0f3F000000;
	fma.rn.f32 	%f2953, %f2950, %f2952, %f2950;
	setp.eq.f32 	%p656, %f2947, 0f3F800000;
	selp.f32 	%f2954, 0f00000000, %f2953, %p656;
	setp.gt.f32 	%p657, %f2947, 0f3F0F5C29;
	selp.f32 	%f2955, %f2954, %f2947, %p657;
	copysign.f32 	%f2956, %f2946, %f2955;
	mul.f32 	%f2957, %f2956, %f2956;
	fma.rn.f32 	%f2958, %f2957, 0f3D10ECEF, 0f3C8B1ABB;
	fma.rn.f32 	%f2959, %f2958, %f2957, 0f3CFC028C;
	fma.rn.f32 	%f2960, %f2959, %f2957, 0f3D372139;
	fma.rn.f32 	%f2961, %f2960, %f2957, 0f3D9993DB;
	fma.rn.f32 	%f2962, %f2961, %f2957, 0f3E2AAAC6;
	mul.f32 	%f2963, %f2957, %f2962;
	fma.rn.f32 	%f2964, %f2963, %f2956, %f2956;
	neg.f32 	%f2965, %f2964;
	selp.f32 	%f2966, %f2964, %f2965, %p657;
	fma.rn.f32 	%f2967, 0f3F6EE581, 0f3FD774EB, %f2966;
	setp.gt.f32 	%p658, %f2946, 0f3F0F5C29;
	selp.f32 	%f2968, %f2964, %f2967, %p658;
	add.f32 	%f2969, %f2968, %f2968;
	selp.f32 	%f2970, %f2969, %f2968, %p657;
	shl.b32 	%r1628, %r1971, 1;
	mul.wide.s32 	%rd428, %r1628, 4;
	add.s64 	%rd429, %rd11, %rd428;
	ld.global.f32 	%f2971, [%rd429];
	ld.global.f32 	%f2972, [%rd429+4];
	sub.f32 	%f2973, %f2970, %f2971;
	mul.f32 	%f2974, %f2972, 0f3F000000;
	mul.f32 	%f2975, %f2974, %f2973;
	fma.rn.f32 	%f3991, %f2973, %f2975, %f3991;
	add.s32 	%r1971, %r1971, %r20;
	setp.lt.s32 	%p659, %r1971, %r684;
	@%p659 bra 	$L__BB0_598;
$L__BB0_599:
	setp.lt.u32 	%p660, %r20, 2;
	st.shared.f32 	[%r19], %f3991;
	bar.sync 	0;
	@%p660 bra 	$L__BB0_604;
	mov.u32 	%r1972, %r20;
$L__BB0_601:
	shr.u32 	%r569, %r1972, 1;
	setp.ge.u32 	%p661, %r2, %r569;
	@%p661 bra 	$L__BB0_603;
	shl.b32 	%r1629, %r569, 2;
	add.s32 	%r1630, %r19, %r1629;
	ld.shared.f32 	%f2976, [%r1630];
	ld.shared.f32 	%f2977, [%r19];
	add.f32 	%f2978, %f2976, %f2977;
	st.shared.f32 	[%r19], %f2978;
$L__BB0_603:
	bar.sync 	0;
	setp.gt.u32 	%p662, %r1972, 3;
	mov.u32 	%r1972, %r569;
	@%p662 bra 	$L__BB0_601;
$L__BB0_604:
	setp.lt.s32 	%p663, %r685, 1;
	ld.shared.f32 	%f690, [_ZZ16block_reduce_sumfE13reduce_shared];
	bar.sync 	0;
	mov.f32 	%f3995, 0f00000000;
	@%p663 bra 	$L__BB0_619;
	mov.f32 	%f3995, 0f00000000;
	mov.b32 	%r1973, 0;
	mov.u64 	%rd436, __cudart_i2opi_f;
	mov.u32 	%r1974, %r1973;
	mov.u32 	%r1975, %r1973;
$L__BB0_606:
	mul.wide.u32 	%rd430, %r1974, 4;
	add.s64 	%rd431, %rd15, %rd430;
	ld.global.u32 	%r573, [%rd431];
	setp.ne.s32 	%p664, %r1973, %r2;
	@%p664 bra 	$L__BB0_618;
	shl.b32 	%r1632, %r1974, 2;
	mul.wide.u32 	%rd432, %r1632, 4;
	add.s64 	%rd433, %rd14, %rd432;
	ld.global.u32 	%r1633, [%rd433];
	ld.global.u32 	%r1634, [%rd433+4];
	ld.global.u32 	%r1635, [%rd433+8];
	ld.global.u32 	%r1636, [%rd433+12];
	mov.u32 	%r1637, _ZZ15prism_nova_stepE11s_positions;
	mad.lo.s32 	%r1638, %r1634, 12, %r1637;
	ld.shared.f32 	%f2981, [%r1638];
	mad.lo.s32 	%r1639, %r1633, 12, %r1637;
	ld.shared.f32 	%f2982, [%r1639];
	sub.f32 	%f2983, %f2981, %f2982;
	ld.shared.f32 	%f2984, [%r1638+4];
	ld.shared.f32 	%f2985, [%r1639+4];
	sub.f32 	%f2986, %f2984, %f2985;
	ld.shared.f32 	%f2987, [%r1638+8];
	ld.shared.f32 	%f2988, [%r1639+8];
	sub.f32 	%f2989, %f2987, %f2988;
	mad.lo.s32 	%r1640, %r1635, 12, %r1637;
	ld.shared.f32 	%f2990, [%r1640];
	sub.f32 	%f2991, %f2990, %f2981;
	ld.shared.f32 	%f2992, [%r1640+4];
	sub.f32 	%f2993, %f2992, %f2984;
	ld.shared.f32 	%f2994, [%r1640+8];
	sub.f32 	%f2995, %f2994, %f2987;
	mad.lo.s32 	%r1641, %r1636, 12, %r1637;
	ld.shared.f32 	%f2996, [%r1641];
	sub.f32 	%f2997, %f2996, %f2990;
	ld.shared.f32 	%f2998, [%r1641+4];
	sub.f32 	%f2999, %f2998, %f2992;
	ld.shared.f32 	%f3000, [%r1641+8];
	sub.f32 	%f3001, %f3000, %f2994;
	mul.f32 	%f3002, %f2986, %f2995;
	mul.f32 	%f3003, %f2989, %f2993;
	sub.f32 	%f3004, %f3002, %f3003;
	mul.f32 	%f3005, %f2989, %f2991;
	mul.f32 	%f3006, %f2983, %f2995;
	sub.f32 	%f3007, %f3005, %f3006;
	mul.f32 	%f3008, %f2983, %f2993;
	mul.f32 	%f3009, %f2986, %f2991;
	sub.f32 	%f3010, %f3008, %f3009;
	mul.f32 	%f3011, %f2993, %f3001;
	mul.f32 	%f3012, %f2995, %f2999;
	sub.f32 	%f3013, %f3011, %f3012;
	mul.f32 	%f3014, %f2995, %f2997;
	mul.f32 	%f3015, %f2991, %f3001;
	sub.f32 	%f3016, %f3014, %f3015;
	mul.f32 	%f3017, %f2991, %f2999;
	mul.f32 	%f3018, %f2993, %f2997;
	sub.f32 	%f3019, %f3017, %f3018;
	mul.f32 	%f3020, %f3007, %f3007;
	fma.rn.f32 	%f3021, %f3004, %f3004, %f3020;
	fma.rn.f32 	%f3022, %f3010, %f3010, %f3021;
	cvt.f64.f32 	%fd157, %f3022;
	add.f64 	%fd158, %fd157, 0d3DDB7CDFD9D7BDBB;
	cvt.rn.f32.f64 	%f3023, %fd158;
	sqrt.rn.f32 	%f3024, %f3023;
	mul.f32 	%f3025, %f3016, %f3016;
	fma.rn.f32 	%f3026, %f3013, %f3013, %f3025;
	fma.rn.f32 	%f3027, %f3019, %f3019, %f3026;
	cvt.f64.f32 	%fd159, %f3027;
	add.f64 	%fd160, %fd159, 0d3DDB7CDFD9D7BDBB;
	cvt.rn.f32.f64 	%f3028, %fd160;
	sqrt.rn.f32 	%f3029, %f3028;
	mul.f32 	%f3030, %f2993, %f2993;
	fma.rn.f32 	%f3031, %f2991, %f2991, %f3030;
	fma.rn.f32 	%f3032, %f2995, %f2995, %f3031;
	cvt.f64.f32 	%fd161, %f3032;
	add.f64 	%fd162, %fd161, 0d3DDB7CDFD9D7BDBB;
	cvt.rn.f32.f64 	%f3033, %fd162;
	sqrt.rn.f32 	%f3034, %f3033;
	div.rn.f32 	%f3035, %f3004, %f3024;
	div.rn.f32 	%f3036, %f3007, %f3024;
	div.rn.f32 	%f3037, %f3010, %f3024;
	div.rn.f32 	%f3038, %f3013, %f3029;
	div.rn.f32 	%f3039, %f3016, %f3029;
	div.rn.f32 	%f3040, %f3019, %f3029;
	div.rn.f32 	%f3041, %f2991, %f3034;
	div.rn.f32 	%f3042, %f2993, %f3034;
	div.rn.f32 	%f3043, %f2995, %f3034;
	mul.f32 	%f3044, %f3036, %f3039;
	fma.rn.f32 	%f3045, %f3035, %f3038, %f3044;
	fma.rn.f32 	%f3046, %f3037, %f3040, %f3045;
	min.f32 	%f3047, %f3046, 0f3F800000;
	max.f32 	%f3048, %f3047, 0fBF800000;
	mul.f32 	%f3049, %f3036, %f3040;
	mul.f32 	%f3050, %f3037, %f3039;
	sub.f32 	%f3051, %f3049, %f3050;
	mul.f32 	%f3052, %f3037, %f3038;
	mul.f32 	%f3053, %f3035, %f3040;
	sub.f32 	%f3054, %f3052, %f3053;
	mul.f32 	%f3055, %f3035, %f3039;
	mul.f32 	%f3056, %f3036, %f3038;
	sub.f32 	%f3057, %f3055, %f3056;
	mul.f32 	%f3058, %f3042, %f3054;
	fma.rn.f32 	%f3059, %f3041, %f3051, %f3058;
	fma.rn.f32 	%f3060, %f3043, %f3057, %f3059;
	abs.f32 	%f3061, %f3048;
	abs.f32 	%f3062, %f3060;
	setp.gt.f32 	%p665, %f3062, %f3061;
	selp.f32 	%f3063, %f3062, %f3061, %p665;
	selp.f32 	%f3064, %f3061, %f3062, %p665;
	div.rn.f32 	%f3065, %f3064, %f3063;
	mul.f32 	%f3066, %f3065, %f3065;
	fma.rn.f32 	%f3067, %f3066, 0f3B33710B, 0fBC807748;
	fma.rn.f32 	%f3068, %f3067, %f3066, 0f3D2CDAB2;
	fma.rn.f32 	%f3069, %f3068, %f3066, 0fBD992D10;
	fma.rn.f32 	%f3070, %f3069, %f3066, 0f3DD9EA6C;
	fma.rn.f32 	%f3071, %f3070, %f3066, 0fBE117CB1;
	fma.rn.f32 	%f3072, %f3071, %f3066, 0f3E4CBCE0;
	fma.rn.f32 	%f3073, %f3072, %f3066, 0fBEAAAA7D;
	mul.f32 	%f3074, %f3066, %f3073;
	fma.rn.f32 	%f3075, %f3074, %f3065, %f3065;
	neg.f32 	%f3076, %f3075;
	fma.rn.f32 	%f3077, 0f3F6EE581, 0f3FD774EB, %f3076;
	selp.f32 	%f3078, %f3077, %f3075, %p665;
	selp.f32 	%f3079, 0f3F6EE581, 0f3FEEE581, %p665;
	selp.f32 	%f3080, %f3075, %f3076, %p665;
	mov.b32 	%r1642, %f3048;
	fma.rn.f32 	%f3081, %f3079, 0f3FD774EB, %f3080;
	setp.lt.s32 	%p666, %r1642, 0;
	selp.f32 	%f3082, %f3081, %f3078, %p666;
	add.f32 	%f3083, %f3061, %f3062;
	setp.eq.f32 	%p667, %f3063, 0f00000000;
	selp.f32 	%f3084, 0f40490FDB, 0f00000000, %p666;
	setp.eq.f32 	%p668, %f3061, %f3062;
	selp.f32 	%f3085, 0f4016CBE4, 0f3F490FDB, %p666;
	selp.f32 	%f3086, %f3085, %f3082, %p668;
	selp.f32 	%f3087, %f3084, %f3086, %p667;
	abs.f32 	%f3088, %f3083;
	setp.nan.f32 	%p669, %f3088, %f3088;
	copysign.f32 	%f3089, %f3060, %f3087;
	selp.f32 	%f692, %f3083, %f3089, %p669;
	setp.lt.s32 	%p670, %r573, 1;
	@%p670 bra 	$L__BB0_618;
	mov.b32 	%r1976, 0;
$L__BB0_609:
	shl.b32 	%r1644, %r1976, 2;
	add.s32 	%r1645, %r1644, %r1975;
	mul.wide.s32 	%rd434, %r1645, 4;
	add.s64 	%rd435, %rd13, %rd434;
	ld.global.f32 	%f694, [%rd435];
	ld.global.f32 	%f3090, [%rd435+4];
	ld.global.f32 	%f3091, [%rd435+8];
	mul.f32 	%f3092, %f692, %f3090;
	sub.f32 	%f695, %f3092, %f3091;
	mul.f32 	%f3093, %f695, 0f3F22F983;
	cvt.rni.s32.f32 	%r1980, %f3093;
	cvt.rn.f32.s32 	%f3094, %r1980;
	fma.rn.f32 	%f3095, %f3094, 0fBFC90FDA, %f695;
	fma.rn.f32 	%f3096, %f3094, 0fB3A22168, %f3095;
	fma.rn.f32 	%f3994, %f3094, 0fA7C234C5, %f3096;
	abs.f32 	%f697, %f695;
	setp.ltu.f32 	%p671, %f697, 0f47CE4780;
	@%p671 bra 	$L__BB0_617;
	setp.neu.f32 	%p672, %f697, 0f7F800000;
	@%p672 bra 	$L__BB0_612;
	mov.f32 	%f3099, 0f00000000;
	mul.rn.f32 	%f3994, %f695, %f3099;
	mov.b32 	%r1980, 0;
	bra.uni 	$L__BB0_617;
$L__BB0_612:
	mov.b32 	%r576, %f695;
	shl.b32 	%r1647, %r576, 8;
	or.b32  	%r577, %r1647, -2147483648;
	mov.b64 	%rd551, 0;
	mov.b32 	%r1977, 0;
	mov.u64 	%rd549, %rd436;
	mov.u64 	%rd550, %rd25;
$L__BB0_613:
	.pragma "nounroll";
	ld.global.nc.u32 	%r1648, [%rd549];
	mad.wide.u32 	%rd438, %r1648, %r577, %rd551;
	shr.u64 	%rd551, %rd438, 32;
	st.local.u32 	[%rd550], %rd438;
	add.s32 	%r1977, %r1977, 1;
	add.s64 	%rd550, %rd550, 4;
	add.s64 	%rd549, %rd549, 4;
	setp.ne.s32 	%p673, %r1977, 6;
	@%p673 bra 	$L__BB0_613;
	shr.u32 	%r1649, %r576, 23;
	st.local.u32 	[%rd25+24], %rd551;
	and.b32  	%r580, %r1649, 31;
	and.b32  	%r1650, %r1649, 224;
	add.s32 	%r1651, %r1650, -128;
	shr.u32 	%r1652, %r1651, 5;
	mul.wide.u32 	%rd439, %r1652, 4;
	sub.s64 	%rd60, %rd25, %rd439;
	ld.local.u32 	%r1978, [%rd60+24];
	ld.local.u32 	%r1979, [%rd60+20];
	setp.eq.s32 	%p674, %r580, 0;
	@%p674 bra 	$L__BB0_616;
	shf.l.wrap.b32 	%r1978, %r1979, %r1978, %r580;
	ld.local.u32 	%r1653, [%rd60+16];
	shf.l.wrap.b32 	%r1979, %r1653, %r1979, %r580;
$L__BB0_616:
	shr.u32 	%r1654, %r1978, 30;
	shf.l.wrap.b32 	%r1655, %r1979, %r1978, 2;
	shl.b32 	%r1656, %r1979, 2;
	shr.u32 	%r1657, %r1655, 31;
	add.s32 	%r1658, %r1657, %r1654;
	neg.s32 	%r1659, %r1658;
	setp.lt.s32 	%p675, %r576, 0;
	selp.b32 	%r1980, %r1659, %r1658, %p675;
	xor.b32  	%r1660, %r1655, %r576;
	shr.s32 	%r1661, %r1655, 31;
	xor.b32  	%r1662, %r1661, %r1655;
	xor.b32  	%r1663, %r1661, %r1656;
	cvt.u64.u32 	%rd440, %r1662;
	shl.b64 	%rd441, %rd440, 32;
	cvt.u64.u32 	%rd442, %r1663;
	or.b64  	%rd443, %rd441, %rd442;
	cvt.rn.f64.s64 	%fd163, %rd443;
	mul.f64 	%fd164, %fd163, 0d3BF921FB54442D19;
	cvt.rn.f32.f64 	%f3097, %fd164;
	neg.f32 	%f3098, %f3097;
	setp.lt.s32 	%p676, %r1660, 0;
	selp.f32 	%f3994, %f3098, %f3097, %p676;
$L__BB0_617:
	add.s32 	%r1665, %r1980, 1;
	mul.rn.f32 	%f3100, %f3994, %f3994;
	and.b32  	%r1666, %r1980, 1;
	setp.eq.b32 	%p677, %r1666, 1;
	selp.f32 	%f3101, %f3994, 0f3F800000, %p677;
	fma.rn.f32 	%f3102, %f3100, %f3101, 0f00000000;
	fma.rn.f32 	%f3103, %f3100, 0f37CBAC00, 0fBAB607ED;
	selp.f32 	%f3104, 0fB94D4153, %f3103, %p677;
	selp.f32 	%f3105, 0f3C0885E4, 0f3D2AAABB, %p677;
	fma.rn.f32 	%f3106, %f3104, %f3100, %f3105;
	selp.f32 	%f3107, 0fBE2AAAA8, 0fBEFFFFFF, %p677;
	fma.rn.f32 	%f3108, %f3106, %f3100, %f3107;
	fma.rn.f32 	%f3109, %f3108, %f3102, %f3101;
	and.b32  	%r1667, %r1665, 2;
	setp.eq.s32 	%p678, %r1667, 0;
	mov.f32 	%f3110, 0f00000000;
	sub.f32 	%f3111, %f3110, %f3109;
	selp.f32 	%f3112, %f3109, %f3111, %p678;
	add.f32 	%f3113, %f3112, 0f3F800000;
	fma.rn.f32 	%f3995, %f694, %f3113, %f3995;
	add.s32 	%r1976, %r1976, 1;
	setp.ne.s32 	%p679, %r1976, %r573;
	@%p679 bra 	$L__BB0_609;
$L__BB0_618:
	shl.b32 	%r1668, %r573, 2;
	add.s32 	%r1975, %r1668, %r1975;
	add.s32 	%r1669, %r1973, 1;
	setp.eq.s32 	%p680, %r1669, %r20;
	selp.b32 	%r1973, 0, %r1669, %p680;
	add.s32 	%r1974, %r1974, 1;
	setp.ne.s32 	%p681, %r1974, %r685;
	@%p681 bra 	$L__BB0_606;
$L__BB0_619:
	setp.lt.u32 	%p682, %r20, 2;
	st.shared.f32 	[%r19], %f3995;
	bar.sync 	0;
	@%p682 bra 	$L__BB0_624;
	mov.u32 	%r1981, %r20;
$L__BB0_621:
	shr.u32 	%r594, %r1981, 1;
	setp.ge.u32 	%p683, %r2, %r594;
	@%p683 bra 	$L__BB0_623;
	shl.b32 	%r1670, %r594, 2;
	add.s32 	%r1671, %r19, %r1670;
	ld.shared.f32 	%f3114, [%r1671];
	ld.shared.f32 	%f3115, [%r19];
	add.f32 	%f3116, %f3114, %f3115;
	st.shared.f32 	[%r19], %f3116;
$L__BB0_623:
	bar.sync 	0;
	setp.gt.u32 	%p684, %r1981, 3;
	mov.u32 	%r1981, %r594;
	@%p684 bra 	$L__BB0_621;
$L__BB0_624:
	setp.ne.s32 	%p685, %r2, 0;
	ld.shared.f32 	%f3117, [_ZZ16block_reduce_sumfE13reduce_shared];
	add.f32 	%f3118, %f661, %f682;
	add.f32 	%f3119, %f3118, %f686;
	add.f32 	%f3120, %f3119, %f690;
	add.f32 	%f3121, %f3120, %f3117;
	st.shared.f32 	[_ZZ15prism_nova_stepE7s_H_new], %f3121;
	bar.sync 	0;
	@%p685 bra 	$L__BB0_628;
	ld.shared.f32 	%f3122, [_ZZ15prism_nova_stepE7s_H_new];
	ld.shared.f32 	%f3123, [_ZZ15prism_nova_stepE7s_H_old];
	sub.f32 	%f704, %f3122, %f3123;
	setp.le.f32 	%p686, %f704, 0f00000000;
	mov.b16 	%rs47, 1;
	@%p686 bra 	$L__BB0_627;
	cvt.f64.f32 	%fd165, %f704;
	cvt.f64.f32 	%fd166, %f737;
	mul.f64 	%fd167, %fd166, 0dBF60477806186A51;
	div.rn.f64 	%fd168, %fd165, %fd167;
	cvt.rn.f32.f64 	%f3124, %fd168;
	fma.rn.f32 	%f3125, %f3124, 0f3BBB989D, 0f3F000000;
	cvt.sat.f32.f32 	%f3126, %f3125;
	mov.f32 	%f3127, 0f4B400001;
	mov.f32 	%f3128, 0f437C0000;
	fma.rm.f32 	%f3129, %f3126, %f3128, %f3127;
	add.f32 	%f3130, %f3129, 0fCB40007F;
	neg.f32 	%f3131, %f3130;
	fma.rn.f32 	%f3132, %f3124, 0f3FB8AA3B, %f3131;
	fma.rn.f32 	%f3133, %f3124, 0f32A57060, %f3132;
	mov.b32 	%r1672, %f3129;
	shl.b32 	%r1673, %r1672, 23;
	mov.b32 	%f3134, %r1673;
	ex2.approx.ftz.f32 	%f3135, %f3133;
	mul.f32 	%f3136, %f3135, %f3134;
	ld.shared.u64 	%rd444, [_ZZ15prism_nova_stepE5s_rng_$_0];
	ld.shared.u64 	%rd445, [_ZZ15prism_nova_stepE5s_rng_$_1];
	add.s64 	%rd446, %rd445, %rd444;
	xor.b64  	%rd447, %rd445, %rd444;
	mov.b64 	{%r1674, %r1675}, %rd444;
	shf.l.wrap.b32 	%r1676, %r1675, %r1674, 23;
	shf.l.wrap.b32 	%r1677, %r1674, %r1675, 23;
	mov.b64 	%rd448, {%r1677, %r1676};
	shl.b64 	%rd449, %rd447, 14;
	xor.b64  	%rd450, %rd448, %rd449;
	xor.b64  	%rd451, %rd450, %rd447;
	st.shared.u64 	[_ZZ15prism_nova_stepE5s_rng_$_0], %rd451;
	mov.b64 	{%r1678, %r1679}, %rd447;
	shf.l.wrap.b32 	%r1680, %r1679, %r1678, 4;
	shf.l.wrap.b32 	%r1681, %r1678, %r1679, 4;
	mov.b64 	%rd452, {%r1681, %r1680};
	st.shared.u64 	[_ZZ15prism_nova_stepE5s_rng_$_1], %rd452;
	shr.u64 	%rd453, %rd446, 11;
	cvt.rn.f32.u64 	%f3137, %rd453;
	mul.f32 	%f3138, %f3137, 0f25000000;
	setp.lt.f32 	%p687, %f3138, %f3136;
	selp.u16 	%rs47, 1, 0, %p687;
$L__BB0_627:
	st.shared.u8 	[_ZZ15prism_nova_stepE10s_accepted], %rs47;
$L__BB0_628:
	bar.sync 	0;
	ld.shared.u8 	%rs41, [_ZZ15prism_nova_stepE10s_accepted];
	setp.ne.s16 	%p688, %rs41, 0;
	@%p688 bra 	$L__BB0_633;
	setp.ge.s32 	%p689, %r2, %r689;
	@%p689 bra 	$L__BB0_632;
	mov.u32 	%r1682, _ZZ15prism_nova_stepE11s_positions;
	mov.u32 	%r1982, %r2;
$L__BB0_631:
	mad.lo.s32 	%r1683, %r1982, 12, %r1682;
	mul.wide.s32 	%rd454, %r1982, 12;
	add.s64 	%rd455, %rd16, %rd454;
	ld.global.f32 	%f3139, [%rd455];
	ld.global.f32 	%f3140, [%rd455+4];
	ld.global.f32 	%f3141, [%rd455+8];
	st.shared.f32 	[%r1683], %f3139;
	st.shared.f32 	[%r1683+4], %f3140;
	st.shared.f32 	[%r1683+8], %f3141;
	add.s32 	%r1982, %r1982, %r20;
	setp.lt.s32 	%p690, %r1982, %r689;
	@%p690 bra 	$L__BB0_631;
$L__BB0_632:
	bar.sync 	0;
$L__BB0_633:
	setp.ne.s32 	%p691, %r2, 0;
	@%p691 bra 	$L__BB0_666;
	ld.shared.f32 	%f3142, [_ZZ15prism_nova_stepE4s_cv_$_0];
	st.shared.f32 	[_ZZ15prism_nova_stepE10s_features], %f3142;
	ld.shared.f32 	%f705, [_ZZ15prism_nova_stepE4s_cv_$_1];
	st.shared.f32 	[_ZZ15prism_nova_stepE10s_features+4], %f705;
	ld.shared.f32 	%f706, [_ZZ15prism_nova_stepE4s_cv_$_2];
	st.shared.f32 	[_ZZ15prism_nova_stepE10s_features+8], %f706;
	ld.shared.f32 	%f707, [_ZZ15prism_nova_stepE4s_cv_$_3];
	st.shared.f32 	[_ZZ15prism_nova_stepE10s_features+12], %f707;
	ld.shared.f32 	%f708, [_ZZ15prism_nova_stepE4s_cv_$_4];
	st.shared.f32 	[_ZZ15prism_nova_stepE10s_features+16], %f708;
	ld.shared.f32 	%f709, [_ZZ15prism_nova_stepE4s_cv_$_5];
	st.shared.f32 	[_ZZ15prism_nova_stepE10s_features+20], %f709;
	ld.shared.f32 	%f710, [_ZZ15prism_nova_stepE4s_cv_$_6];
	st.shared.f32 	[_ZZ15prism_nova_stepE10s_features+24], %f710;
	ld.shared.f32 	%f711, [_ZZ15prism_nova_stepE4s_cv_$_7];
	st.shared.f32 	[_ZZ15prism_nova_stepE10s_features+28], %f711;
	ld.shared.f32 	%f712, [_ZZ15prism_nova_stepE4s_ai_$_0];
	st.shared.f32 	[_ZZ15prism_nova_stepE10s_features+32], %f712;
	ld.shared.f32 	%f713, [_ZZ15prism_nova_stepE4s_ai_$_1];
	st.shared.f32 	[_ZZ15prism_nova_stepE10s_features+36], %f713;
	ld.shared.f32 	%f714, [_ZZ15prism_nova_stepE4s_ai_$_2];
	st.shared.f32 	[_ZZ15prism_nova_stepE10s_features+40], %f714;
	ld.shared.f32 	%f715, [_ZZ15prism_nova_stepE4s_ai_$_3];
	st.shared.f32 	[_ZZ15prism_nova_stepE10s_features+44], %f715;
	ld.shared.f32 	%f716, [_ZZ15prism_nova_stepE4s_ai_$_4];
	st.shared.f32 	[_ZZ15prism_nova_stepE10s_features+48], %f716;
	ld.shared.f32 	%f717, [_ZZ15prism_nova_stepE4s_ai_$_5];
	st.shared.f32 	[_ZZ15prism_nova_stepE10s_features+52], %f717;
	ld.shared.f32 	%f3143, [_ZZ15prism_nova_stepE7s_H_new];
	ld.shared.f32 	%f3144, [_ZZ15prism_nova_stepE7s_H_old];
	sub.f32 	%f718, %f3143, %f3144;
	st.shared.f32 	[_ZZ15prism_nova_stepE10s_features+56], %f718;
	ld.shared.u8 	%rs42, [_ZZ15prism_nova_stepE10s_accepted];
	setp.eq.s16 	%p692, %rs42, 0;
	selp.f32 	%f719, 0f00000000, 0f3F800000, %p692;
	st.shared.f32 	[_ZZ15prism_nova_stepE10s_features+60], %f719;
	abs.f32 	%f3145, %f3142;
	setp.ne.f32 	%p693, %f3145, 0f7F800000;
	@%p693 bra 	$L__BB0_636;
	mov.b32 	%r1684, 0;
	st.shared.u32 	[_ZZ15prism_nova_stepE10s_features], %r1684;
$L__BB0_636:
	abs.f32 	%f3146, %f705;
	setp.ne.f32 	%p694, %f3146, 0f7F800000;
	@%p694 bra 	$L__BB0_638;
	mov.b32 	%r1685, 0;
	st.shared.u32 	[_ZZ15prism_nova_stepE10s_features+4], %r1685;
$L__BB0_638:
	abs.f32 	%f3147, %f706;
	setp.ne.f32 	%p695, %f3147, 0f7F800000;
	@%p695 bra 	$L__BB0_640;
	mov.b32 	%r1686, 0;
	st.shared.u32 	[_ZZ15prism_nova_stepE10s_features+8], %r1686;
$L__BB0_640:
	abs.f32 	%f3148, %f707;
	setp.ne.f32 	%p696, %f3148, 0f7F800000;
	@%p696 bra 	$L__BB0_642;
	mov.b32 	%r1687, 0;
	st.shared.u32 	[_ZZ15prism_nova_stepE10s_features+12], %r1687;
$L__BB0_642:
	abs.f32 	%f3149, %f708;
	setp.ne.f32 	%p697, %f3149, 0f7F800000;
	@%p697 bra 	$L__BB0_644;
	mov.b32 	%r1688, 0;
	st.shared.u32 	[_ZZ15prism_nova_stepE10s_features+16], %r1688;
$L__BB0_644:
	abs.f32 	%f3150, %f709;
	setp.ne.f32 	%p698, %f3150, 0f7F800000;
	@%p698 bra 	$L__BB0_646;
	mov.b32 	%r1689, 0;
	st.shared.u32 	[_ZZ15prism_nova_stepE10s_features+20], %r1689;
$L__BB0_646:
	abs.f32 	%f3151, %f710;
	setp.ne.f32 	%p699, %f3151, 0f7F800000;
	@%p699 bra 	$L__BB0_648;
	mov.b32 	%r1690, 0;
	st.shared.u32 	[_ZZ15prism_nova_stepE10s_features+24], %r1690;
$L__BB0_648:
	abs.f32 	%f3152, %f711;
	setp.ne.f32 	%p700, %f3152, 0f7F800000;
	@%p700 bra 	$L__BB0_650;
	mov.b32 	%r1691, 0;
	st.shared.u32 	[_ZZ15prism_nova_stepE10s_features+28], %r1691;
$L__BB0_650:
	abs.f32 	%f3153, %f712;
	setp.ne.f32 	%p701, %f3153, 0f7F800000;
	@%p701 bra 	$L__BB0_652;
	mov.b32 	%r1692, 0;
	st.shared.u32 	[_ZZ15prism_nova_stepE10s_features+32], %r1692;
$L__BB0_652:
	abs.f32 	%f3154, %f713;
	setp.ne.f32 	%p702, %f3154, 0f7F800000;
	@%p702 bra 	$L__BB0_654;
	mov.b32 	%r1693, 0;
	st.shared.u32 	[_ZZ15prism_nova_stepE10s_features+36], %r1693;
$L__BB0_654:
	abs.f32 	%f3155, %f714;
	setp.ne.f32 	%p703, %f3155, 0f7F800000;
	@%p703 bra 	$L__BB0_656;
	mov.b32 	%r1694, 0;
	st.shared.u32 	[_ZZ15prism_nova_stepE10s_features+40], %r1694;
$L__BB0_656:
	abs.f32 	%f3156, %f715;
	setp.ne.f32 	%p704, %f3156, 0f7F800000;
	@%p704 bra 	$L__BB0_658;
	mov.b32 	%r1695, 0;
	st.shared.u32 	[_ZZ15prism_nova_stepE10s_features+44], %r1695;
$L__BB0_658:
	abs.f32 	%f3157, %f716;
	setp.ne.f32 	%p705, %f3157, 0f7F800000;
	@%p705 bra 	$L__BB0_660;
	mov.b32 	%r1696, 0;
	st.shared.u32 	[_ZZ15prism_nova_stepE10s_features+48], %r1696;
$L__BB0_660:
	abs.f32 	%f3158, %f717;
	setp.ne.f32 	%p706, %f3158, 0f7F800000;
	@%p706 bra 	$L__BB0_662;
	mov.b32 	%r1697, 0;
	st.shared.u32 	[_ZZ15prism_nova_stepE10s_features+52], %r1697;
$L__BB0_662:
	abs.f32 	%f3159, %f718;
	setp.ne.f32 	%p707, %f3159, 0f7F800000;
	@%p707 bra 	$L__BB0_664;
	mov.b32 	%r1698, 0;
	st.shared.u32 	[_ZZ15prism_nova_stepE10s_features+56], %r1698;
$L__BB0_664:
	abs.f32 	%f3160, %f719;
	setp.ne.f32 	%p708, %f3160, 0f7F800000;
	@%p708 bra 	$L__BB0_666;
	mov.b32 	%r1699, 0;
	st.shared.u32 	[_ZZ15prism_nova_stepE10s_features+60], %r1699;
$L__BB0_666:
	bar.sync 	0;
	add.s32 	%r1700, %r2, %r20;
	max.u32 	%r1701, %r1700, 1024;
	setp.lt.u32 	%p709, %r1700, 1024;
	selp.u32 	%r1702, 1, 0, %p709;
	add.s32 	%r1703, %r1700, %r1702;
	sub.s32 	%r1704, %r1701, %r1703;
	div.u32 	%r1705, %r1704, %r20;
	add.s32 	%r597, %r1705, %r1702;
	add.s32 	%r1706, %r597, 1;
	and.b32  	%r598, %r1706, 3;
	and.b32  	%r599, %r597, 3;
	setp.eq.s32 	%p710, %r599, 3;
	mov.u32 	%r1990, %r2;
	@%p710 bra 	$L__BB0_669;
	neg.s32 	%r1984, %r598;
	mul.wide.u32 	%rd552, %r2, 4;
	mul.wide.u32 	%rd62, %r20, 4;
	shl.b32 	%r1707, %r2, 2;
	mov.u32 	%r1708, _ZZ15prism_nova_stepE11s_reservoir;
	add.s32 	%r1709, %r1707, %r1708;
	add.s32 	%r1983, %r1709, 8192;
	shl.b32 	%r602, %r20, 2;
	mad.lo.s32 	%r1990, %r20, %r598, %r2;
$L__BB0_668:
	.pragma "nounroll";
	add.s64 	%rd456, %rd21, %rd552;
	ld.global.f32 	%f3161, [%rd456];
	st.shared.f32 	[%r1983+-8192], %f3161;
	add.s64 	%rd457, %rd20, %rd552;
	ld.global.f32 	%f3162, [%rd457];
	st.shared.f32 	[%r1983+-4096], %f3162;
	add.s64 	%rd458, %rd19, %rd552;
	ld.global.f32 	%f3163, [%rd458];
	st.shared.f32 	[%r1983], %f3163;
	add.s64 	%rd459, %rd18, %rd552;
	ld.global.f32 	%f3164, [%rd459];
	st.shared.f32 	[%r1983+4096], %f3164;
	add.s32 	%r1984, %r1984, 1;
	setp.ne.s32 	%p711, %r1984, 0;
	add.s64 	%rd552, %rd552, %rd62;
	add.s32 	%r1983, %r1983, %r602;
	@%p711 bra 	$L__BB0_668;
$L__BB0_669:
	setp.lt.u32 	%p712, %r597, 3;
	@%p712 bra 	$L__BB0_672;
	shl.b32 	%r1710, %r20, 1;
	add.s32 	%r1989, %r1990, %r1710;
	shl.b32 	%r610, %r20, 2;
	mad.lo.s32 	%r1988, %r20, 3, %r1990;
	add.s32 	%r1987, %r20, %r1990;
	shl.b32 	%r1711, %r1990, 2;
	mov.u32 	%r1712, _ZZ15prism_nova_stepE11s_reservoir;
	add.s32 	%r1986, %r1712, %r1711;
	shl.b32 	%r614, %r20, 4;
$L__BB0_671:
	mul.wide.u32 	%rd460, %r1990, 4;
	add.s64 	%rd461, %rd21, %rd460;
	ld.global.f32 	%f3165, [%rd461];
	st.shared.f32 	[%r1986], %f3165;
	add.s64 	%rd462, %rd20, %rd460;
	ld.global.f32 	%f3166, [%rd462];
	st.shared.f32 	[%r1986+4096], %f3166;
	add.s64 	%rd463, %rd19, %rd460;
	ld.global.f32 	%f3167, [%rd463];
	st.shared.f32 	[%r1986+8192], %f3167;
	add.s64 	%rd464, %rd18, %rd460;
	ld.global.f32 	%f3168, [%rd464];
	st.shared.f32 	[%r1986+12288], %f3168;
	add.s32 	%r1713, %r1990, %r20;
	mul.wide.u32 	%rd465, %r1987, 4;
	add.s64 	%rd466, %rd21, %rd465;
	ld.global.f32 	%f3169, [%rd466];
	add.s32 	%r1714, %r1986, %r610;
	st.shared.f32 	[%r1714], %f3169;
	add.s64 	%rd467, %rd20, %rd465;
	ld.global.f32 	%f3170, [%rd467];
	st.shared.f32 	[%r1714+4096], %f3170;
	add.s64 	%rd468, %rd19, %rd465;
	ld.global.f32 	%f3171, [%rd468];
	st.shared.f32 	[%r1714+8192], %f3171;
	add.s64 	%rd469, %rd18, %rd465;
	ld.global.f32 	%f3172, [%rd469];
	st.shared.f32 	[%r1714+12288], %f3172;
	add.s32 	%r1715, %r1713, %r20;
	mul.wide.u32 	%rd470, %r1989, 4;
	add.s64 	%rd471, %rd21, %rd470;
	ld.global.f32 	%f3173, [%rd471];
	add.s32 	%r1716, %r1714, %r610;
	st.shared.f32 	[%r1716], %f3173;
	add.s64 	%rd472, %rd20, %rd470;
	ld.global.f32 	%f3174, [%rd472];
	st.shared.f32 	[%r1716+4096], %f3174;
	add.s64 	%rd473, %rd19, %rd470;
	ld.global.f32 	%f3175, [%rd473];
	st.shared.f32 	[%r1716+8192], %f3175;
	add.s64 	%rd474, %rd18, %rd470;
	ld.global.f32 	%f3176, [%rd474];
	st.shared.f32 	[%r1716+12288], %f3176;
	add.s32 	%r1717, %r1715, %r20;
	mul.wide.u32 	%rd475, %r1988, 4;
	add.s64 	%rd476, %rd21, %rd475;
	ld.global.f32 	%f3177, [%rd476];
	add.s32 	%r1718, %r1716, %r610;
	st.shared.f32 	[%r1718], %f3177;
	add.s64 	%rd477, %rd20, %rd475;
	ld.global.f32 	%f3178, [%rd477];
	st.shared.f32 	[%r1718+4096], %f3178;
	add.s64 	%rd478, %rd19, %rd475;
	ld.global.f32 	%f3179, [%rd478];
	st.shared.f32 	[%r1718+8192], %f3179;
	add.s64 	%rd479, %rd18, %rd475;
	ld.global.f32 	%f3180, [%rd479];
	st.shared.f32 	[%r1718+12288], %f3180;
	add.s32 	%r1990, %r1717, %r20;
	add.s32 	%r1989, %r1989, %r610;
	add.s32 	%r1988, %r1988, %r610;
	add.s32 	%r1987, %r1987, %r610;
	add.s32 	%r1986, %r1986, %r614;
	setp.lt.u32 	%p713, %r1990, 1024;
	@%p713 bra 	$L__BB0_671;
$L__BB0_672:
	ld.param.u64 	%rd539, [prism_nova_step_param_27];
	bar.sync 	0;
	shl.b32 	%r1720, %r2, 4;
	ld.shared.f32 	%f3181, [_ZZ15prism_nova_stepE10s_features];
	cvta.to.global.u64 	%rd65, %rd539;
	mul.wide.u32 	%rd480, %r1720, 4;
	add.s64 	%rd481, %rd65, %rd480;
	ld.global.f32 	%f3182, [%rd481];
	fma.rn.f32 	%f3183, %f3181, %f3182, 0f00000000;
	ld.shared.f32 	%f3184, [_ZZ15prism_nova_stepE10s_features+4];
	ld.global.f32 	%f3185, [%rd481+4];
	fma.rn.f32 	%f3186, %f3184, %f3185, %f3183;
	ld.shared.f32 	%f3187, [_ZZ15prism_nova_stepE10s_features+8];
	ld.global.f32 	%f3188, [%rd481+8];
	fma.rn.f32 	%f3189, %f3187, %f3188, %f3186;
	ld.shared.f32 	%f3190, [_ZZ15prism_nova_stepE10s_features+12];
	ld.global.f32 	%f3191, [%rd481+12];
	fma.rn.f32 	%f3192, %f3190, %f3191, %f3189;
	ld.shared.f32 	%f3193, [_ZZ15prism_nova_stepE10s_features+16];
	ld.global.f32 	%f3194, [%rd481+16];
	fma.rn.f32 	%f3195, %f3193, %f3194, %f3192;
	ld.shared.f32 	%f3196, [_ZZ15prism_nova_stepE10s_features+20];
	ld.global.f32 	%f3197, [%rd481+20];
	fma.rn.f32 	%f3198, %f3196, %f3197, %f3195;
	ld.shared.f32 	%f3199, [_ZZ15prism_nova_stepE10s_features+24];
	ld.global.f32 	%f3200, [%rd481+24];
	fma.rn.f32 	%f3201, %f3199, %f3200, %f3198;
	ld.shared.f32 	%f3202, [_ZZ15prism_nova_stepE10s_features+28];
	ld.global.f32 	%f3203, [%rd481+28];
	fma.rn.f32 	%f3204, %f3202, %f3203, %f3201;
	ld.shared.f32 	%f3205, [_ZZ15prism_nova_stepE10s_features+32];
	ld.global.f32 	%f3206, [%rd481+32];
	fma.rn.f32 	%f3207, %f3205, %f3206, %f3204;
	ld.shared.f32 	%f3208, [_ZZ15prism_nova_stepE10s_features+36];
	ld.global.f32 	%f3209, [%rd481+36];
	fma.rn.f32 	%f3210, %f3208, %f3209, %f3207;
	ld.shared.f32 	%f3211, [_ZZ15prism_nova_stepE10s_features+40];
	ld.global.f32 	%f3212, [%rd481+40];
	fma.rn.f32 	%f3213, %f3211, %f3212, %f3210;
	ld.shared.f32 	%f3214, [_ZZ15prism_nova_stepE10s_features+44];
	ld.global.f32 	%f3215, [%rd481+44];
	fma.rn.f32 	%f3216, %f3214, %f3215, %f3213;
	ld.shared.f32 	%f3217, [_ZZ15prism_nova_stepE10s_features+48];
	ld.global.f32 	%f3218, [%rd481+48];
	fma.rn.f32 	%f3219, %f3217, %f3218, %f3216;
	ld.shared.f32 	%f3220, [_ZZ15prism_nova_stepE10s_features+52];
	ld.global.f32 	%f3221, [%rd481+52];
	fma.rn.f32 	%f3222, %f3220, %f3221, %f3219;
	ld.shared.f32 	%f3223, [_ZZ15prism_nova_stepE10s_features+56];
	ld.global.f32 	%f3224, [%rd481+56];
	fma.rn.f32 	%f3225, %f3223, %f3224, %f3222;
	ld.shared.f32 	%f3226, [_ZZ15prism_nova_stepE10s_features+60];
	ld.global.f32 	%f3227, [%rd481+60];
	fma.rn.f32 	%f3997, %f3226, %f3227, %f3225;
	shl.b32 	%r625, %r2, 10;
	mov.b32 	%r1991, 0;
	mov.u32 	%r1722, _ZZ15prism_nova_stepE11s_reservoir;
	cvt.u64.u32 	%rd483, %r625;
$L__BB0_673:
	shl.b32 	%r1721, %r1991, 2;
	add.s32 	%r1723, %r1722, %r1721;
	ld.shared.f32 	%f3228, [%r1723+4096];
	cvt.u64.u32 	%rd482, %r1991;
	add.s64 	%rd484, %rd483, %rd482;
	shl.b64 	%rd485, %rd484, 2;
	add.s64 	%rd486, %rd65, %rd485;
	ld.global.f32 	%f3229, [%rd486+65536];
	fma.rn.f32 	%f3230, %f3228, %f3229, %f3997;
	ld.shared.f32 	%f3231, [%r1723+4100];
	ld.global.f32 	%f3232, [%rd486+65540];
	fma.rn.f32 	%f3233, %f3231, %f3232, %f3230;
	ld.shared.f32 	%f3234, [%r1723+4104];
	ld.global.f32 	%f3235, [%rd486+65544];
	fma.rn.f32 	%f3236, %f3234, %f3235, %f3233;
	ld.shared.f32 	%f3237, [%r1723+4108];
	ld.global.f32 	%f3238, [%rd486+65548];
	fma.rn.f32 	%f3239, %f3237, %f3238, %f3236;
	ld.shared.f32 	%f3240, [%r1723+4112];
	ld.global.f32 	%f3241, [%rd486+65552];
	fma.rn.f32 	%f3242, %f3240, %f3241, %f3239;
	ld.shared.f32 	%f3243, [%r1723+4116];
	ld.global.f32 	%f3244, [%rd486+65556];
	fma.rn.f32 	%f3245, %f3243, %f3244, %f3242;
	ld.shared.f32 	%f3246, [%r1723+4120];
	ld.global.f32 	%f3247, [%rd486+65560];
	fma.rn.f32 	%f3248, %f3246, %f3247, %f3245;
	ld.shared.f32 	%f3249, [%r1723+4124];
	ld.global.f32 	%f3250, [%rd486+65564];
	fma.rn.f32 	%f3251, %f3249, %f3250, %f3248;
	ld.shared.f32 	%f3252, [%r1723+4128];
	ld.global.f32 	%f3253, [%rd486+65568];
	fma.rn.f32 	%f3254, %f3252, %f3253, %f3251;
	ld.shared.f32 	%f3255, [%r1723+4132];
	ld.global.f32 	%f3256, [%rd486+65572];
	fma.rn.f32 	%f3257, %f3255, %f3256, %f3254;
	ld.shared.f32 	%f3258, [%r1723+4136];
	ld.global.f32 	%f3259, [%rd486+65576];
	fma.rn.f32 	%f3260, %f3258, %f3259, %f3257;
	ld.shared.f32 	%f3261, [%r1723+4140];
	ld.global.f32 	%f3262, [%rd486+65580];
	fma.rn.f32 	%f3263, %f3261, %f3262, %f3260;
	ld.shared.f32 	%f3264, [%r1723+4144];
	ld.global.f32 	%f3265, [%rd486+65584];
	fma.rn.f32 	%f3266, %f3264, %f3265, %f3263;
	ld.shared.f32 	%f3267, [%r1723+4148];
	ld.global.f32 	%f3268, [%rd486+65588];
	fma.rn.f32 	%f3269, %f3267, %f3268, %f3266;
	ld.shared.f32 	%f3270, [%r1723+4152];
	ld.global.f32 	%f3271, [%rd486+65592];
	fma.rn.f32 	%f3272, %f3270, %f3271, %f3269;
	ld.shared.f32 	%f3273, [%r1723+4156];
	ld.global.f32 	%f3274, [%rd486+65596];
	fma.rn.f32 	%f3997, %f3273, %f3274, %f3272;
	add.s32 	%r1991, %r1991, 16;
	setp.ne.s32 	%p714, %r1991, 1024;
	@%p714 bra 	$L__BB0_673;
	setp.ne.s32 	%p715, %r2, 0;
	shl.b32 	%r1724, %r2, 2;
	add.s32 	%r1726, %r1722, %r1724;
	ld.shared.f32 	%f3276, [%r1726+8192];
	ld.shared.f32 	%f3277, [%r1726+12288];
	sub.f32 	%f3278, %f3997, %f3276;
	sub.f32 	%f3279, %f3278, %f3277;
	div.rn.f32 	%f3280, %f3279, 0f41A00000;
	fma.rn.f32 	%f3281, %f3280, 0f3F000000, %f3276;
	setp.ge.f32 	%p716, %f3281, 0f3F800000;
	selp.f32 	%f3282, 0f00000000, %f3281, %p716;
	selp.f32 	%f3283, 0f3F800000, 0f00000000, %p716;
	div.rn.f32 	%f3284, %f3277, 0fC3480000;
	fma.rn.f32 	%f3285, %f3283, 0f3DCCCCCD, %f3284;
	fma.rn.f32 	%f3286, %f3285, 0f3F000000, %f3277;
	ld.shared.f32 	%f3287, [%r1726+4096];
	mov.f32 	%f3288, 0f3EFFF87F;
	cvt.sat.f32.f32 	%f3289, %f3288;
	mov.f32 	%f3290, 0f4B400001;
	mov.f32 	%f3291, 0f437C0000;
	fma.rm.f32 	%f3292, %f3289, %f3291, %f3290;
	add.f32 	%f3293, %f3292, 0fCB40007F;
	neg.f32 	%f3294, %f3293;
	fma.rn.f32 	%f3295, 0fBC23D70A, 0f3FB8AA3B, %f3294;
	fma.rn.f32 	%f3296, 0fBC23D70A, 0f32A57060, %f3295;
	mov.b32 	%r1727, %f3292;
	shl.b32 	%r1728, %r1727, 23;
	mov.b32 	%f3297, %r1728;
	ex2.approx.ftz.f32 	%f3298, %f3296;
	mul.f32 	%f3299, %f3298, %f3297;
	fma.rn.f32 	%f3300, %f3287, %f3299, %f3283;
	st.shared.f32 	[%r1726+8192], %f3282;
	st.shared.f32 	[%r1726+12288], %f3286;
	st.shared.f32 	[%r1726], %f3283;
	st.shared.f32 	[%r1726+4096], %f3300;
	bar.sync 	0;
	mov.f32 	%f3998, 0f00000000;
	@%p715 bra 	$L__BB0_676;
	ld.param.u64 	%rd543, [prism_nova_step_param_31];
	ld.shared.f32 	%f3301, [_ZZ15prism_nova_stepE4s_cv_$_4];
	ld.shared.f32 	%f3302, [_ZZ15prism_nova_stepE7s_H_new];
	ld.shared.f32 	%f3303, [_ZZ15prism_nova_stepE7s_H_old];
	sub.f32 	%f3304, %f3302, %f3303;
	mul.f32 	%f3305, %f3304, 0f3DCCCCCD;
	sub.f32 	%f3306, %f3301, %f3305;
	ld.shared.u8 	%rs43, [_ZZ15prism_nova_stepE10s_accepted];
	setp.eq.s16 	%p717, %rs43, 0;
	mul.f32 	%f3307, %f3306, 0f3DCCCCCD;
	selp.f32 	%f3998, %f3307, %f3306, %p717;
	cvta.to.global.u64 	%rd487, %rd543;
	st.global.f32 	[%rd487], %f3998;
$L__BB0_676:
	ld.param.f32 	%f3668, [prism_nova_step_param_38];
	ld.param.u64 	%rd541, [prism_nova_step_param_29];
	ld.param.u64 	%rd540, [prism_nova_step_param_28];
	bar.sync 	0;
	abs.f32 	%f3308, %f3998;
	mul.f32 	%f3309, %f3308, 0f4038AA3B;
	ex2.approx.ftz.f32 	%f3310, %f3309;
	add.f32 	%f3311, %f3310, 0f3F800000;
	rcp.approx.ftz.f32 	%f3312, %f3311;
	fma.rn.f32 	%f3313, %f3312, 0fC0000000, 0f3F800000;
	setp.ge.f32 	%p718, %f3308, 0f41102CB4;
	selp.f32 	%f3314, 0f3F800000, %f3313, %p718;
	copysign.f32 	%f3315, %f3998, %f3314;
	mul.f32 	%f3316, %f3998, %f3998;
	fma.rn.f32 	%f3317, %f3316, 0f3C80F082, 0fBD563CAE;
	fma.rn.f32 	%f3318, %f3317, %f3316, 0f3E085941;
	fma.rn.f32 	%f3319, %f3318, %f3316, 0fBEAAA9ED;
	fma.rn.f32 	%f3320, %f3319, %f3316, 0f00000000;
	fma.rn.f32 	%f3321, %f3320, %f3998, %f3998;
	setp.ge.f32 	%p719, %f3308, 0f3F19999A;
	selp.f32 	%f3322, %f3315, %f3321, %p719;
	fma.rn.f32 	%f725, %f3322, 0f3F000000, 0f3F800000;
	rcp.rn.f32 	%f726, %f3668;
	cvta.to.global.u64 	%rd66, %rd541;
	add.s64 	%rd67, %rd66, 32;
	cvta.to.global.u64 	%rd68, %rd540;
	mov.b32 	%r1992, 0;
	add.s32 	%r1731, %r1722, 4156;
$L__BB0_677:
	setp.ne.s32 	%p720, %r2, 0;
	shl.b32 	%r629, %r1992, 20;
	@%p720 bra 	$L__BB0_694;
	mul.wide.u32 	%rd488, %r629, 4;
	add.s64 	%rd69, %rd67, %rd488;
	mov.b32 	%r1993, 0;
$L__BB0_679:
	cvt.u64.u32 	%rd70, %r1993;
	mul.wide.u32 	%rd489, %r1993, 4096;
	add.s64 	%rd553, %rd69, %rd489;
	mov.f32 	%f3999, 0f00000000;
	mov.b32 	%r1995, 4096;
	mov.u32 	%r1994, %r1731;
$L__BB0_680:
	ld.global.f32 	%f3324, [%rd553+-32];
	ld.shared.f32 	%f3325, [%r1994+-60];
	fma.rn.f32 	%f3326, %f3324, %f3325, %f3999;
	ld.global.f32 	%f3327, [%rd553+-28];
	ld.shared.f32 	%f3328, [%r1994+-56];
	fma.rn.f32 	%f3329, %f3327, %f3328, %f3326;
	ld.global.f32 	%f3330, [%rd553+-24];
	ld.shared.f32 	%f3331, [%r1994+-52];
	fma.rn.f32 	%f3332, %f3330, %f3331, %f3329;
	ld.global.f32 	%f3333, [%rd553+-20];
	ld.shared.f32 	%f3334, [%r1994+-48];
	fma.rn.f32 	%f3335, %f3333, %f3334, %f3332;
	ld.global.f32 	%f3336, [%rd553+-16];
	ld.shared.f32 	%f3337, [%r1994+-44];
	fma.rn.f32 	%f3338, %f3336, %f3337, %f3335;
	ld.global.f32 	%f3339, [%rd553+-12];
	ld.shared.f32 	%f3340, [%r1994+-40];
	fma.rn.f32 	%f3341, %f3339, %f3340, %f3338;
	ld.global.f32 	%f3342, [%rd553+-8];
	ld.shared.f32 	%f3343, [%r1994+-36];
	fma.rn.f32 	%f3344, %f3342, %f3343, %f3341;
	ld.global.f32 	%f3345, [%rd553+-4];
	ld.shared.f32 	%f3346, [%r1994+-32];
	fma.rn.f32 	%f3347, %f3345, %f3346, %f3344;
	ld.global.f32 	%f3348, [%rd553];
	ld.shared.f32 	%f3349, [%r1994+-28];
	fma.rn.f32 	%f3350, %f3348, %f3349, %f3347;
	ld.global.f32 	%f3351, [%rd553+4];
	ld.shared.f32 	%f3352, [%r1994+-24];
	fma.rn.f32 	%f3353, %f3351, %f3352, %f3350;
	ld.global.f32 	%f3354, [%rd553+8];
	ld.shared.f32 	%f3355, [%r1994+-20];
	fma.rn.f32 	%f3356, %f3354, %f3355, %f3353;
	ld.global.f32 	%f3357, [%rd553+12];
	ld.shared.f32 	%f3358, [%r1994+-16];
	fma.rn.f32 	%f3359, %f3357, %f3358, %f3356;
	ld.global.f32 	%f3360, [%rd553+16];
	ld.shared.f32 	%f3361, [%r1994+-12];
	fma.rn.f32 	%f3362, %f3360, %f3361, %f3359;
	ld.global.f32 	%f3363, [%rd553+20];
	ld.shared.f32 	%f3364, [%r1994+-8];
	fma.rn.f32 	%f3365, %f3363, %f3364, %f3362;
	ld.global.f32 	%f3366, [%rd553+24];
	ld.shared.f32 	%f3367, [%r1994+-4];
	fma.rn.f32 	%f3368, %f3366, %f3367, %f3365;
	ld.global.f32 	%f3369, [%rd553+28];
	ld.shared.f32 	%f3370, [%r1994];
	fma.rn.f32 	%f3999, %f3369, %f3370, %f3368;
	add.s32 	%r1995, %r1995, 64;
	add.s64 	%rd553, %rd553, 64;
	add.s32 	%r1994, %r1994, 64;
	setp.ne.s32 	%p721, %r1995, 8192;
	@%p721 bra 	$L__BB0_680;
	shl.b64 	%rd490, %rd70, 2;
	add.s64 	%rd491, %rd23, %rd490;
	st.local.f32 	[%rd491], %f3999;
	add.s32 	%r1993, %r1993, 1;
	setp.ne.s32 	%p722, %r1993, 1024;
	@%p722 bra 	$L__BB0_679;
	mov.f32 	%f4000, 0f00000000;
	mov.b32 	%r1996, 0;
$L__BB0_683:
	shl.b32 	%r1735, %r1996, 2;
	add.s32 	%r1737, %r1722, %r1735;
	ld.shared.f32 	%f3372, [%r1737+4096];
	mul.wide.u32 	%rd492, %r1996, 4;
	add.s64 	%rd493, %rd23, %rd492;
	ld.local.v4.f32 	{%f3373, %f3374, %f3375, %f3376}, [%rd493];
	fma.rn.f32 	%f3377, %f3372, %f3373, %f4000;
	ld.shared.f32 	%f3378, [%r1737+4100];
	fma.rn.f32 	%f3379, %f3378, %f3374, %f3377;
	ld.shared.f32 	%f3380, [%r1737+4104];
	fma.rn.f32 	%f3381, %f3380, %f3375, %f3379;
	ld.shared.f32 	%f3382, [%r1737+4108];
	fma.rn.f32 	%f3383, %f3382, %f3376, %f3381;
	ld.shared.f32 	%f3384, [%r1737+4112];
	ld.local.v4.f32 	{%f3385, %f3386, %f3387, %f3388}, [%rd493+16];
	fma.rn.f32 	%f3389, %f3384, %f3385, %f3383;
	ld.shared.f32 	%f3390, [%r1737+4116];
	fma.rn.f32 	%f3391, %f3390, %f3386, %f3389;
	ld.shared.f32 	%f3392, [%r1737+4120];
	fma.rn.f32 	%f3393, %f3392, %f3387, %f3391;
	ld.shared.f32 	%f3394, [%r1737+4124];
	fma.rn.f32 	%f3395, %f3394, %f3388, %f3393;
	ld.shared.f32 	%f3396, [%r1737+4128];
	ld.local.v4.f32 	{%f3397, %f3398, %f3399, %f3400}, [%rd493+32];
	fma.rn.f32 	%f3401, %f3396, %f3397, %f3395;
	ld.shared.f32 	%f3402, [%r1737+4132];
	fma.rn.f32 	%f3403, %f3402, %f3398, %f3401;
	ld.shared.f32 	%f3404, [%r1737+4136];
	fma.rn.f32 	%f3405, %f3404, %f3399, %f3403;
	ld.shared.f32 	%f3406, [%r1737+4140];
	fma.rn.f32 	%f3407, %f3406, %f3400, %f3405;
	ld.shared.f32 	%f3408, [%r1737+4144];
	ld.local.v4.f32 	{%f3409, %f3410, %f3411, %f3412}, [%rd493+48];
	fma.rn.f32 	%f3413, %f3408, %f3409, %f3407;
	ld.shared.f32 	%f3414, [%r1737+4148];
	fma.rn.f32 	%f3415, %f3414, %f3410, %f3413;
	ld.shared.f32 	%f3416, [%r1737+4152];
	fma.rn.f32 	%f3417, %f3416, %f3411, %f3415;
	ld.shared.f32 	%f3418, [%r1737+4156];
	fma.rn.f32 	%f4000, %f3418, %f3412, %f3417;
	add.s32 	%r1996, %r1996, 16;
	setp.ne.s32 	%p723, %r1996, 1024;
	@%p723 bra 	$L__BB0_683;
	ld.param.f32 	%f3669, [prism_nova_step_param_38];
	add.f32 	%f731, %f3669, %f4000;
	mov.b32 	%r1997, 0;
$L__BB0_685:
	mul.wide.u32 	%rd494, %r1997, 4;
	add.s64 	%rd495, %rd23, %rd494;
	ld.local.v4.f32 	{%f3419, %f3420, %f3421, %f3422}, [%rd495];
	div.rn.f32 	%f3423, %f3419, %f731;
	add.s64 	%rd496, %rd24, %rd494;
	div.rn.f32 	%f3424, %f3420, %f731;
	div.rn.f32 	%f3425, %f3421, %f731;
	div.rn.f32 	%f3426, %f3422, %f731;
	st.local.v4.f32 	[%rd496], {%f3423, %f3424, %f3425, %f3426};
	ld.local.v4.f32 	{%f3427, %f3428, %f3429, %f3430}, [%rd495+16];
	div.rn.f32 	%f3431, %f3427, %f731;
	div.rn.f32 	%f3432, %f3428, %f731;
	div.rn.f32 	%f3433, %f3429, %f731;
	div.rn.f32 	%f3434, %f3430, %f731;
	st.local.v4.f32 	[%rd496+16], {%f3431, %f3432, %f3433, %f3434};
	ld.local.v4.f32 	{%f3435, %f3436, %f3437, %f3438}, [%rd495+32];
	div.rn.f32 	%f3439, %f3435, %f731;
	div.rn.f32 	%f3440, %f3436, %f731;
	div.rn.f32 	%f3441, %f3437, %f731;
	div.rn.f32 	%f3442, %f3438, %f731;
	st.local.v4.f32 	[%rd496+32], {%f3439, %f3440, %f3441, %f3442};
	ld.local.v4.f32 	{%f3443, %f3444, %f3445, %f3446}, [%rd495+48];
	div.rn.f32 	%f3447, %f3443, %f731;
	div.rn.f32 	%f3448, %f3444, %f731;
	div.rn.f32 	%f3449, %f3445, %f731;
	div.rn.f32 	%f3450, %f3446, %f731;
	st.local.v4.f32 	[%rd496+48], {%f3447, %f3448, %f3449, %f3450};
	add.s32 	%r1997, %r1997, 16;
	setp.ne.s32 	%p724, %r1997, 1024;
	@%p724 bra 	$L__BB0_685;
	shl.b32 	%r1740, %r1992, 10;
	mul.wide.u32 	%rd497, %r1740, 4;
	add.s64 	%rd74, %rd68, %rd497;
	mov.f32 	%f4001, 0f00000000;
	mov.b32 	%r1998, 0;
$L__BB0_687:
	mul.wide.u32 	%rd498, %r1998, 4;
	add.s64 	%rd499, %rd74, %rd498;
	ld.global.f32 	%f3452, [%rd499];
	shl.b32 	%r1741, %r1998, 2;
	add.s32 	%r1743, %r1722, %r1741;
	ld.shared.f32 	%f3453, [%r1743+4096];
	fma.rn.f32 	%f3454, %f3452, %f3453, %f4001;
	ld.global.f32 	%f3455, [%rd499+4];
	ld.shared.f32 	%f3456, [%r1743+4100];
	fma.rn.f32 	%f3457, %f3455, %f3456, %f3454;
	ld.global.f32 	%f3458, [%rd499+8];
	ld.shared.f32 	%f3459, [%r1743+4104];
	fma.rn.f32 	%f3460, %f3458, %f3459, %f3457;
	ld.global.f32 	%f3461, [%rd499+12];
	ld.shared.f32 	%f3462, [%r1743+4108];
	fma.rn.f32 	%f3463, %f3461, %f3462, %f3460;
	ld.global.f32 	%f3464, [%rd499+16];
	ld.shared.f32 	%f3465, [%r1743+4112];
	fma.rn.f32 	%f3466, %f3464, %f3465, %f3463;
	ld.global.f32 	%f3467, [%rd499+20];
	ld.shared.f32 	%f3468, [%r1743+4116];
	fma.rn.f32 	%f3469, %f3467, %f3468, %f3466;
	ld.global.f32 	%f3470, [%rd499+24];
	ld.shared.f32 	%f3471, [%r1743+4120];
	fma.rn.f32 	%f3472, %f3470, %f3471, %f3469;
	ld.global.f32 	%f3473, [%rd499+28];
	ld.shared.f32 	%f3474, [%r1743+4124];
	fma.rn.f32 	%f3475, %f3473, %f3474, %f3472;
	ld.global.f32 	%f3476, [%rd499+32];
	ld.shared.f32 	%f3477, [%r1743+4128];
	fma.rn.f32 	%f3478, %f3476, %f3477, %f3475;
	ld.global.f32 	%f3479, [%rd499+36];
	ld.shared.f32 	%f3480, [%r1743+4132];
	fma.rn.f32 	%f3481, %f3479, %f3480, %f3478;
	ld.global.f32 	%f3482, [%rd499+40];
	ld.shared.f32 	%f3483, [%r1743+4136];
	fma.rn.f32 	%f3484, %f3482, %f3483, %f3481;
	ld.global.f32 	%f3485, [%rd499+44];
	ld.shared.f32 	%f3486, [%r1743+4140];
	fma.rn.f32 	%f3487, %f3485, %f3486, %f3484;
	ld.global.f32 	%f3488, [%rd499+48];
	ld.shared.f32 	%f3489, [%r1743+4144];
	fma.rn.f32 	%f3490, %f3488, %f3489, %f3487;
	ld.global.f32 	%f3491, [%rd499+52];
	ld.shared.f32 	%f3492, [%r1743+4148];
	fma.rn.f32 	%f3493, %f3491, %f3492, %f3490;
	ld.global.f32 	%f3494, [%rd499+56];
	ld.shared.f32 	%f3495, [%r1743+4152];
	fma.rn.f32 	%f3496, %f3494, %f3495, %f3493;
	ld.global.f32 	%f3497, [%rd499+60];
	ld.shared.f32 	%f3498, [%r1743+4156];
	fma.rn.f32 	%f4001, %f3497, %f3498, %f3496;
	add.s32 	%r1998, %r1998, 16;
	setp.ne.s32 	%p725, %r1998, 1024;
	@%p725 bra 	$L__BB0_687;
	sub.f32 	%f734, %f3998, %f4001;
	mov.b32 	%r1999, 0;
$L__BB0_689:
	mul.wide.u32 	%rd500, %r1999, 4;
	add.s64 	%rd501, %rd24, %rd500;
	ld.local.v4.f32 	{%f3499, %f3500, %f3501, %f3502}, [%rd501];
	mul.f32 	%f3503, %f734, %f3499;
	add.s64 	%rd502, %rd74, %rd500;
	ld.global.f32 	%f3504, [%rd502];
	fma.rn.f32 	%f3505, %f725, %f3503, %f3504;
	st.global.f32 	[%rd502], %f3505;
	mul.f32 	%f3506, %f734, %f3500;
	ld.global.f32 	%f3507, [%rd502+4];
	fma.rn.f32 	%f3508, %f725, %f3506, %f3507;
	st.global.f32 	[%rd502+4], %f3508;
	mul.f32 	%f3509, %f734, %f3501;
	ld.global.f32 	%f3510, [%rd502+8];
	fma.rn.f32 	%f3511, %f725, %f3509, %f3510;
	st.global.f32 	[%rd502+8], %f3511;
	mul.f32 	%f3512, %f734, %f3502;
	ld.global.f32 	%f3513, [%rd502+12];
	fma.rn.f32 	%f3514, %f725, %f3512, %f3513;
	st.global.f32 	[%rd502+12], %f3514;
	ld.local.v4.f32 	{%f3515, %f3516, %f3517, %f3518}, [%rd501+16];
	mul.f32 	%f3519, %f734, %f3515;
	ld.global.f32 	%f3520, [%rd502+16];
	fma.rn.f32 	%f3521, %f725, %f3519, %f3520;
	st.global.f32 	[%rd502+16], %f3521;
	mul.f32 	%f3522, %f734, %f3516;
	ld.global.f32 	%f3523, [%rd502+20];
	fma.rn.f32 	%f3524, %f725, %f3522, %f3523;
	st.global.f32 	[%rd502+20], %f3524;
	mul.f32 	%f3525, %f734, %f3517;
	ld.global.f32 	%f3526, [%rd502+24];
	fma.rn.f32 	%f3527, %f725, %f3525, %f3526;
	st.global.f32 	[%rd502+24], %f3527;
	mul.f32 	%f3528, %f734, %f3518;
	ld.global.f32 	%f3529, [%rd502+28];
	fma.rn.f32 	%f3530, %f725, %f3528, %f3529;
	st.global.f32 	[%rd502+28], %f3530;
	ld.local.v4.f32 	{%f3531, %f3532, %f3533, %f3534}, [%rd501+32];
	mul.f32 	%f3535, %f734, %f3531;
	ld.global.f32 	%f3536, [%rd502+32];
	fma.rn.f32 	%f3537, %f725, %f3535, %f3536;
	st.global.f32 	[%rd502+32], %f3537;
	mul.f32 	%f3538, %f734, %f3532;
	ld.global.f32 	%f3539, [%rd502+36];
	fma.rn.f32 	%f3540, %f725, %f3538, %f3539;
	st.global.f32 	[%rd502+36], %f3540;
	mul.f32 	%f3541, %f734, %f3533;
	ld.global.f32 	%f3542, [%rd502+40];
	fma.rn.f32 	%f3543, %f725, %f3541, %f3542;
	st.global.f32 	[%rd502+40], %f3543;
	mul.f32 	%f3544, %f734, %f3534;
	ld.global.f32 	%f3545, [%rd502+44];
	fma.rn.f32 	%f3546, %f725, %f3544, %f3545;
	st.global.f32 	[%rd502+44], %f3546;
	ld.local.v4.f32 	{%f3547, %f3548, %f3549, %f3550}, [%rd501+48];
	mul.f32 	%f3551, %f734, %f3547;
	ld.global.f32 	%f3552, [%rd502+48];
	fma.rn.f32 	%f3553, %f725, %f3551, %f3552;
	st.global.f32 	[%rd502+48], %f3553;
	mul.f32 	%f3554, %f734, %f3548;
	ld.global.f32 	%f3555, [%rd502+52];
	fma.rn.f32 	%f3556, %f725, %f3554, %f3555;
	st.global.f32 	[%rd502+52], %f3556;
	mul.f32 	%f3557, %f734, %f3549;
	ld.global.f32 	%f3558, [%rd502+56];
	fma.rn.f32 	%f3559, %f725, %f3557, %f3558;
	st.global.f32 	[%rd502+56], %f3559;
	mul.f32 	%f3560, %f734, %f3550;
	ld.global.f32 	%f3561, [%rd502+60];
	fma.rn.f32 	%f3562, %f725, %f3560, %f3561;
	st.global.f32 	[%rd502+60], %f3562;
	add.s32 	%r1999, %r1999, 16;
	setp.ne.s32 	%p726, %r1999, 1024;
	@%p726 bra 	$L__BB0_689;
	add.s64 	%rd75, %rd66, %rd488;
	mov.b32 	%r2000, 0;
$L__BB0_691:
	shl.b32 	%r645, %r2000, 10;
	mul.wide.u32 	%rd504, %r2000, 4;
	add.s64 	%rd505, %rd24, %rd504;
	ld.local.f32 	%f735, [%rd505];
	mov.b32 	%r2001, 0;
$L__BB0_692:
	add.s32 	%r1747, %r645, %r2001;
	mul.wide.u32 	%rd506, %r1747, 4;
	add.s64 	%rd507, %rd75, %rd506;
	ld.global.f32 	%f3563, [%rd507];
	mul.wide.u32 	%rd508, %r2001, 4;
	add.s64 	%rd509, %rd23, %rd508;
	ld.local.v4.f32 	{%f3564, %f3565, %f3566, %f3567}, [%rd509];
	mul.f32 	%f3568, %f735, %f3564;
	sub.f32 	%f3569, %f3563, %f3568;
	mul.f32 	%f3570, %f726, %f3569;
	st.global.f32 	[%rd507], %f3570;
	ld.global.f32 	%f3571, [%rd507+4];
	mul.f32 	%f3572, %f735, %f3565;
	sub.f32 	%f3573, %f3571, %f3572;
	mul.f32 	%f3574, %f726, %f3573;
	st.global.f32 	[%rd507+4], %f3574;
	ld.global.f32 	%f3575, [%rd507+8];
	mul.f32 	%f3576, %f735, %f3566;
	sub.f32 	%f3577, %f3575, %f3576;
	mul.f32 	%f3578, %f726, %f3577;
	st.global.f32 	[%rd507+8], %f3578;
	ld.global.f32 	%f3579, [%rd507+12];
	mul.f32 	%f3580, %f735, %f3567;
	sub.f32 	%f3581, %f3579, %f3580;
	mul.f32 	%f3582, %f726, %f3581;
	st.global.f32 	[%rd507+12], %f3582;
	ld.global.f32 	%f3583, [%rd507+16];
	ld.local.v4.f32 	{%f3584, %f3585, %f3586, %f3587}, [%rd509+16];
	mul.f32 	%f3588, %f735, %f3584;
	sub.f32 	%f3589, %f3583, %f3588;
	mul.f32 	%f3590, %f726, %f3589;
	st.global.f32 	[%rd507+16], %f3590;
	ld.global.f32 	%f3591, [%rd507+20];
	mul.f32 	%f3592, %f735, %f3585;
	sub.f32 	%f3593, %f3591, %f3592;
	mul.f32 	%f3594, %f726, %f3593;
	st.global.f32 	[%rd507+20], %f3594;
	ld.global.f32 	%f3595, [%rd507+24];
	mul.f32 	%f3596, %f735, %f3586;
	sub.f32 	%f3597, %f3595, %f3596;
	mul.f32 	%f3598, %f726, %f3597;
	st.global.f32 	[%rd507+24], %f3598;
	ld.global.f32 	%f3599, [%rd507+28];
	mul.f32 	%f3600, %f735, %f3587;
	sub.f32 	%f3601, %f3599, %f3600;
	mul.f32 	%f3602, %f726, %f3601;
	st.global.f32 	[%rd507+28], %f3602;
	ld.global.f32 	%f3603, [%rd507+32];
	ld.local.v4.f32 	{%f3604, %f3605, %f3606, %f3607}, [%rd509+32];
	mul.f32 	%f3608, %f735, %f3604;
	sub.f32 	%f3609, %f3603, %f3608;
	mul.f32 	%f3610, %f726, %f3609;
	st.global.f32 	[%rd507+32], %f3610;
	ld.global.f32 	%f3611, [%rd507+36];
	mul.f32 	%f3612, %f735, %f3605;
	sub.f32 	%f3613, %f3611, %f3612;
	mul.f32 	%f3614, %f726, %f3613;
	st.global.f32 	[%rd507+36], %f3614;
	ld.global.f32 	%f3615, [%rd507+40];
	mul.f32 	%f3616, %f735, %f3606;
	sub.f32 	%f3617, %f3615, %f3616;
	mul.f32 	%f3618, %f726, %f3617;
	st.global.f32 	[%rd507+40], %f3618;
	ld.global.f32 	%f3619, [%rd507+44];
	mul.f32 	%f3620, %f735, %f3607;
	sub.f32 	%f3621, %f3619, %f3620;
	mul.f32 	%f3622, %f726, %f3621;
	st.global.f32 	[%rd507+44], %f3622;
	ld.global.f32 	%f3623, [%rd507+48];
	ld.local.v4.f32 	{%f3624, %f3625, %f3626, %f3627}, [%rd509+48];
	mul.f32 	%f3628, %f735, %f3624;
	sub.f32 	%f3629, %f3623, %f3628;
	mul.f32 	%f3630, %f726, %f3629;
	st.global.f32 	[%rd507+48], %f3630;
	ld.global.f32 	%f3631, [%rd507+52];
	mul.f32 	%f3632, %f735, %f3625;
	sub.f32 	%f3633, %f3631, %f3632;
	mul.f32 	%f3634, %f726, %f3633;
	st.global.f32 	[%rd507+52], %f3634;
	ld.global.f32 	%f3635, [%rd507+56];
	mul.f32 	%f3636, %f735, %f3626;
	sub.f32 	%f3637, %f3635, %f3636;
	mul.f32 	%f3638, %f726, %f3637;
	st.global.f32 	[%rd507+56], %f3638;
	ld.global.f32 	%f3639, [%rd507+60];
	mul.f32 	%f3640, %f735, %f3627;
	sub.f32 	%f3641, %f3639, %f3640;
	mul.f32 	%f3642, %f726, %f3641;
	st.global.f32 	[%rd507+60], %f3642;
	add.s32 	%r2001, %r2001, 16;
	setp.ne.s32 	%p727, %r2001, 1024;
	@%p727 bra 	$L__BB0_692;
	add.s32 	%r2000, %r2000, 1;
	setp.ne.s32 	%p728, %r2000, 1024;
	@%p728 bra 	$L__BB0_691;
$L__BB0_694:
	add.s32 	%r1992, %r1992, 1;
	setp.ne.s32 	%p729, %r1992, 20;
	@%p729 bra 	$L__BB0_677;
	setp.ge.s32 	%p730, %r2, %r689;
	bar.sync 	0;
	mov.u32 	%r2005, %r2;
	@%p730 bra 	$L__BB0_696;
	bra.uni 	$L__BB0_708;
$L__BB0_696:
	setp.eq.s32 	%p732, %r599, 3;
	mov.u32 	%r2010, %r2;
	@%p732 bra 	$L__BB0_699;
	mul.wide.u32 	%rd554, %r2, 4;
	mul.wide.u32 	%rd77, %r20, 4;
	neg.s32 	%r2003, %r598;
	add.s32 	%r1752, %r1724, %r1722;
	add.s32 	%r2002, %r1752, 8192;
	shl.b32 	%r652, %r20, 2;
	mad.lo.s32 	%r2010, %r20, %r598, %r2;
$L__BB0_698:
	.pragma "nounroll";
	ld.shared.f32 	%f3646, [%r2002+-8192];
	add.s64 	%rd512, %rd21, %rd554;
	st.global.f32 	[%rd512], %f3646;
	ld.shared.f32 	%f3647, [%r2002+-4096];
	add.s64 	%rd513, %rd20, %rd554;
	st.global.f32 	[%rd513], %f3647;
	ld.shared.f32 	%f3648, [%r2002];
	add.s64 	%rd514, %rd19, %rd554;
	st.global.f32 	[%rd514], %f3648;
	ld.shared.f32 	%f3649, [%r2002+4096];
	add.s64 	%rd515, %rd18, %rd554;
	st.global.f32 	[%rd515], %f3649;
	add.s64 	%rd554, %rd554, %rd77;
	add.s32 	%r2003, %r2003, 1;
	setp.ne.s32 	%p733, %r2003, 0;
	add.s32 	%r2002, %r2002, %r652;
	@%p733 bra 	$L__BB0_698;
$L__BB0_699:
	setp.lt.u32 	%p734, %r597, 3;
	@%p734 bra 	$L__BB0_702;
	shl.b32 	%r1753, %r20, 1;
	add.s32 	%r2009, %r2010, %r1753;
	shl.b32 	%r660, %r20, 2;
	mad.lo.s32 	%r2008, %r20, 3, %r2010;
	add.s32 	%r2007, %r20, %r2010;
	shl.b32 	%r1754, %r2010, 2;
	add.s32 	%r2006, %r1722, %r1754;
	shl.b32 	%r664, %r20, 4;
$L__BB0_701:
	ld.shared.f32 	%f3650, [%r2006];
	mul.wide.u32 	%rd516, %r2010, 4;
	add.s64 	%rd517, %rd21, %rd516;
	st.global.f32 	[%rd517], %f3650;
	ld.shared.f32 	%f3651, [%r2006+4096];
	add.s64 	%rd518, %rd20, %rd516;
	st.global.f32 	[%rd518], %f3651;
	ld.shared.f32 	%f3652, [%r2006+8192];
	add.s64 	%rd519, %rd19, %rd516;
	st.global.f32 	[%rd519], %f3652;
	ld.shared.f32 	%f3653, [%r2006+12288];
	add.s64 	%rd520, %rd18, %rd516;
	st.global.f32 	[%rd520], %f3653;
	add.s32 	%r1756, %r2010, %r20;
	add.s32 	%r1757, %r2006, %r660;
	ld.shared.f32 	%f3654, [%r1757];
	mul.wide.u32 	%rd521, %r2007, 4;
	add.s64 	%rd522, %rd21, %rd521;
	st.global.f32 	[%rd522], %f3654;
	ld.shared.f32 	%f3655, [%r1757+4096];
	add.s64 	%rd523, %rd20, %rd521;
	st.global.f32 	[%rd523], %f3655;
	ld.shared.f32 	%f3656, [%r1757+8192];
	add.s64 	%rd524, %rd19, %rd521;
	st.global.f32 	[%rd524], %f3656;
	ld.shared.f32 	%f3657, [%r1757+12288];
	add.s64 	%rd525, %rd18, %rd521;
	st.global.f32 	[%rd525], %f3657;
	add.s32 	%r1758, %r1756, %r20;
	add.s32 	%r1759, %r1757, %r660;
	ld.shared.f32 	%f3658, [%r1759];
	mul.wide.u32 	%rd526, %r2009, 4;
	add.s64 	%rd527, %rd21, %rd526;
	st.global.f32 	[%rd527], %f3658;
	ld.shared.f32 	%f3659, [%r1759+4096];
	add.s64 	%rd528, %rd20, %rd526;
	st.global.f32 	[%rd528], %f3659;
	ld.shared.f32 	%f3660, [%r1759+8192];
	add.s64 	%rd529, %rd19, %rd526;
	st.global.f32 	[%rd529], %f3660;
	ld.shared.f32 	%f3661, [%r1759+12288];
	add.s64 	%rd530, %rd18, %rd526;
	st.global.f32 	[%rd530], %f3661;
	add.s32 	%r1760, %r1758, %r20;
	add.s32 	%r1761, %r1759, %r660;
	ld.shared.f32 	%f3662, [%r1761];
	mul.wide.u32 	%rd531, %r2008, 4;
	add.s64 	%rd532, %rd21, %rd531;
	st.global.f32 	[%rd532], %f3662;
	ld.shared.f32 	%f3663, [%r1761+4096];
	add.s64 	%rd533, %rd20, %rd531;
	st.global.f32 	[%rd533], %f3663;
	ld.shared.f32 	%f3664, [%r1761+8192];
	add.s64 	%rd534, %rd19, %rd531;
	st.global.f32 	[%rd534], %f3664;
	ld.shared.f32 	%f3665, [%r1761+12288];
	add.s64 	%rd535, %rd18, %rd531;
	st.global.f32 	[%rd535], %f3665;
	add.s32 	%r2010, %r1760, %r20;
	add.s32 	%r2009, %r2009, %r660;
	add.s32 	%r2008, %r2008, %r660;
	add.s32 	%r2007, %r2007, %r660;
	add.s32 	%r2006, %r2006, %r664;
	setp.lt.u32 	%p735, %r2010, 1024;
	@%p735 bra 	$L__BB0_701;
$L__BB0_702:
	setp.gt.u32 	%p736, %r2, 15;
	@%p736 bra 	$L__BB0_705;
	ld.param.u64 	%rd542, [prism_nova_step_param_30];
	mul.wide.u32 	%rd536, %r2, 4;
	cvta.to.global.u64 	%rd537, %rd542;
	add.s64 	%rd555, %rd537, %rd536;
	mul.wide.u32 	%rd81, %r20, 4;
	mov.u32 	%r1763, _ZZ15prism_nova_stepE10s_features;
	add.s32 	%r2011, %r1763, %r1724;
	shl.b32 	%r668, %r20, 2;
	mov.u32 	%r2012, %r2;
$L__BB0_704:
	ld.shared.f32 	%f3666, [%r2011];
	st.global.f32 	[%rd555], %f3666;
	add.s32 	%r2012, %r2012, %r20;
	add.s64 	%rd555, %rd555, %rd81;
	add.s32 	%r2011, %r2011, %r668;
	setp.lt.u32 	%p737, %r2012, 16;
	@%p737 bra 	$L__BB0_704;
$L__BB0_705:
	setp.ne.s32 	%p738, %r2, 0;
	@%p738 bra 	$L__BB0_707;
	ld.param.u64 	%rd544, [prism_nova_step_param_32];
	ld.shared.u8 	%rs44, [_ZZ15prism_nova_stepE10s_accepted];
	setp.ne.s16 	%p739, %rs44, 0;
	selp.u32 	%r1764, 1, 0, %p739;
	cvta.to.global.u64 	%rd538, %rd544;
	st.global.u32 	[%rd538], %r1764;
$L__BB0_707:
	ret;
$L__BB0_708:
	mul.wide.s32 	%rd510, %r2005, 12;
	add.s64 	%rd511, %rd17, %rd510;
	mov.u32 	%r1748, _ZZ15prism_nova_stepE11s_positions;
	mad.lo.s32 	%r1749, %r2005, 12, %r1748;
	ld.shared.f32 	%f3643, [%r1749];
	ld.shared.f32 	%f3644, [%r1749+4];
	ld.shared.f32 	%f3645, [%r1749+8];
	st.global.f32 	[%rd511], %f3643;
	st.global.f32 	[%rd511+4], %f3644;
	st.global.f32 	[%rd511+8], %f3645;
	add.s32 	%r2005, %r2005, %r20;
	setp.lt.s32 	%p731, %r2005, %r689;
	@%p731 bra 	$L__BB0_708;
	bra.uni 	$L__BB0_696;

}
	// .globl	initialize_momenta
.visible .entry initialize_momenta(
	.param .u64 .ptr .align 1 initialize_momenta_param_0,
	.param .u64 .ptr .align 1 initialize_momenta_param_1,
	.param .f32 initialize_momenta_param_2,
	.param .u64 initialize_momenta_param_3,
	.param .u32 initialize_momenta_param_4
)
{
	.local .align 4 .b8 	__local_depot1[28];
	.reg .b64 	%SP;
	.reg .b64 	%SPL;
	.reg .pred 	%p<29>;
	.reg .b32 	%r<146>;
	.reg .b32 	%f<141>;
	.reg .b64 	%rd<96>;
	.reg .b64 	%fd<15>;

	mov.u64 	%SPL, __local_depot1;
	ld.param.u64 	%rd25, [initialize_momenta_param_0];
	ld.param.u64 	%rd26, [initialize_momenta_param_1];
	ld.param.f32 	%f21, [initialize_momenta_param_2];
	ld.param.u64 	%rd27, [initialize_momenta_param_3];
	ld.param.u32 	%r43, [initialize_momenta_param_4];
	add.u64 	%rd1, %SPL, 0;
	mov.u32 	%r44, %tid.x;
	mov.u32 	%r45, %ctaid.x;
	mov.u32 	%r46, %ntid.x;
	mad.lo.s32 	%r1, %r45, %r46, %r44;
	setp.ge.s32 	%p1, %r1, %r43;
	@%p1 bra 	$L__BB1_26;
	cvta.to.global.u64 	%rd29, %rd26;
	mul.lo.s32 	%r47, %r1, 12345;
	cvt.s64.s32 	%rd30, %r47;
	add.s64 	%rd31, %rd27, %rd30;
	mul.lo.s32 	%r48, %r1, 67890;
	cvt.s64.s32 	%rd32, %r48;
	xor.b64  	%rd33, %rd27, %rd32;
	cvt.f64.f32 	%fd1, %f21;
	mul.f64 	%fd2, %fd1, 0d3F60477806186A51;
	mul.wide.s32 	%rd34, %r1, 4;
	add.s64 	%rd35, %rd29, %rd34;
	ld.global.f32 	%f22, [%rd35];
	cvt.f64.f32 	%fd3, %f22;
	mul.f64 	%fd4, %fd2, %fd3;
	cvt.rn.f32.f64 	%f1, %fd4;
	add.s64 	%rd36, %rd31, %rd33;
	xor.b64  	%rd37, %rd33, %rd31;
	mov.b64 	{%r49, %r50}, %rd31;
	shf.l.wrap.b32 	%r51, %r50, %r49, 23;
	shf.l.wrap.b32 	%r52, %r49, %r50, 23;
	mov.b64 	%rd38, {%r52, %r51};
	shl.b64 	%rd39, %rd37, 14;
	xor.b64  	%rd40, %rd38, %rd39;
	xor.b64  	%rd41, %rd40, %rd37;
	mov.b64 	{%r53, %r54}, %rd37;
	shf.l.wrap.b32 	%r55, %r54, %r53, 4;
	shf.l.wrap.b32 	%r56, %r53, %r54, 4;
	mov.b64 	%rd42, {%r56, %r55};
	shr.u64 	%rd43, %rd36, 11;
	cvt.rn.f32.u64 	%f23, %rd43;
	mul.f32 	%f24, %f23, 0f25000000;
	add.s64 	%rd44, %rd41, %rd42;
	xor.b64  	%rd2, %rd41, %rd42;
	mov.b64 	{%r57, %r58}, %rd41;
	shf.l.wrap.b32 	%r59, %r58, %r57, 23;
	shf.l.wrap.b32 	%r60, %r57, %r58, 23;
	mov.b64 	%rd45, {%r60, %r59};
	shl.b64 	%rd46, %rd2, 14;
	xor.b64  	%rd47, %rd45, %rd46;
	xor.b64  	%rd3, %rd47, %rd2;
	shr.u64 	%rd48, %rd44, 11;
	cvt.rn.f32.u64 	%f25, %rd48;
	mul.f32 	%f26, %f25, 0f25000000;
	cvt.f64.f32 	%fd5, %f24;
	add.f64 	%fd6, %fd5, 0d3DDB7CDFD9D7BDBB;
	cvt.rn.f32.f64 	%f27, %fd6;
	setp.lt.f32 	%p2, %f27, 0f00800000;
	mul.f32 	%f28, %f27, 0f4B000000;
	selp.f32 	%f29, %f28, %f27, %p2;
	selp.f32 	%f30, 0fC1B80000, 0f00000000, %p2;
	mov.b32 	%r61, %f29;
	add.s32 	%r62, %r61, -1059760811;
	and.b32  	%r63, %r62, -8388608;
	sub.s32 	%r64, %r61, %r63;
	mov.b32 	%f31, %r64;
	cvt.rn.f32.s32 	%f32, %r63;
	fma.rn.f32 	%f33, %f32, 0f34000000, %f30;
	add.f32 	%f34, %f31, 0fBF800000;
	fma.rn.f32 	%f35, %f34, 0fBE055027, 0f3E1039F6;
	fma.rn.f32 	%f36, %f35, %f34, 0fBDF8CDCC;
	fma.rn.f32 	%f37, %f36, %f34, 0f3E0F2955;
	fma.rn.f32 	%f38, %f37, %f34, 0fBE2AD8B9;
	fma.rn.f32 	%f39, %f38, %f34, 0f3E4CED0B;
	fma.rn.f32 	%f40, %f39, %f34, 0fBE7FFF22;
	fma.rn.f32 	%f41, %f40, %f34, 0f3EAAAA78;
	fma.rn.f32 	%f42, %f41, %f34, 0fBF000000;
	mul.f32 	%f43, %f34, %f42;
	fma.rn.f32 	%f44, %f43, %f34, %f34;
	fma.rn.f32 	%f45, %f33, 0f3F317218, %f44;
	setp.gt.u32 	%p3, %r61, 2139095039;
	fma.rn.f32 	%f46, %f29, 0f7F800000, 0f7F800000;
	selp.f32 	%f47, %f46, %f45, %p3;
	setp.eq.f32 	%p4, %f29, 0f00000000;
	mul.f32 	%f48, %f47, 0fC0000000;
	selp.f32 	%f49, 0f7F800000, %f48, %p4;
	sqrt.rn.f32 	%f2, %f49;
	mul.f32 	%f3, %f26, 0f40C90FDB;
	mul.f32 	%f50, %f3, 0f3F22F983;
	cvt.rni.s32.f32 	%r141, %f50;
	cvt.rn.f32.s32 	%f51, %r141;
	fma.rn.f32 	%f52, %f51, 0fBFC90FDA, %f3;
	fma.rn.f32 	%f53, %f51, 0fB3A22168, %f52;
	fma.rn.f32 	%f139, %f51, 0fA7C234C5, %f53;
	abs.f32 	%f5, %f3;
	setp.ltu.f32 	%p5, %f5, 0f47CE4780;
	mov.u32 	%r137, %r141;
	mov.f32 	%f138, %f139;
	@%p5 bra 	$L__BB1_9;
	setp.neu.f32 	%p6, %f5, 0f7F800000;
	@%p6 bra 	$L__BB1_4;
	mov.f32 	%f56, 0f00000000;
	mul.rn.f32 	%f138, %f3, %f56;
	mov.b32 	%r137, 0;
	bra.uni 	$L__BB1_9;
$L__BB1_4:
	mov.b32 	%r3, %f3;
	shl.b32 	%r66, %r3, 8;
	or.b32  	%r4, %r66, -2147483648;
	mov.b64 	%rd89, 0;
	mov.b32 	%r134, 0;
	mov.u64 	%rd87, __cudart_i2opi_f;
	mov.u64 	%rd88, %rd1;
$L__BB1_5:
	.pragma "nounroll";
	ld.global.nc.u32 	%r67, [%rd87];
	mad.wide.u32 	%rd51, %r67, %r4, %rd89;
	shr.u64 	%rd89, %rd51, 32;
	st.local.u32 	[%rd88], %rd51;
	add.s32 	%r134, %r134, 1;
	add.s64 	%rd88, %rd88, 4;
	add.s64 	%rd87, %rd87, 4;
	setp.ne.s32 	%p7, %r134, 6;
	@%p7 bra 	$L__BB1_5;
	shr.u32 	%r68, %r3, 23;
	st.local.u32 	[%rd1+24], %rd89;
	and.b32  	%r7, %r68, 31;
	add.s32 	%r69, %r68, -128;
	shr.u32 	%r70, %r69, 5;
	mul.wide.u32 	%rd52, %r70, 4;
	sub.s64 	%rd10, %rd1, %rd52;
	ld.local.u32 	%r135, [%rd10+24];
	ld.local.u32 	%r136, [%rd10+20];
	setp.eq.s32 	%p8, %r7, 0;
	@%p8 bra 	$L__BB1_8;
	shf.l.wrap.b32 	%r135, %r136, %r135, %r7;
	ld.local.u32 	%r71, [%rd10+16];
	shf.l.wrap.b32 	%r136, %r71, %r136, %r7;
$L__BB1_8:
	shr.u32 	%r72, %r135, 30;
	shf.l.wrap.b32 	%r73, %r136, %r135, 2;
	shl.b32 	%r74, %r136, 2;
	shr.u32 	%r75, %r73, 31;
	add.s32 	%r137, %r75, %r72;
	shr.s32 	%r76, %r73, 31;
	xor.b32  	%r77, %r76, %r73;
	xor.b32  	%r78, %r76, %r74;
	cvt.u64.u32 	%rd53, %r77;
	shl.b64 	%rd54, %rd53, 32;
	cvt.u64.u32 	%rd55, %r78;
	or.b64  	%rd56, %rd54, %rd55;
	cvt.rn.f64.s64 	%fd7, %rd56;
	mul.f64 	%fd8, %fd7, 0d3BF921FB54442D19;
	cvt.rn.f32.f64 	%f54, %fd8;
	neg.f32 	%f55, %f54;
	setp.lt.s32 	%p9, %r73, 0;
	selp.f32 	%f138, %f55, %f54, %p9;
$L__BB1_9:
	setp.ltu.f32 	%p10, %f5, 0f47CE4780;
	add.s32 	%r80, %r137, 1;
	mul.rn.f32 	%f57, %f138, %f138;
	and.b32  	%r81, %r137, 1;
	setp.eq.b32 	%p11, %r81, 1;
	selp.f32 	%f58, %f138, 0f3F800000, %p11;
	fma.rn.f32 	%f59, %f57, %f58, 0f00000000;
	fma.rn.f32 	%f60, %f57, 0f37CBAC00, 0fBAB607ED;
	selp.f32 	%f61, 0fB94D4153, %f60, %p11;
	selp.f32 	%f62, 0f3C0885E4, 0f3D2AAABB, %p11;
	fma.rn.f32 	%f63, %f61, %f57, %f62;
	selp.f32 	%f64, 0fBE2AAAA8, 0fBEFFFFFF, %p11;
	fma.rn.f32 	%f65, %f63, %f57, %f64;
	fma.rn.f32 	%f66, %f65, %f59, %f58;
	and.b32  	%r82, %r80, 2;
	setp.eq.s32 	%p12, %r82, 0;
	mov.f32 	%f67, 0f00000000;
	sub.f32 	%f68, %f67, %f66;
	selp.f32 	%f9, %f66, %f68, %p12;
	@%p10 bra 	$L__BB1_17;
	setp.neu.f32 	%p13, %f5, 0f7F800000;
	@%p13 bra 	$L__BB1_12;
	mov.f32 	%f71, 0f00000000;
	mul.rn.f32 	%f139, %f3, %f71;
	mov.b32 	%r141, 0;
	bra.uni 	$L__BB1_17;
$L__BB1_12:
	mov.b32 	%r16, %f3;
	shl.b32 	%r84, %r16, 8;
	or.b32  	%r17, %r84, -2147483648;
	mov.b64 	%rd92, 0;
	mov.b32 	%r138, 0;
	mov.u64 	%rd90, __cudart_i2opi_f;
	mov.u64 	%rd91, %rd1;
$L__BB1_13:
	.pragma "nounroll";
	ld.global.nc.u32 	%r85, [%rd90];
	mad.wide.u32 	%rd59, %r85, %r17, %rd92;
	shr.u64 	%rd92, %rd59, 32;
	st.local.u32 	[%rd91], %rd59;
	add.s32 	%r138, %r138, 1;
	add.s64 	%rd91, %rd91, 4;
	add.s64 	%rd90, %rd90, 4;
	setp.ne.s32 	%p14, %r138, 6;
	@%p14 bra 	$L__BB1_13;
	shr.u32 	%r86, %r16, 23;
	st.local.u32 	[%rd1+24], %rd92;
	and.b32  	%r20, %r86, 31;
	add.s32 	%r87, %r86, -128;
	shr.u32 	%r88, %r87, 5;
	mul.wide.u32 	%rd60, %r88, 4;
	sub.s64 	%rd17, %rd1, %rd60;
	ld.local.u32 	%r139, [%rd17+24];
	ld.local.u32 	%r140, [%rd17+20];
	setp.eq.s32 	%p15, %r20, 0;
	@%p15 bra 	$L__BB1_16;
	shf.l.wrap.b32 	%r139, %r140, %r139, %r20;
	ld.local.u32 	%r89, [%rd17+16];
	shf.l.wrap.b32 	%r140, %r89, %r140, %r20;
$L__BB1_16:
	shr.u32 	%r90, %r139, 30;
	shf.l.wrap.b32 	%r91, %r140, %r139, 2;
	shl.b32 	%r92, %r140, 2;
	shr.u32 	%r93, %r91, 31;
	add.s32 	%r141, %r93, %r90;
	shr.s32 	%r94, %r91, 31;
	xor.b32  	%r95, %r94, %r91;
	xor.b32  	%r96, %r94, %r92;
	cvt.u64.u32 	%rd61, %r95;
	shl.b64 	%rd62, %rd61, 32;
	cvt.u64.u32 	%rd63, %r96;
	or.b64  	%rd64, %rd62, %rd63;
	cvt.rn.f64.s64 	%fd9, %rd64;
	mul.f64 	%fd10, %fd9, 0d3BF921FB54442D19;
	cvt.rn.f32.f64 	%f69, %fd10;
	neg.f32 	%f70, %f69;
	setp.lt.s32 	%p16, %r91, 0;
	selp.f32 	%f139, %f70, %f69, %p16;
$L__BB1_17:
	mov.b64 	{%r98, %r99}, %rd2;
	shf.l.wrap.b32 	%r100, %r99, %r98, 4;
	shf.l.wrap.b32 	%r101, %r98, %r99, 4;
	mov.b64 	%rd65, {%r101, %r100};
	mul.rn.f32 	%f72, %f139, %f139;
	and.b32  	%r102, %r141, 1;
	setp.eq.b32 	%p17, %r102, 1;
	selp.f32 	%f73, 0f3F800000, %f139, %p17;
	fma.rn.f32 	%f74, %f72, %f73, 0f00000000;
	fma.rn.f32 	%f75, %f72, 0f37CBAC00, 0fBAB607ED;
	selp.f32 	%f76, %f75, 0fB94D4153, %p17;
	selp.f32 	%f77, 0f3D2AAABB, 0f3C0885E4, %p17;
	fma.rn.f32 	%f78, %f76, %f72, %f77;
	selp.f32 	%f79, 0fBEFFFFFF, 0fBE2AAAA8, %p17;
	fma.rn.f32 	%f80, %f78, %f72, %f79;
	fma.rn.f32 	%f81, %f80, %f74, %f73;
	and.b32  	%r103, %r141, 2;
	setp.eq.s32 	%p18, %r103, 0;
	mov.f32 	%f82, 0f00000000;
	sub.f32 	%f83, %f82, %f81;
	selp.f32 	%f84, %f81, %f83, %p18;
	mul.f32 	%f13, %f2, %f84;
	add.s64 	%rd66, %rd3, %rd65;
	xor.b64  	%rd67, %rd3, %rd65;
	mov.b64 	{%r104, %r105}, %rd3;
	shf.l.wrap.b32 	%r106, %r105, %r104, 23;
	shf.l.wrap.b32 	%r107, %r104, %r105, 23;
	mov.b64 	%rd68, {%r107, %r106};
	shl.b64 	%rd69, %rd67, 14;
	xor.b64  	%rd70, %rd68, %rd69;
	xor.b64  	%rd71, %rd70, %rd67;
	mov.b64 	{%r108, %r109}, %rd67;
	shf.l.wrap.b32 	%r110, %r109, %r108, 4;
	shf.l.wrap.b32 	%r111, %r108, %r109, 4;
	mov.b64 	%rd72, {%r111, %r110};
	shr.u64 	%rd73, %rd66, 11;
	cvt.rn.f32.u64 	%f85, %rd73;
	mul.f32 	%f86, %f85, 0f25000000;
	add.s64 	%rd74, %rd71, %rd72;
	shr.u64 	%rd75, %rd74, 11;
	cvt.rn.f32.u64 	%f87, %rd75;
	mul.f32 	%f88, %f87, 0f25000000;
	cvt.f64.f32 	%fd11, %f86;
	add.f64 	%fd12, %fd11, 0d3DDB7CDFD9D7BDBB;
	cvt.rn.f32.f64 	%f89, %fd12;
	setp.lt.f32 	%p19, %f89, 0f00800000;
	mul.f32 	%f90, %f89, 0f4B000000;
	selp.f32 	%f91, %f90, %f89, %p19;
	selp.f32 	%f92, 0fC1B80000, 0f00000000, %p19;
	mov.b32 	%r112, %f91;
	add.s32 	%r113, %r112, -1059760811;
	and.b32  	%r114, %r113, -8388608;
	sub.s32 	%r115, %r112, %r114;
	mov.b32 	%f93, %r115;
	cvt.rn.f32.s32 	%f94, %r114;
	fma.rn.f32 	%f95, %f94, 0f34000000, %f92;
	add.f32 	%f96, %f93, 0fBF800000;
	fma.rn.f32 	%f97, %f96, 0fBE055027, 0f3E1039F6;
	fma.rn.f32 	%f98, %f97, %f96, 0fBDF8CDCC;
	fma.rn.f32 	%f99, %f98, %f96, 0f3E0F2955;
	fma.rn.f32 	%f100, %f99, %f96, 0fBE2AD8B9;
	fma.rn.f32 	%f101, %f100, %f96, 0f3E4CED0B;
	fma.rn.f32 	%f102, %f101, %f96, 0fBE7FFF22;
	fma.rn.f32 	%f103, %f102, %f96, 0f3EAAAA78;
	fma.rn.f32 	%f104, %f103, %f96, 0fBF000000;
	mul.f32 	%f105, %f96, %f104;
	fma.rn.f32 	%f106, %f105, %f96, %f96;
	fma.rn.f32 	%f107, %f95, 0f3F317218, %f106;
	setp.gt.u32 	%p20, %r112, 2139095039;
	fma.rn.f32 	%f108, %f91, 0f7F800000, 0f7F800000;
	selp.f32 	%f109, %f108, %f107, %p20;
	setp.eq.f32 	%p21, %f91, 0f00000000;
	mul.f32 	%f110, %f109, 0fC0000000;
	selp.f32 	%f14, 0f7F800000, %f110, %p21;
	mul.f32 	%f15, %f88, 0f40C90FDB;
	mul.f32 	%f111, %f15, 0f3F22F983;
	cvt.rni.s32.f32 	%r145, %f111;
	cvt.rn.f32.s32 	%f112, %r145;
	fma.rn.f32 	%f113, %f112, 0fBFC90FDA, %f15;
	fma.rn.f32 	%f114, %f112, 0fB3A22168, %f113;
	fma.rn.f32 	%f140, %f112, 0fA7C234C5, %f114;
	abs.f32 	%f17, %f15;
	setp.ltu.f32 	%p22, %f17, 0f47CE4780;
	@%p22 bra 	$L__BB1_25;
	setp.neu.f32 	%p23, %f17, 0f7F800000;
	@%p23 bra 	$L__BB1_20;
	mov.f32 	%f117, 0f00000000;
	mul.rn.f32 	%f140, %f15, %f117;
	mov.b32 	%r145, 0;
	bra.uni 	$L__BB1_25;
$L__BB1_20:
	mov.b32 	%r30, %f15;
	shl.b32 	%r117, %r30, 8;
	or.b32  	%r31, %r117, -2147483648;
	mov.b64 	%rd95, 0;
	mov.b32 	%r142, 0;
	mov.u64 	%rd93, __cudart_i2opi_f;
	mov.u64 	%rd94, %rd1;
$L__BB1_21:
	.pragma "nounroll";
	ld.global.nc.u32 	%r118, [%rd93];
	mad.wide.u32 	%rd78, %r118, %r31, %rd95;
	shr.u64 	%rd95, %rd78, 32;
	st.local.u32 	[%rd94], %rd78;
	add.s32 	%r142, %r142, 1;
	add.s64 	%rd94, %rd94, 4;
	add.s64 	%rd93, %rd93, 4;
	setp.ne.s32 	%p24, %r142, 6;
	@%p24 bra 	$L__BB1_21;
	shr.u32 	%r119, %r30, 23;
	st.local.u32 	[%rd1+24], %rd95;
	and.b32  	%r34, %r119, 31;
	add.s32 	%r120, %r119, -128;
	shr.u32 	%r121, %r120, 5;
	mul.wide.u32 	%rd79, %r121, 4;
	sub.s64 	%rd24, %rd1, %rd79;
	ld.local.u32 	%r143, [%rd24+24];
	ld.local.u32 	%r144, [%rd24+20];
	setp.eq.s32 	%p25, %r34, 0;
	@%p25 bra 	$L__BB1_24;
	shf.l.wrap.b32 	%r143, %r144, %r143, %r34;
	ld.local.u32 	%r122, [%rd24+16];
	shf.l.wrap.b32 	%r144, %r122, %r144, %r34;
$L__BB1_24:
	shr.u32 	%r123, %r143, 30;
	shf.l.wrap.b32 	%r124, %r144, %r143, 2;
	shl.b32 	%r125, %r144, 2;
	shr.u32 	%r126, %r124, 31;
	add.s32 	%r145, %r126, %r123;
	shr.s32 	%r127, %r124, 31;
	xor.b32  	%r128, %r127, %r124;
	xor.b32  	%r129, %r127, %r125;
	cvt.u64.u32 	%rd80, %r128;
	shl.b64 	%rd81, %rd80, 32;
	cvt.u64.u32 	%rd82, %r129;
	or.b64  	%rd83, %rd81, %rd82;
	cvt.rn.f64.s64 	%fd13, %rd83;
	mul.f64 	%fd14, %fd13, 0d3BF921FB54442D19;
	cvt.rn.f32.f64 	%f115, %fd14;
	neg.f32 	%f116, %f115;
	setp.lt.s32 	%p26, %r124, 0;
	selp.f32 	%f140, %f116, %f115, %p26;
$L__BB1_25:
	sqrt.rn.f32 	%f118, %f1;
	add.s32 	%r131, %r145, 1;
	mul.rn.f32 	%f119, %f140, %f140;
	and.b32  	%r132, %r145, 1;
	setp.eq.b32 	%p27, %r132, 1;
	selp.f32 	%f120, %f140, 0f3F800000, %p27;
	fma.rn.f32 	%f121, %f119, %f120, 0f00000000;
	fma.rn.f32 	%f122, %f119, 0f37CBAC00, 0fBAB607ED;
	selp.f32 	%f123, 0fB94D4153, %f122, %p27;
	selp.f32 	%f124, 0f3C0885E4, 0f3D2AAABB, %p27;
	fma.rn.f32 	%f125, %f123, %f119, %f124;
	selp.f32 	%f126, 0fBE2AAAA8, 0fBEFFFFFF, %p27;
	fma.rn.f32 	%f127, %f125, %f119, %f126;
	fma.rn.f32 	%f128, %f127, %f121, %f120;
	and.b32  	%r133, %r131, 2;
	setp.eq.s32 	%p28, %r133, 0;
	mov.f32 	%f129, 0f00000000;
	sub.f32 	%f130, %f129, %f128;
	selp.f32 	%f131, %f128, %f130, %p28;
	sqrt.rn.f32 	%f132, %f14;
	mul.f32 	%f133, %f132, %f131;
	mul.f32 	%f134, %f2, %f9;
	mul.f32 	%f135, %f118, %f134;
	cvta.to.global.u64 	%rd84, %rd25;
	mul.wide.s32 	%rd85, %r1, 12;
	add.s64 	%rd86, %rd84, %rd85;
	st.global.f32 	[%rd86], %f135;
	mul.f32 	%f136, %f118, %f13;
	st.global.f32 	[%rd86+4], %f136;
	mul.f32 	%f137, %f118, %f133;
	st.global.f32 	[%rd86+8], %f137;
$L__BB1_26:
	ret;

}
	// .globl	initialize_rls_P
.visible .entry initialize_rls_P(
	.param .u64 .ptr .align 1 initialize_rls_P_param_0,
	.param .f32 initialize_rls_P_param_1,
	.param .u32 initialize_rls_P_param_2
)
{
	.reg .pred 	%p<19>;
	.reg .b32 	%r<30>;
	.reg .b32 	%f<18>;
	.reg .b64 	%rd<9>;

	ld.param.u64 	%rd4, [initialize_rls_P_param_0];
	ld.param.f32 	%f1, [initialize_rls_P_param_1];
	ld.param.u32 	%r8, [initialize_rls_P_param_2];
	mov.u32 	%r1, %ctaid.x;
	mov.u32 	%r2, %tid.x;
	setp.ge.s32 	%p1, %r1, %r8;
	@%p1 bra 	$L__BB2_3;
	shl.b32 	%r10, %r1, 20;
	shl.b32 	%r11, %r2, 10;
	or.b32  	%r12, %r10, %r11;
	neg.s32 	%r28, %r2;
	mul.wide.u32 	%rd5, %r12, 4;
	cvta.to.global.u64 	%rd6, %rd4;
	add.s64 	%rd7, %rd5, %rd6;
	add.s64 	%rd8, %rd7, 32;
	mov.b32 	%r29, 0;
$L__BB2_2:
	setp.eq.s32 	%p2, %r28, 0;
	selp.f32 	%f2, %f1, 0f00000000, %p2;
	st.global.f32 	[%rd8+-32], %f2;
	add.s32 	%r13, %r29, 1;
	setp.eq.s32 	%p3, %r2, %r13;
	selp.f32 	%f3, %f1, 0f00000000, %p3;
	st.global.f32 	[%rd8+-28], %f3;
	add.s32 	%r14, %r29, 2;
	setp.eq.s32 	%p4, %r2, %r14;
	selp.f32 	%f4, %f1, 0f00000000, %p4;
	st.global.f32 	[%rd8+-24], %f4;
	add.s32 	%r15, %r29, 3;
	setp.eq.s32 	%p5, %r2, %r15;
	selp.f32 	%f5, %f1, 0f00000000, %p5;
	st.global.f32 	[%rd8+-20], %f5;
	add.s32 	%r16, %r29, 4;
	setp.eq.s32 	%p6, %r2, %r16;
	selp.f32 	%f6, %f1, 0f00000000, %p6;
	st.global.f32 	[%rd8+-16], %f6;
	add.s32 	%r17, %r29, 5;
	setp.eq.s32 	%p7, %r2, %r17;
	selp.f32 	%f7, %f1, 0f00000000, %p7;
	st.global.f32 	[%rd8+-12], %f7;
	add.s32 	%r18, %r29, 6;
	setp.eq.s32 	%p8, %r2, %r18;
	selp.f32 	%f8, %f1, 0f00000000, %p8;
	st.global.f32 	[%rd8+-8], %f8;
	add.s32 	%r19, %r29, 7;
	setp.eq.s32 	%p9, %r2, %r19;
	selp.f32 	%f9, %f1, 0f00000000, %p9;
	st.global.f32 	[%rd8+-4], %f9;
	add.s32 	%r20, %r29, 8;
	setp.eq.s32 	%p10, %r2, %r20;
	selp.f32 	%f10, %f1, 0f00000000, %p10;
	st.global.f32 	[%rd8], %f10;
	add.s32 	%r21, %r29, 9;
	setp.eq.s32 	%p11, %r2, %r21;
	selp.f32 	%f11, %f1, 0f00000000, %p11;
	st.global.f32 	[%rd8+4], %f11;
	add.s32 	%r22, %r29, 10;
	setp.eq.s32 	%p12, %r2, %r22;
	selp.f32 	%f12, %f1, 0f00000000, %p12;
	st.global.f32 	[%rd8+8], %f12;
	add.s32 	%r23, %r29, 11;
	setp.eq.s32 	%p13, %r2, %r23;
	selp.f32 	%f13, %f1, 0f00000000, %p13;
	st.global.f32 	[%rd8+12], %f13;
	add.s32 	%r24, %r29, 12;
	setp.eq.s32 	%p14, %r2, %r24;
	selp.f32 	%f14, %f1, 0f00000000, %p14;
	st.global.f32 	[%rd8+16], %f14;
	add.s32 	%r25, %r29, 13;
	setp.eq.s32 	%p15, %r2, %r25;
	selp.f32 	%f15, %f1, 0f00000000, %p15;
	st.global.f32 	[%rd8+20], %f15;
	add.s32 	%r26, %r29, 14;
	setp.eq.s32 	%p16, %r2, %r26;
	selp.f32 	%f16, %f1, 0f00000000, %p16;
	st.global.f32 	[%rd8+24], %f16;
	add.s32 	%r27, %r29, 15;
	setp.eq.s32 	%p17, %r2, %r27;
	selp.f32 	%f17, %f1, 0f00000000, %p17;
	st.global.f32 	[%rd8+28], %f17;
	add.s32 	%r29, %r29, 16;
	add.s32 	%r28, %r28, 16;
	add.s64 	%rd8, %rd8, 64;
	setp.ne.s32 	%p18, %r29, 1024;
	@%p18 bra 	$L__BB2_2;
$L__BB2_3:
	ret;

}


// ===== COMPILED SASS (sm_100) =====

	.target	sm_100

	.elftype	@"ET_EXEC"


//--------------------- .note.nv.tkinfo           --------------------------
	.section	.note.nv.tkinfo,"",@"SHT_NOTE"
	.sectionflags	@"SHF_NOTE_NV_TKINFO"
	.tkinfo
        /*0018*/ 	.word	0x00000002
        /*0030*/ 	.string	""
        /*0030*/ 	.string	"ptxas"
        /*0030*/ 	.string	"Cuda compilation tools, release 13.0, V13.0.88"
        /*0030*/ 	.string	"Build cuda_13.0.r13.0/compiler.36424714_0"
        /*0030*/ 	.string	"-arch sm_100 -m 64 "



//--------------------- .note.nv.cuinfo           --------------------------
	.section	.note.nv.cuinfo,"",@"SHT_NOTE"
	.sectionflags	@"SHF_NOTE_NV_CUINFO"
        /*0018*/ 	.short	0x0002
        /*001a*/ 	.short	0x0064
        /*001c*/ 	.short	0x0082
	.zero		2


//--------------------- .nv.info                  --------------------------
	.section	.nv.info,"",@"SHT_CUDA_INFO"
	.align	4


	//----- nvinfo : EIATTR_REGCOUNT
	.align		4
        /*0000*/ 	.byte	0x04, 0x2f
        /*0002*/ 	.short	(.L_2 - .L_1)
	.align		4
.L_1:
        /*0004*/ 	.word	index@(prism_nova_step)
        /*0008*/ 	.word	0x00000048


	//----- nvinfo : EIATTR_FRAME_SIZE
	.align		4
.L_2:
        /*000c*/ 	.byte	0x04, 0x11
        /*000e*/ 	.short	(.L_4 - .L_3)
	.align		4
.L_3:
        /*0010*/ 	.word	index@($__internal_5_$__cuda_sm3x_div_rn_noftz_f32_slowpath)
        /*0014*/ 	.word	0x00002100


	//----- nvinfo : EIATTR_FRAME_SIZE
	.align		4
.L_4:
        /*0018*/ 	.byte	0x04, 0x11
        /*001a*/ 	.short	(.L_6 - .L_5)
	.align		4
.L_5:
        /*001c*/ 	.word	index@($__internal_4_$__cuda_sm20_sqrt_rn_f32_slowpath)
        /*0020*/ 	.word	0x00002100


	//----- nvinfo : EIATTR_FRAME_SIZE
	.align		4
.L_6:
        /*0024*/ 	.byte	0x04, 0x11
        /*0026*/ 	.short	(.L_8 - .L_7)
	.align		4
.L_7:
        /*0028*/ 	.word	index@($__internal_3_$__cuda_sm20_rcp_rn_f32_slowpath)
        /*002c*/ 	.word	0x00002100


	//----- nvinfo : EIATTR_FRAME_SIZE
	.align		4
.L_8:
        /*0030*/ 	.byte	0x04, 0x11
        /*0032*/ 	.short	(.L_10 - .L_9)
	.align		4
.L_9:
        /*0034*/ 	.word	index@($__internal_2_$__cuda_sm20_div_rn_f64_full)
        /*0038*/ 	.word	0x00002100


	//----- nvinfo : EIATTR_FRAME_SIZE
	.align		4
.L_10:
        /*003c*/ 	.byte	0x04, 0x11
        /*003e*/ 	.short	(.L_12 - .L_11)
	.align		4
.L_11:
        /*0040*/ 	.word	index@($__internal_1_$__cuda_sm20_dblrcp_rn_slowpath_v3)
        /*0044*/ 	.word	0x00002100


	//----- nvinfo : EIATTR_FRAME_SIZE
	.align		4
.L_12:
        /*0048*/ 	.byte	0x04, 0x11
        /*004a*/ 	.short	(.L_14 - .L_13)
	.align		4
.L_13:
        /*004c*/ 	.word	index@(prism_nova_step)
        /*0050*/ 	.word	0x00002100


	//----- nvinfo : EIATTR_REGCOUNT
	.align		4
.L_14:
        /*0054*/ 	.byte	0x04, 0x2f
        /*0056*/ 	.short	(.L_16 - .L_15)
	.align		4
.L_15:
        /*0058*/ 	.word	index@(initialize_momenta)
        /*005c*/ 	.word	0x0000001e


	//----- nvinfo : EIATTR_FRAME_SIZE
	.align		4
.L_16:
        /*0060*/ 	.byte	0x04, 0x11
        /*0062*/ 	.short	(.L_18 - .L_17)
	.align		4
.L_17:
        /*0064*/ 	.word	index@($__internal_0_$__cuda_sm20_sqrt_rn_f32_slowpath)
        /*0068*/ 	.word	0x00000000


	//----- nvinfo : EIATTR_FRAME_SIZE
	.align		4
.L_18:
        /*006c*/ 	.byte	0x04, 0x11
        /*006e*/ 	.short	(.L_20 - .L_19)
	.align		4
.L_19:
        /*0070*/ 	.word	index@(initialize_momenta)
        /*0074*/ 	.word	0x00000000


	//----- nvinfo : EIATTR_REGCOUNT
	.align		4
.L_20:
        /*0078*/ 	.byte	0x04, 0x2f
        /*007a*/ 	.short	(.L_22 - .L_21)
	.align		4
.L_21:
        /*007c*/ 	.word	index@(initialize_rls_P)
        /*0080*/ 	.word	0x00000014


	//----- nvinfo : EIATTR_FRAME_SIZE
	.align		4
.L_22:
        /*0084*/ 	.byte	0x04, 0x11
        /*0086*/ 	.short	(.L_24 - .L_23)
	.align		4
.L_23:
        /*0088*/ 	.word	index@(initialize_rls_P)
        /*008c*/ 	.word	0x00000000


	//----- nvinfo : EIATTR_MIN_STACK_SIZE
	.align		4
.L_24:
        /*0090*/ 	.byte	0x04, 0x12
        /*0092*/ 	.short	(.L_26 - .L_25)
	.align		4
.L_25:
        /*0094*/ 	.word	index@(initialize_rls_P)
        /*0098*/ 	.word	0x00000000


	//----- nvinfo : EIATTR_MIN_STACK_SIZE
	.align		4
.L_26:
        /*009c*/ 	.byte	0x04, 0x12
        /*009e*/ 	.short	(.L_28 - .L_27)
	.align		4
.L_27:
        /*00a0*/ 	.word	index@(initialize_momenta)
        /*00a4*/ 	.word	0x00000000


	//----- nvinfo : EIATTR_MIN_STACK_SIZE
	.align		4
.L_28:
        /*00a8*/ 	.byte	0x04, 0x12
        /*00aa*/ 	.short	(.L_30 - .L_29)
	.align		4
.L_29:
        /*00ac*/ 	.word	index@(prism_nova_step)
        /*00b0*/ 	.word	0x00002100
.L_30:


//--------------------- .nv.compat                --------------------------
	.section	.nv.compat,"",@"SHT_CUDA_COMPAT_INFO"
	.align	4
        /*0000*/ 	.byte	0x02, 0x09, 0x00, 0x00, 0x02, 0x02, 0x01, 0x00, 0x02, 0x05, 0x05, 0x00, 0x03, 0x07, 0x01, 0x01
        /*0010*/ 	.byte	0x02, 0x03, 0x00, 0x00, 0x02, 0x06, 0x01, 0x00, 0x04, 0x0b, 0x08, 0x00, 0x01, 0x00, 0x00, 0x00
        /*0020*/ 	.byte	0x00, 0x00, 0x00, 0x00


//--------------------- .nv.info.initialize_rls_P --------------------------
	.section	.nv.info.initialize_rls_P,"",@"SHT_CUDA_INFO"
	.sectionflags	@""
	.align	4


	//----- nvinfo : EIATTR_CUDA_API_VERSION
	.align		4
        /*0000*/ 	.byte	0x04, 0x37
        /*0002*/ 	.short	(.L_32 - .L_31)
.L_31:
        /*0004*/ 	.word	0x00000082


	//----- nvinfo : EIATTR_KPARAM_INFO
	.align		4
.L_32:
        /*0008*/ 	.byte	0x04, 0x17
        /*000a*/ 	.short	(.L_34 - .L_33)
.L_33:
        /*000c*/ 	.word	0x00000000
        /*0010*/ 	.short	0x0002
        /*0012*/ 	.short	0x000c
        /*0014*/ 	.byte	0x00, 0xf0, 0x11, 0x00


	//----- nvinfo : EIATTR_KPARAM_INFO
	.align		4
.L_34:
        /*0018*/ 	.byte	0x04, 0x17
        /*001a*/ 	.short	(.L_36 - .L_35)
.L_35:
        /*001c*/ 	.word	0x00000000
        /*0020*/ 	.short	0x0001
        /*0022*/ 	.short	0x0008
        /*0024*/ 	.byte	0x00, 0xf0, 0x11, 0x00


	//----- nvinfo : EIATTR_KPARAM_INFO
	.align		4
.L_36:
        /*0028*/ 	.byte	0x04, 0x17
        /*002a*/ 	.short	(.L_38 - .L_37)
.L_37:
        /*002c*/ 	.word	0x00000000
        /*0030*/ 	.short	0x0000
        /*0032*/ 	.short	0x0000
        /*0034*/ 	.byte	0x00, 0xf5, 0x21, 0x00


	//----- nvinfo : EIATTR_SPARSE_MMA_MASK
	.align		4
.L_38:
        /*0038*/ 	.byte	0x03, 0x50
        /*003a*/ 	.short	0x0000


	//----- nvinfo : EIATTR_MAXREG_COUNT
	.align		4
        /*003c*/ 	.byte	0x03, 0x1b
        /*003e*/ 	.short	0x00ff


	//----- nvinfo : EIATTR_MERCURY_ISA_VERSION
	.align		4
        /*0040*/ 	.byte	0x03, 0x5f
        /*0042*/ 	.short	0x0101


	//----- nvinfo : EIATTR_VRC_CTA_INIT_COUNT
	.align		4
        /*0044*/ 	.byte	0x02, 0x4a
	.zero		1
	.zero		1


	//----- nvinfo : EIATTR_EXIT_INSTR_OFFSETS
	.align		4
        /*0048*/ 	.byte	0x04, 0x1c
        /*004a*/ 	.short	(.L_40 - .L_39)


	//   ....[0]....
.L_39:
        /*004c*/ 	.word	0x00000040


	//   ....[1]....
        /*0050*/ 	.word	0x00000580


	//----- nvinfo : EIATTR_CBANK_PARAM_SIZE
	.align		4
.L_40:
        /*0054*/ 	.byte	0x03, 0x19
        /*0056*/ 	.short	0x0010


	//----- nvinfo : EIATTR_PARAM_CBANK
	.align		4
        /*0058*/ 	.byte	0x04, 0x0a
        /*005a*/ 	.short	(.L_42 - .L_41)
	.align		4
.L_41:
        /*005c*/ 	.word	index@(.nv.constant0.initialize_rls_P)
        /*0060*/ 	.short	0x0380
        /*0062*/ 	.short	0x0010


	//----- nvinfo : EIATTR_SW_WAR
	.align		4
.L_42:
        /*0064*/ 	.byte	0x04, 0x36
        /*0066*/ 	.short	(.L_44 - .L_43)
.L_43:
        /*0068*/ 	.word	0x00000008
.L_44:


//--------------------- .nv.info.initialize_momenta --------------------------
	.section	.nv.info.initialize_momenta,"",@"SHT_CUDA_INFO"
	.sectionflags	@""
	.align	4


	//----- nvinfo : EIATTR_CUDA_API_VERSION
	.align		4
        /*0000*/ 	.byte	0x04, 0x37
        /*0002*/ 	.short	(.L_46 - .L_45)
.L_45:
        /*0004*/ 	.word	0x00000082


	//----- nvinfo : EIATTR_KPARAM_INFO
	.align		4
.L_46:
        /*0008*/ 	.byte	0x04, 0x17
        /*000a*/ 	.short	(.L_48 - .L_47)
.L_47:
        /*000c*/ 	.word	0x00000000
        /*0010*/ 	.short	0x0004
        /*0012*/ 	.short	0x0020
        /*0014*/ 	.byte	0x00, 0xf0, 0x11, 0x00


	//----- nvinfo : EIATTR_KPARAM_INFO
	.align		4
.L_48:
        /*0018*/ 	.byte	0x04, 0x17
        /*001a*/ 	.short	(.L_50 - .L_49)
.L_49:
        /*001c*/ 	.word	0x00000000
        /*0020*/ 	.short	0x0003
        /*0022*/ 	.short	0x0018
        /*0024*/ 	.byte	0x00, 0xf0, 0x21, 0x00


	//----- nvinfo : EIATTR_KPARAM_INFO
	.align		4
.L_50:
        /*0028*/ 	.byte	0x04, 0x17
        /*002a*/ 	.short	(.L_52 - .L_51)
.L_51:
        /*002c*/ 	.word	0x00000000
        /*0030*/ 	.short	0x0002
        /*0032*/ 	.short	0x0010
        /*0034*/ 	.byte	0x00, 0xf0, 0x11, 0x00


	//----- nvinfo : EIATTR_KPARAM_INFO
	.align		4
.L_52:
        /*0038*/ 	.byte	0x04, 0x17
        /*003a*/ 	.short	(.L_54 - .L_53)
.L_53:
        /*003c*/ 	.word	0x00000000
        /*0040*/ 	.short	0x0001
        /*0042*/ 	.short	0x0008
        /*0044*/ 	.byte	0x00, 0xf5, 0x21, 0x00


	//----- nvinfo : EIATTR_KPARAM_INFO
	.align		4
.L_54:
        /*0048*/ 	.byte	0x04, 0x17
        /*004a*/ 	.short	(.L_56 - .L_55)
.L_55:
        /*004c*/ 	.word	0x00000000
        /*0050*/ 	.short	0x0000
        /*0052*/ 	.short	0x0000
        /*0054*/ 	.byte	0x00, 0xf5, 0x21, 0x00


	//----- nvinfo : EIATTR_SPARSE_MMA_MASK
	.align		4
.L_56:
        /*0058*/ 	.byte	0x03, 0x50
        /*005a*/ 	.short	0x0000


	//----- nvinfo : EIATTR_MAXREG_COUNT
	.align		4
        /*005c*/ 	.byte	0x03, 0x1b
        /*005e*/ 	.short	0x00ff


	//----- nvinfo : EIATTR_MERCURY_ISA_VERSION
	.align		4
        /*0060*/ 	.byte	0x03, 0x5f
        /*0062*/ 	.short	0x0101


	//----- nvinfo : EIATTR_VRC_CTA_INIT_COUNT
	.align		4
        /*0064*/ 	.byte	0x02, 0x4a
	.zero		1
	.zero		1


	//----- nvinfo : EIATTR_EXIT_INSTR_OFFSETS
	.align		4
        /*0068*/ 	.byte	0x04, 0x1c
        /*006a*/ 	.short	(.L_58 - .L_57)


	//   ....[0]....
.L_57:
        /*006c*/ 	.word	0x00000070


	//   ....[1]....
        /*0070*/ 	.word	0x000022b0


	//----- nvinfo : EIATTR_CRS_STACK_SIZE
	.align		4
.L_58:
        /*0074*/ 	.byte	0x04, 0x1e
        /*0076*/ 	.short	(.L_60 - .L_59)
.L_59:
        /*0078*/ 	.word	0x00000000


	//----- nvinfo : EIATTR_CBANK_PARAM_SIZE
	.align		4
.L_60:
        /*007c*/ 	.byte	0x03, 0x19
        /*007e*/ 	.short	0x0024


	//----- nvinfo : EIATTR_PARAM_CBANK
	.align		4
        /*0080*/ 	.byte	0x04, 0x0a
        /*0082*/ 	.short	(.L_62 - .L_61)
	.align		4
.L_61:
        /*0084*/ 	.word	index@(.nv.constant0.initialize_momenta)
        /*0088*/ 	.short	0x0380
        /*008a*/ 	.short	0x0024


	//----- nvinfo : EIATTR_SW_WAR
	.align		4
.L_62:
        /*008c*/ 	.byte	0x04, 0x36
        /*008e*/ 	.short	(.L_64 - .L_63)
.L_63:
        /*0090*/ 	.word	0x00000008
.L_64:


//--------------------- .nv.info.prism_nova_step  --------------------------
	.section	.nv.info.prism_nova_step,"",@"SHT_CUDA_INFO"
	.sectionflags	@""
	.align	4


	//----- nvinfo : EIATTR_CUDA_API_VERSION
	.align		4
        /*0000*/ 	.byte	0x04, 0x37
        /*0002*/ 	.short	(.L_66 - .L_65)
.L_65:
        /*0004*/ 	.word	0x00000082


	//----- nvinfo : EIATTR_KPARAM_INFO
	.align		4
.L_66:
        /*0008*/ 	.byte	0x04, 0x17
        /*000a*/ 	.short	(.L_68 - .L_67)
.L_67:
        /*000c*/ 	.word	0x00000000
        /*0010*/ 	.short	0x002a
        /*0012*/ 	.short	0x0130
        /*0014*/ 	.byte	0x00, 0xf0, 0x21, 0x00


	//----- nvinfo : EIATTR_KPARAM_INFO
	.align		4
.L_68:
        /*0018*/ 	.byte	0x04, 0x17
        /*001a*/ 	.short	(.L_70 - .L_69)
.L_69:
        /*001c*/ 	.word	0x00000000
        /*0020*/ 	.short	0x0029
        /*0022*/ 	.short	0x012c
        /*0024*/ 	.byte	0x00, 0xf0, 0x11, 0x00


	//----- nvinfo : EIATTR_KPARAM_INFO
	.align		4
.L_70:
        /*0028*/ 	.byte	0x04, 0x17
        /*002a*/ 	.short	(.L_72 - .L_71)
.L_71:
        /*002c*/ 	.word	0x00000000
        /*0030*/ 	.short	0x0028
        /*0032*/ 	.short	0x0128
        /*0034*/ 	.byte	0x00, 0xf0, 0x11, 0x00


	//----- nvinfo : EIATTR_KPARAM_INFO
	.align		4
.L_72:
        /*0038*/ 	.byte	0x04, 0x17
        /*003a*/ 	.short	(.L_74 - .L_73)
.L_73:
        /*003c*/ 	.word	0x00000000
        /*0040*/ 	.short	0x0027
        /*0042*/ 	.short	0x0124
        /*0044*/ 	.byte	0x00, 0xf0, 0x11, 0x00


	//----- nvinfo : EIATTR_KPARAM_INFO
	.align		4
.L_74:
        /*0048*/ 	.byte	0x04, 0x17
        /*004a*/ 	.short	(.L_76 - .L_75)
.L_75:
        /*004c*/ 	.word	0x00000000
        /*0050*/ 	.short	0x0026
        /*0052*/ 	.short	0x0120
        /*0054*/ 	.byte	0x00, 0xf0, 0x11, 0x00


	//----- nvinfo : EIATTR_KPARAM_INFO
	.align		4
.L_76:
        /*0058*/ 	.byte	0x04, 0x17
        /*005a*/ 	.short	(.L_78 - .L_77)
.L_77:
        /*005c*/ 	.word	0x00000000
        /*0060*/ 	.short	0x0025
        /*0062*/ 	.short	0x011c
        /*0064*/ 	.byte	0x00, 0xf0, 0x11, 0x00


	//----- nvinfo : EIATTR_KPARAM_INFO
	.align		4
.L_78:
        /*0068*/ 	.byte	0x04, 0x17
        /*006a*/ 	.short	(.L_80 - .L_79)
.L_79:
        /*006c*/ 	.word	0x00000000
        /*0070*/ 	.short	0x0024
        /*0072*/ 	.short	0x0118
        /*0074*/ 	.byte	0x00, 0xf0, 0x11, 0x00


	//----- nvinfo : EIATTR_KPARAM_INFO
	.align		4
.L_80:
        /*0078*/ 	.byte	0x04, 0x17
        /*007a*/ 	.short	(.L_82 - .L_81)
.L_81:
        /*007c*/ 	.word	0x00000000
        /*0080*/ 	.short	0x0023
        /*0082*/ 	.short	0x0114
        /*0084*/ 	.byte	0x00, 0xf0, 0x11, 0x00


	//----- nvinfo : EIATTR_KPARAM_INFO
	.align		4
.L_82:
        /*0088*/ 	.byte	0x04, 0x17
        /*008a*/ 	.short	(.L_84 - .L_83)
.L_83:
        /*008c*/ 	.word	0x00000000
        /*0090*/ 	.short	0x0022
        /*0092*/ 	.short	0x0110
        /*0094*/ 	.byte	0x00, 0xf0, 0x11, 0x00


	//----- nvinfo : EIATTR_KPARAM_INFO
	.align		4
.L_84:
        /*0098*/ 	.byte	0x04, 0x17
        /*009a*/ 	.short	(.L_86 - .L_85)
.L_85:
        /*009c*/ 	.word	0x00000000
        /*00a0*/ 	.short	0x0021
        /*00a2*/ 	.short	0x0108
        /*00a4*/ 	.byte	0x00, 0xf5, 0x21, 0x00


	//----- nvinfo : EIATTR_KPARAM_INFO
	.align		4
.L_86:
        /*00a8*/ 	.byte	0x04, 0x17
        /*00aa*/ 	.short	(.L_88 - .L_87)
.L_87:
        /*00ac*/ 	.word	0x00000000
        /*00b0*/ 	.short	0x0020
        /*00b2*/ 	.short	0x0100
        /*00b4*/ 	.byte	0x00, 0xf5, 0x21, 0x00


	//----- nvinfo : EIATTR_KPARAM_INFO
	.align		4
.L_88:
        /*00b8*/ 	.byte	0x04, 0x17
        /*00ba*/ 	.short	(.L_90 - .L_89)
.L_89:
        /*00bc*/ 	.word	0x00000000
        /*00c0*/ 	.short	0x001f
        /*00c2*/ 	.short	0x00f8
        /*00c4*/ 	.byte	0x00, 0xf5, 0x21, 0x00


	//----- nvinfo : EIATTR_KPARAM_INFO
	.align		4
.L_90:
        /*00c8*/ 	.byte	0x04, 0x17
        /*00ca*/ 	.short	(.L_92 - .L_91)
.L_91:
        /*00cc*/ 	.word	0x00000000
        /*00d0*/ 	.short	0x001e
        /*00d2*/ 	.short	0x00f0
        /*00d4*/ 	.byte	0x00, 0xf5, 0x21, 0x00


	//----- nvinfo : EIATTR_KPARAM_INFO
	.align		4
.L_92:
        /*00d8*/ 	.byte	0x04, 0x17
        /*00da*/ 	.short	(.L_94 - .L_93)
.L_93:
        /*00dc*/ 	.word	0x00000000
        /*00e0*/ 	.short	0x001d
        /*00e2*/ 	.short	0x00e8
        /*00e4*/ 	.byte	0x00, 0xf5, 0x21, 0x00


	//----- nvinfo : EIATTR_KPARAM_INFO
	.align		4
.L_94:
        /*00e8*/ 	.byte	0x04, 0x17
        /*00ea*/ 	.short	(.L_96 - .L_95)
.L_95:
        /*00ec*/ 	.word	0x00000000
        /*00f0*/ 	.short	0x001c
        /*00f2*/ 	.short	0x00e0
        /*00f4*/ 	.byte	0x00, 0xf5, 0x21, 0x00


	//----- nvinfo : EIATTR_KPARAM_INFO
	.align		4
.L_96:
        /*00f8*/ 	.byte	0x04, 0x17
        /*00fa*/ 	.short	(.L_98 - .L_97)
.L_97:
        /*00fc*/ 	.word	0x00000000
        /*0100*/ 	.short	0x001b
        /*0102*/ 	.short	0x00d8
        /*0104*/ 	.byte	0x00, 0xf5, 0x21, 0x00


	//----- nvinfo : EIATTR_KPARAM_INFO
	.align		4
.L_98:
        /*0108*/ 	.byte	0x04, 0x17
        /*010a*/ 	.short	(.L_100 - .L_99)
.L_99:
        /*010c*/ 	.word	0x00000000
        /*0110*/ 	.short	0x001a
        /*0112*/ 	.short	0x00d0
        /*0114*/ 	.byte	0x00, 0xf5, 0x21, 0x00


	//----- nvinfo : EIATTR_KPARAM_INFO
	.align		4
.L_100:
        /*0118*/ 	.byte	0x04, 0x17
        /*011a*/ 	.short	(.L_102 - .L_101)
.L_101:
        /*011c*/ 	.word	0x00000000
        /*0120*/ 	.short	0x0019
        /*0122*/ 	.short	0x00c8
        /*0124*/ 	.byte	0x00, 0xf5, 0x21, 0x00


	//----- nvinfo : EIATTR_KPARAM_INFO
	.align		4
.L_102:
        /*0128*/ 	.byte	0x04, 0x17
        /*012a*/ 	.short	(.L_104 - .L_103)
.L_103:
        /*012c*/ 	.word	0x00000000
        /*0130*/ 	.short	0x0018
        /*0132*/ 	.short	0x00c0
        /*0134*/ 	.byte	0x00, 0xf5, 0x21, 0x00


	//----- nvinfo : EIATTR_KPARAM_INFO
	.align		4
.L_104:
        /*0138*/ 	.byte	0x04, 0x17
        /*013a*/ 	.short	(.L_106 - .L_105)
.L_105:
        /*013c*/ 	.word	0x00000000
        /*0140*/ 	.short	0x0017
        /*0142*/ 	.short	0x00b8
        /*0144*/ 	.byte	0x00, 0xf5, 0x21, 0x00


	//----- nvinfo : EIATTR_KPARAM_INFO
	.align		4
.L_106:
        /*0148*/ 	.byte	0x04, 0x17
        /*014a*/ 	.short	(.L_108 - .L_107)
.L_107:
        /*014c*/ 	.word	0x00000000
        /*0150*/ 	.short	0x0016
        /*0152*/ 	.short	0x00b0
        /*0154*/ 	.byte	0x00, 0xf5, 0x21, 0x00


	//----- nvinfo : EIATTR_KPARAM_INFO
	.align		4
.L_108:
        /*0158*/ 	.byte	0x04, 0x17
        /*015a*/ 	.short	(.L_110 - .L_109)
.L_109:
        /*015c*/ 	.word	0x00000000
        /*0160*/ 	.short	0x0015
        /*0162*/ 	.short	0x00a8
        /*0164*/ 	.byte	0x00, 0xf5, 0x21, 0x00


	//----- nvinfo : EIATTR_KPARAM_INFO
	.align		4
.L_110:
        /*0168*/ 	.byte	0x04, 0x17
        /*016a*/ 	.short	(.L_112 - .L_111)
.L_111:
        /*016c*/ 	.word	0x00000000
        /*0170*/ 	.short	0x0014
        /*0172*/ 	.short	0x00a0
        /*0174*/ 	.byte	0x00, 0xf5, 0x21, 0x00


	//----- nvinfo : EIATTR_KPARAM_INFO
	.align		4
.L_112:
        /*0178*/ 	.byte	0x04, 0x17
        /*017a*/ 	.short	(.L_114 - .L_113)
.L_113:
        /*017c*/ 	.word	0x00000000
        /*0180*/ 	.short	0x0013
        /*0182*/ 	.short	0x0098
        /*0184*/ 	.byte	0x00, 0xf0, 0x11, 0x00


	//----- nvinfo : EIATTR_KPARAM_INFO
	.align		4
.L_114:
        /*0188*/ 	.byte	0x04, 0x17
        /*018a*/ 	.short	(.L_116 - .L_115)
.L_115:
        /*018c*/ 	.word	0x00000000
        /*0190*/ 	.short	0x0012
        /*0192*/ 	.short	0x0090
        /*0194*/ 	.byte	0x00, 0xf5, 0x21, 0x00


	//----- nvinfo : EIATTR_KPARAM_INFO
	.align		4
.L_116:
        /*0198*/ 	.byte	0x04, 0x17
        /*019a*/ 	.short	(.L_118 - .L_117)
.L_117:
        /*019c*/ 	.word	0x00000000
        /*01a0*/ 	.short	0x0011
        /*01a2*/ 	.short	0x0088
        /*01a4*/ 	.byte	0x00, 0xf0, 0x11, 0x00


	//----- nvinfo : EIATTR_KPARAM_INFO
	.align		4
.L_118:
        /*01a8*/ 	.byte	0x04, 0x17
        /*01aa*/ 	.short	(.L_120 - .L_119)
.L_119:
        /*01ac*/ 	.word	0x00000000
        /*01b0*/ 	.short	0x0010
        /*01b2*/ 	.short	0x0080
        /*01b4*/ 	.byte	0x00, 0xf5, 0x21, 0x00


	//----- nvinfo : EIATTR_KPARAM_INFO
	.align		4
.L_120:
        /*01b8*/ 	.byte	0x04, 0x17
        /*01ba*/ 	.short	(.L_122 - .L_121)
.L_121:
        /*01bc*/ 	.word	0x00000000
        /*01c0*/ 	.short	0x000f
        /*01c2*/ 	.short	0x0078
        /*01c4*/ 	.byte	0x00, 0xf0, 0x11, 0x00


	//----- nvinfo : EIATTR_KPARAM_INFO
	.align		4
.L_122:
        /*01c8*/ 	.byte	0x04, 0x17
        /*01ca*/ 	.short	(.L_124 - .L_123)
.L_123:
        /*01cc*/ 	.word	0x00000000
        /*01d0*/ 	.short	0x000e
        /*01d2*/ 	.short	0x0070
        /*01d4*/ 	.byte	0x00, 0xf5, 0x21, 0x00


	//----- nvinfo : EIATTR_KPARAM_INFO
	.align		4
.L_124:
        /*01d8*/ 	.byte	0x04, 0x17
        /*01da*/ 	.short	(.L_126 - .L_125)
.L_125:
        /*01dc*/ 	.word	0x00000000
        /*01e0*/ 	.short	0x000d
        /*01e2*/ 	.short	0x0068
        /*01e4*/ 	.byte	0x00, 0xf5, 0x21, 0x00


	//----- nvinfo : EIATTR_KPARAM_INFO
	.align		4
.L_126:
        /*01e8*/ 	.byte	0x04, 0x17
        /*01ea*/ 	.short	(.L_128 - .L_127)
.L_127:
        /*01ec*/ 	.word	0x00000000
        /*01f0*/ 	.short	0x000c
        /*01f2*/ 	.short	0x0060
        /*01f4*/ 	.byte	0x00, 0xf5, 0x21, 0x00


	//----- nvinfo : EIATTR_KPARAM_INFO
	.align		4
.L_128:
        /*01f8*/ 	.byte	0x04, 0x17
        /*01fa*/ 	.short	(.L_130 - .L_129)
.L_129:
        /*01fc*/ 	.word	0x00000000
        /*0200*/ 	.short	0x000b
        /*0202*/ 	.short	0x0058
        /*0204*/ 	.byte	0x00, 0xf0, 0x11, 0x00


	//----- nvinfo : EIATTR_KPARAM_INFO
	.align		4
.L_130:
        /*0208*/ 	.byte	0x04, 0x17
        /*020a*/ 	.short	(.L_132 - .L_131)
.L_131:
        /*020c*/ 	.word	0x00000000
        /*0210*/ 	.short	0x000a
        /*0212*/ 	.short	0x0050
        /*0214*/ 	.byte	0x00, 0xf5, 0x21, 0x00


	//----- nvinfo : EIATTR_KPARAM_INFO
	.align		4
.L_132:
        /*0218*/ 	.byte	0x04, 0x17
        /*021a*/ 	.short	(.L_134 - .L_133)
.L_133:
        /*021c*/ 	.word	0x00000000
        /*0220*/ 	.short	0x0009
        /*0222*/ 	.short	0x0048
        /*0224*/ 	.byte	0x00, 0xf5, 0x21, 0x00


	//----- nvinfo : EIATTR_KPARAM_INFO
	.align		4
.L_134:
        /*0228*/ 	.byte	0x04, 0x17
        /*022a*/ 	.short	(.L_136 - .L_135)
.L_135:
        /*022c*/ 	.word	0x00000000
        /*0230*/ 	.short	0x0008
        /*0232*/ 	.short	0x0040
        /*0234*/ 	.byte	0x00, 0xf0, 0x11, 0x00


	//----- nvinfo : EIATTR_KPARAM_INFO
	.align		4
.L_136:
        /*0238*/ 	.byte	0x04, 0x17
        /*023a*/ 	.short	(.L_138 - .L_137)
.L_137:
        /*023c*/ 	.word	0x00000000
        /*0240*/ 	.short	0x0007
        /*0242*/ 	.short	0x0038
        /*0244*/ 	.byte	0x00, 0xf5, 0x21, 0x00


	//----- nvinfo : EIATTR_KPARAM_INFO
	.align		4
.L_138:
        /*0248*/ 	.byte	0x04, 0x17
        /*024a*/ 	.short	(.L_140 - .L_139)
.L_139:
        /*024c*/ 	.word	0x00000000
        /*0250*/ 	.short	0x0006
        /*0252*/ 	.short	0x0030
        /*0254*/ 	.byte	0x00, 0xf5, 0x21, 0x00


	//----- nvinfo : EIATTR_KPARAM_INFO
	.align		4
.L_140:
        /*0258*/ 	.byte	0x04, 0x17
        /*025a*/ 	.short	(.L_142 - .L_141)
.L_141:
        /*025c*/ 	.word	0x00000000
        /*0260*/ 	.short	0x0005
        /*0262*/ 	.short	0x0028
        /*0264*/ 	.byte	0x00, 0xf5, 0x21, 0x00


	//----- nvinfo : EIATTR_KPARAM_INFO
	.align		4
.L_142:
        /*0268*/ 	.byte	0x04, 0x17
        /*026a*/ 	.short	(.L_144 - .L_143)
.L_143:
        /*026c*/ 	.word	0x00000000
        /*0270*/ 	.short	0x0004
        /*0272*/ 	.short	0x0020
        /*0274*/ 	.byte	0x00, 0xf5, 0x21, 0x00


	//----- nvinfo : EIATTR_KPARAM_INFO
	.align		4
.L_144:
        /*0278*/ 	.byte	0x04, 0x17
        /*027a*/ 	.short	(.L_146 - .L_145)
.L_145:
        /*027c*/ 	.word	0x00000000
        /*0280*/ 	.short	0x0003
        /*0282*/ 	.short	0x0018
        /*0284*/ 	.byte	0x00, 0xf5, 0x21, 0x00


	//----- nvinfo : EIATTR_KPARAM_INFO
	.align		4
.L_146:
        /*0288*/ 	.byte	0x04, 0x17
        /*028a*/ 	.short	(.L_148 - .L_147)
.L_147:
        /*028c*/ 	.word	0x00000000
        /*0290*/ 	.short	0x0002
        /*0292*/ 	.short	0x0010
        /*0294*/ 	.byte	0x00, 0xf5, 0x21, 0x00


	//----- nvinfo : EIATTR_KPARAM_INFO
	.align		4
.L_148:
        /*0298*/ 	.byte	0x04, 0x17
        /*029a*/ 	.short	(.L_150 - .L_149)
.L_149:
        /*029c*/ 	.word	0x00000000
        /*02a0*/ 	.short	0x0001
        /*02a2*/ 	.short	0x0008
        /*02a4*/ 	.byte	0x00, 0xf5, 0x21, 0x00


	//----- nvinfo : EIATTR_KPARAM_INFO
	.align		4
.L_150:
        /*02a8*/ 	.byte	0x04, 0x17
        /*02aa*/ 	.short	(.L_152 - .L_151)
.L_151:
        /*02ac*/ 	.word	0x00000000
        /*02b0*/ 	.short	0x0000
        /*02b2*/ 	.short	0x0000
        /*02b4*/ 	.byte	0x00, 0xf5, 0x21, 0x00


	//----- nvinfo : EIATTR_SPARSE_MMA_MASK
	.align		4
.L_152:
        /*02b8*/ 	.byte	0x03, 0x50
        /*02ba*/ 	.short	0x0000


	//----- nvinfo : EIATTR_MAXREG_COUNT
	.align		4
        /*02bc*/ 	.byte	0x03, 0x1b
        /*02be*/ 	.short	0x00ff


	//----- nvinfo : EIATTR_NUM_BARRIERS
	.align		4
        /*02c0*/ 	.byte	0x02, 0x4c
        /*02c2*/ 	.byte	0x01
	.zero		1


	//----- nvinfo : EIATTR_MERCURY_ISA_VERSION
	.align		4
        /*02c4*/ 	.byte	0x03, 0x5f
        /*02c6*/ 	.short	0x0101


	//----- nvinfo : EIATTR_UNUSED_LOAD_BYTE_OFFSET
	.align		4
        /*02c8*/ 	.byte	0x04, 0x44
        /*02ca*/ 	.short	(.L_154 - .L_153)


	//   ....[0]....
.L_153:
        /*02cc*/ 	.word	0x00018520
        /*02d0*/ 	.word	0x00000fff


	//   ....[1]....
        /*02d4*/ 	.word	0x00018780
        /*02d8*/ 	.word	0x0000fff0


	//----- nvinfo : EIATTR_VRC_CTA_INIT_COUNT
	.align		4
.L_154:
        /*02dc*/ 	.byte	0x02, 0x4a
	.zero		1
	.zero		1


	//----- nvinfo : EIATTR_EXIT_INSTR_OFFSETS
	.align		4
        /*02e0*/ 	.byte	0x04, 0x1c
        /*02e2*/ 	.short	(.L_156 - .L_155)


	//   ....[0]....
.L_155:
        /*02e4*/ 	.word	0x00028560


	//   ....[1]....
        /*02e8*/ 	.word	0x000285f0


	//----- nvinfo : EIATTR_CRS_STACK_SIZE
	.align		4
.L_156:
        /*02ec*/ 	.byte	0x04, 0x1e
        /*02ee*/ 	.short	(.L_158 - .L_157)
.L_157:
        /*02f0*/ 	.word	0x00000000


	//----- nvinfo : EIATTR_CBANK_PARAM_SIZE
	.align		4
.L_158:
        /*02f4*/ 	.byte	0x03, 0x19
        /*02f6*/ 	.short	0x0138


	//----- nvinfo : EIATTR_PARAM_CBANK
	.align		4
        /*02f8*/ 	.byte	0x04, 0x0a
        /*02fa*/ 	.short	(.L_160 - .L_159)
	.align		4
.L_159:
        /*02fc*/ 	.word	index@(.nv.constant0.prism_nova_step)
        /*0300*/ 	.short	0x0380
        /*0302*/ 	.short	0x0138


	//----- nvinfo : EIATTR_SW_WAR
	.align		4
.L_160:
        /*0304*/ 	.byte	0x04, 0x36
        /*0306*/ 	.short	(.L_162 - .L_161)
.L_161:
        /*0308*/ 	.word	0x00000008
.L_162:


//--------------------- .nv.callgraph             --------------------------
	.section	.nv.callgraph,"",@"SHT_CUDA_CALLGRAPH"
	.align	4
	.sectionentsize	8
	.align		4
        /*0000*/ 	.word	0x00000000
	.align		4
        /*0004*/ 	.word	0xffffffff
	.align		4
        /*0008*/ 	.word	0x00000000
	.align		4
        /*000c*/ 	.word	0xfffffffe
	.align		4
        /*0010*/ 	.word	0x00000000
	.align		4
        /*0014*/ 	.word	0xfffffffd
	.align		4
        /*0018*/ 	.word	0x00000000
	.align		4
        /*001c*/ 	.word	0xfffffffc


//--------------------- .nv.constant4             --------------------------
	.section	.nv.constant4,"a",@progbits
	.align	8
	.align		8
.nv.constant4:
        /*0000*/ 	.dword	__cudart_i2opi_f


//--------------------- .text.initialize_rls_P    --------------------------
	.section	.text.initialize_rls_P,"ax",@progbits
	.align	128
        .global         initialize_rls_P
        .type           initialize_rls_P,@function
        .size           initialize_rls_P,(.L_x_1007 - initialize_rls_P)
        .other          initialize_rls_P,@"STO_CUDA_ENTRY STV_DEFAULT"
initialize_rls_P:
.text.initialize_rls_P:
[----:B------:R-:W-:Y:S08]  /*0000*/  LDC R1, c[0x0][0x37c] ;  /* 0x0000df00ff017b82 */ /* 0x000ff00000000800 */
[----:B------:R-:W0:Y:S08]  /*0010*/  S2UR UR4, SR_CTAID.X ;  /* 0x00000000000479c3 */ /* 0x000e300000002500 */
[----:B------:R-:W0:Y:S02]  /*0020*/  LDC R0, c[0x0][0x38c] ;  /* 0x0000e300ff007b82 */ /* 0x000e240000000800 */
[----:B0-----:R-:W-:-:S13]  /*0030*/  ISETP.LE.AND P0, PT, R0, UR4, PT ;  /* 0x0000000400007c0c */ /* 0x001fda000bf03270 */
[----:B------:R-:W-:Y:S05]  /*0040*/  @P0 EXIT ;  /* 0x000000000000094d */ /* 0x000fea0003800000 */
[----:B------:R-:W0:Y:S01]  /*0050*/  S2R R6, SR_TID.X ;  /* 0x0000000000067919 */ /* 0x000e220000002100 */
[----:B------:R-:W1:Y:S01]  /*0060*/  LDC.64 R2, c[0x0][0x380] ;  /* 0x0000e000ff027b82 */ /* 0x000e620000000a00 */
[----:B------:R-:W-:Y:S01]  /*0070*/  USHF.L.U32 UR4, UR4, 0x14, URZ ;  /* 0x0000001404047899 */ /* 0x000fe200080006ff */
[----:B------:R-:W2:Y:S06]  /*0080*/  LDCU.64 UR10, c[0x0][0x358] ;  /* 0x00006b00ff0a77ac */ /* 0x000eac0008000a00 */
[----:B------:R-:W3:Y:S01]  /*0090*/  LDC R8, c[0x0][0x388] ;  /* 0x0000e200ff087b82 */ /* 0x000ee20000000800 */
[----:B0-----:R-:W-:-:S05]  /*00a0*/  IMAD.SHL.U32 R0, R6, 0x400, RZ ;  /* 0x0000040006007824 */ /* 0x001fca00078e00ff */
[----:B------:R-:W-:Y:S01]  /*00b0*/  LOP3.LUT R5, R0, UR4, RZ, 0xfc, !PT ;  /* 0x0000000400057c12 */ /* 0x000fe2000f8efcff */
[----:B------:R-:W-:Y:S01]  /*00c0*/  IMAD.MOV R0, RZ, RZ, -R6 ;  /* 0x000000ffff007224 */ /* 0x000fe200078e0a06 */
[----:B------:R-:W-:-:S03]  /*00d0*/  UMOV UR4, URZ ;  /* 0x000000ff00047c82 */ /* 0x000fc60008000000 */
[----:B-1----:R-:W-:-:S03]  /*00e0*/  IMAD.WIDE.U32 R2, R5, 0x4, R2 ;  /* 0x0000000405027825 */ /* 0x002fc600078e0002 */
[----:B------:R-:W-:-:S05]  /*00f0*/  IADD3 R4, P0, PT, R2, 0x20, RZ ;  /* 0x0000002002047810 */ /* 0x000fca0007f1e0ff */
[----:B--23--:R-:W-:-:S08]  /*0100*/  IMAD.X R17, RZ, RZ, R3, P0 ;  /* 0x000000ffff117224 */ /* 0x00cfd000000e0603 */
.L_x_0:
[----:B------:R-:W-:Y:S01]  /*0110*/  UIADD3 UR5, UPT, UPT, UR4, 0x1, URZ ;  /* 0x0000000104057890 */ /* 0x000fe2000fffe0ff */
[----:B------:R-:W-:Y:S01]  /*0120*/  ISETP.NE.AND P0, PT, R0, RZ, PT ;  /* 0x000000ff0000720c */ /* 0x000fe20003f05270 */
[----:B------:R-:W-:Y:S01]  /*0130*/  UIADD3 UR6, UPT, UPT, UR4, 0x3, URZ ;  /* 0x0000000304067890 */ /* 0x000fe2000fffe0ff */
[----:B-1----:R-:W-:Y:S01]  /*0140*/  IMAD.MOV.U32 R2, RZ, RZ, R4 ;  /* 0x000000ffff027224 */ /* 0x002fe200078e0004 */
[----:B------:R-:W-:Y:S01]  /*0150*/  UIADD3 UR7, UPT, UPT, UR4, 0x4, URZ ;  /* 0x0000000404077890 */ /* 0x000fe2000fffe0ff */
[----:B------:R-:W-:Y:S01]  /*0160*/  FSEL R5, R8, RZ, !P0 ;  /* 0x000000ff08057208 */ /* 0x000fe20004000000 */
[----:B------:R-:W-:Y:S01]  /*0170*/  IMAD.MOV.U32 R3, RZ, RZ, R17 ;  /* 0x000000ffff037224 */ /* 0x000fe200078e0011 */
[----:B------:R-:W-:Y:S01]  /*0180*/  ISETP.NE.AND P1, PT, R6, UR5, PT ;  /* 0x0000000506007c0c */ /* 0x000fe2000bf25270 */
[----:B------:R-:W-:Y:S01]  /*0190*/  UIADD3 UR5, UPT, UPT, UR4, 0x2, URZ ;  /* 0x0000000204057890 */ /* 0x000fe2000fffe0ff */
[----:B------:R-:W-:Y:S01]  /*01a0*/  VIADD R0, R0, 0x10 ;  /* 0x0000001000007836 */ /* 0x000fe20000000000 */
[----:B------:R-:W-:Y:S01]  /*01b0*/  ISETP.NE.AND P2, PT, R6, UR7, PT ;  /* 0x0000000706007c0c */ /* 0x000fe2000bf45270 */
[----:B------:R-:W-:Y:S01]  /*01c0*/  UIADD3 UR7, UPT, UPT, UR4, 0x7, URZ ;  /* 0x0000000704077890 */ /* 0x000fe2000fffe0ff */
[----:B------:R-:W-:Y:S01]  /*01d0*/  FSEL R7, R8, RZ, !P1 ;  /* 0x000000ff08077208 */ /* 0x000fe20004800000 */
[----:B------:R0:W-:Y:S01]  /*01e0*/  STG.E desc[UR10][R2.64+-0x20], R5 ;  /* 0xffffe00502007986 */ /* 0x0001e2000c10190a */
[C---:B------:R-:W-:Y:S01]  /*01f0*/  ISETP.NE.AND P0, PT, R6.reuse, UR5, PT ;  /* 0x0000000506007c0c */ /* 0x040fe2000bf05270 */
[----:B------:R-:W-:Y:S01]  /*0200*/  UIADD3 UR5, UPT, UPT, UR4, 0x5, URZ ;  /* 0x0000000504057890 */ /* 0x000fe2000fffe0ff */
[----:B------:R-:W-:Y:S01]  /*0210*/  ISETP.NE.AND P1, PT, R6, UR6, PT ;  /* 0x0000000606007c0c */ /* 0x000fe2000bf25270 */
[----:B------:R-:W-:Y:S01]  /*0220*/  UIADD3 UR6, UPT, UPT, UR4, 0x6, URZ ;  /* 0x0000000604067890 */ /* 0x000fe2000fffe0ff */
[C---:B------:R-:W-:Y:S01]  /*0230*/  FSEL R9, R8.reuse, RZ, !P0 ;  /* 0x000000ff08097208 */ /* 0x040fe20004000000 */
[----:B------:R1:W-:Y:S01]  /*0240*/  STG.E desc[UR10][R2.64+-0x1c], R7 ;  /* 0xffffe40702007986 */ /* 0x0003e2000c10190a */
[C---:B------:R-:W-:Y:S01]  /*0250*/  FSEL R11, R8.reuse, RZ, !P1 ;  /* 0x000000ff080b7208 */ /* 0x040fe20004800000 */
[----:B------:R-:W-:Y:S01]  /*0260*/  UIADD3 UR8, UPT, UPT, UR4, 0xe, URZ ;  /* 0x0000000e04087890 */ /* 0x000fe2000fffe0ff */
[----:B------:R-:W-:Y:S01]  /*0270*/  FSEL R13, R8, RZ, !P2 ;  /* 0x000000ff080d7208 */ /* 0x000fe20005000000 */
[----:B------:R-:W-:Y:S01]  /*0280*/  UIADD3 UR9, UPT, UPT, UR4, 0xf, URZ ;  /* 0x0000000f04097890 */ /* 0x000fe2000fffe0ff */
[C---:B------:R-:W-:Y:S01]  /*0290*/  ISETP.NE.AND P0, PT, R6.reuse, UR5, PT ;  /* 0x0000000506007c0c */ /* 0x040fe2000bf05270 */
[----:B------:R-:W-:Y:S01]  /*02a0*/  UIADD3 UR5, UPT, UPT, UR4, 0x8, URZ ;  /* 0x0000000804057890 */ /* 0x000fe2000fffe0ff */
[C---:B------:R-:W-:Y:S01]  /*02b0*/  ISETP.NE.AND P1, PT, R6.reuse, UR6, PT ;  /* 0x0000000606007c0c */ /* 0x040fe2000bf25270 */
[----:B------:R-:W-:Y:S01]  /*02c0*/  UIADD3 UR6, UPT, UPT, UR4, 0x9, URZ ;  /* 0x0000000904067890 */ /* 0x000fe2000fffe0ff */
[----:B------:R-:W-:Y:S01]  /*02d0*/  ISETP.NE.AND P2, PT, R6, UR7, PT ;  /* 0x0000000706007c0c */ /* 0x000fe2000bf45270 */
[----:B------:R-:W-:Y:S01]  /*02e0*/  UIADD3 UR7, UPT, UPT, UR4, 0xa, URZ ;  /* 0x0000000a04077890 */ /* 0x000fe2000fffe0ff */
[C---:B0-----:R-:W-:Y:S01]  /*02f0*/  FSEL R5, R8.reuse, RZ, !P0 ;  /* 0x000000ff08057208 */ /* 0x041fe20004000000 */
[----:B------:R0:W-:Y:S01]  /*0300*/  STG.E desc[UR10][R2.64+-0x18], R9 ;  /* 0xffffe80902007986 */ /* 0x0001e2000c10190a */
[----:B-1----:R-:W-:-:S02]  /*0310*/  FSEL R7, R8, RZ, !P1 ;  /* 0x000000ff08077208 */ /* 0x002fc40004800000 */
[----:B------:R-:W-:Y:S01]  /*0320*/  FSEL R15, R8, RZ, !P2 ;  /* 0x000000ff080f7208 */ /* 0x000fe20005000000 */
[----:B------:R1:W-:Y:S01]  /*0330*/  STG.E desc[UR10][R2.64+-0x14], R11 ;  /* 0xffffec0b02007986 */ /* 0x0003e2000c10190a */
[C---:B------:R-:W-:Y:S01]  /*0340*/  ISETP.NE.AND P0, PT, R6.reuse, UR5, PT ;  /* 0x0000000506007c0c */ /* 0x040fe2000bf05270 */
[----:B------:R-:W-:Y:S01]  /*0350*/  UIADD3 UR5, UPT, UPT, UR4, 0xb, URZ ;  /* 0x0000000b04057890 */ /* 0x000fe2000fffe0ff */
[C---:B------:R-:W-:Y:S01]  /*0360*/  ISETP.NE.AND P1, PT, R6.reuse, UR6, PT ;  /* 0x0000000606007c0c */ /* 0x040fe2000bf25270 */
[----:B------:R-:W-:Y:S01]  /*0370*/  UIADD3 UR6, UPT, UPT, UR4, 0xc, URZ ;  /* 0x0000000c04067890 */ /* 0x000fe2000fffe0ff */
[----:B------:R-:W-:Y:S01]  /*0380*/  ISETP.NE.AND P2, PT, R6, UR7, PT ;  /* 0x0000000706007c0c */ /* 0x000fe2000bf45270 */
[----:B------:R-:W-:Y:S01]  /*0390*/  UIADD3 UR7, UPT, UPT, UR4, 0xd, URZ ;  /* 0x0000000d04077890 */ /* 0x000fe2000fffe0ff */
[----:B------:R2:W-:Y:S01]  /*03a0*/  STG.E desc[UR10][R2.64+-0xc], R5 ;  /* 0xfffff40502007986 */ /* 0x0005e2000c10190a */
[----:B0-----:R-:W-:Y:S01]  /*03b0*/  FSEL R9, R8, RZ, !P0 ;  /* 0x000000ff08097208 */ /* 0x001fe20004000000 */
[----:B------:R-:W-:Y:S01]  /*03c0*/  UIADD3 UR4, UPT, UPT, UR4, 0x10, URZ ;  /* 0x0000001004047890 */ /* 0x000fe2000fffe0ff */
[----:B------:R-:W-:Y:S01]  /*03d0*/  ISETP.NE.AND P0, PT, R6, UR5, PT ;  /* 0x0000000506007c0c */ /* 0x000fe2000bf05270 */
[----:B------:R0:W-:Y:S01]  /*03e0*/  STG.E desc[UR10][R2.64+-0x10], R13 ;  /* 0xfffff00d02007986 */ /* 0x0001e2000c10190a */
[----:B-1----:R-:W-:Y:S01]  /*03f0*/  FSEL R11, R8, RZ, !P1 ;  /* 0x000000ff080b7208 */ /* 0x002fe20004800000 */
[----:B------:R-:W-:Y:S01]  /*0400*/  UISETP.NE.AND UP0, UPT, UR4, 0x400, UPT ;  /* 0x000004000400788c */ /* 0x000fe2000bf05270 */
[C---:B------:R-:W-:Y:S01]  /*0410*/  ISETP.NE.AND P1, PT, R6.reuse, UR6, PT ;  /* 0x0000000606007c0c */ /* 0x040fe2000bf25270 */
[----:B------:R1:W-:Y:S01]  /*0420*/  STG.E desc[UR10][R2.64+-0x8], R7 ;  /* 0xfffff80702007986 */ /* 0x0003e2000c10190a */
[----:B------:R-:W-:-:S02]  /*0430*/  ISETP.NE.AND P3, PT, R6, UR8, PT ;  /* 0x0000000806007c0c */ /* 0x000fc4000bf65270 */
[----:B------:R-:W-:Y:S01]  /*0440*/  ISETP.NE.AND P4, PT, R6, UR9, PT ;  /* 0x0000000906007c0c */ /* 0x000fe2000bf85270 */
[----:B------:R3:W-:Y:S01]  /*0450*/  STG.E desc[UR10][R2.64+-0x4], R15 ;  /* 0xfffffc0f02007986 */ /* 0x0007e2000c10190a */
[----:B--2---:R-:W-:Y:S02]  /*0460*/  FSEL R5, R8, RZ, !P2 ;  /* 0x000000ff08057208 */ /* 0x004fe40005000000 */
[----:B------:R-:W-:Y:S01]  /*0470*/  ISETP.NE.AND P2, PT, R6, UR7, PT ;  /* 0x0000000706007c0c */ /* 0x000fe2000bf45270 */
[----:B------:R2:W-:Y:S03]  /*0480*/  STG.E desc[UR10][R2.64], R9 ;  /* 0x0000000902007986 */ /* 0x0005e6000c10190a */
[C---:B0-----:R-:W-:Y:S01]  /*0490*/  FSEL R13, R8.reuse, RZ, !P2 ;  /* 0x000000ff080d7208 */ /* 0x041fe20005000000 */
[----:B------:R0:W-:Y:S01]  /*04a0*/  STG.E desc[UR10][R2.64+0x4], R11 ;  /* 0x0000040b02007986 */ /* 0x0001e2000c10190a */
[----:B-1----:R-:W-:-:S02]  /*04b0*/  FSEL R7, R8, RZ, !P0 ;  /* 0x000000ff08077208 */ /* 0x002fc40004000000 */
[----:B------:R-:W-:Y:S01]  /*04c0*/  IADD3 R4, P0, PT, R2, 0x40, RZ ;  /* 0x0000004002047810 */ /* 0x000fe20007f1e0ff */
[----:B------:R1:W-:Y:S01]  /*04d0*/  STG.E desc[UR10][R2.64+0x8], R5 ;  /* 0x0000080502007986 */ /* 0x0003e2000c10190a */
[C---:B---3--:R-:W-:Y:S02]  /*04e0*/  FSEL R15, R8.reuse, RZ, !P4 ;  /* 0x000000ff080f7208 */ /* 0x048fe40006000000 */
[C---:B--2---:R-:W-:Y:S01]  /*04f0*/  FSEL R9, R8.reuse, RZ, !P1 ;  /* 0x000000ff08097208 */ /* 0x044fe20004800000 */
[----:B------:R1:W-:Y:S01]  /*0500*/  STG.E desc[UR10][R2.64+0xc], R7 ;  /* 0x00000c0702007986 */ /* 0x0003e2000c10190a */
[----:B------:R-:W-:Y:S01]  /*0510*/  IMAD.X R17, RZ, RZ, R3, P0 ;  /* 0x000000ffff117224 */ /* 0x000fe200000e0603 */
[----:B0-----:R-:W-:Y:S02]  /*0520*/  FSEL R11, R8, RZ, !P3 ;  /* 0x000000ff080b7208 */ /* 0x001fe40005800000 */
[----:B------:R1:W-:Y:S04]  /*0530*/  STG.E desc[UR10][R2.64+0x10], R9 ;  /* 0x0000100902007986 */ /* 0x0003e8000c10190a */
[----:B------:R1:W-:Y:S04]  /*0540*/  STG.E desc[UR10][R2.64+0x14], R13 ;  /* 0x0000140d02007986 */ /* 0x0003e8000c10190a */
[----:B------:R1:W-:Y:S04]  /*0550*/  STG.E desc[UR10][R2.64+0x18], R11 ;  /* 0x0000180b02007986 */ /* 0x0003e8000c10190a */
[----:B------:R1:W-:Y:S01]  /*0560*/  STG.E desc[UR10][R2.64+0x1c], R15 ;  /* 0x00001c0f02007986 */ /* 0x0003e2000c10190a */
[----:B------:R-:W-:Y:S05]  /*0570*/  BRA.U UP0, `(.L_x_0) ;  /* 0xfffffff900e47547 */ /* 0x000fea000b83ffff */
[----:B------:R-:W-:Y:S05]  /*0580*/  EXIT ;  /* 0x000000000000794d */ /* 0x000fea0003800000 */
.L_x_1:
[----:B------:R-:W-:-:S00]  /*0590*/  BRA `(.L_x_1) ;  /* 0xfffffffc00fc7947 */ /* 0x000fc0000383ffff */
[----:B------:R-:W-:-:S00]  /*05a0*/  NOP ;  /* 0x0000000000007918 */ /* 0x000fc00000000000 */
        /* <DEDUP_REMOVED lines=13> */
.L_x_1007:


//--------------------- .text.initialize_momenta  --------------------------
	.section	.text.initialize_momenta,"ax",@progbits
	.align	128
        .global         initialize_momenta
        .type           initialize_momenta,@function
        .size           initialize_momenta,(.L_x_1001 - initialize_momenta)
        .other          initialize_momenta,@"STO_CUDA_ENTRY STV_DEFAULT"
initialize_momenta:
.text.initialize_momenta:
[----:B------:R-:W-:Y:S01]  /*0000*/  LDC R1, c[0x0][0x37c] ;  /* 0x0000df00ff017b82 */ /* 0x000fe20000000800 */
[----:B------:R-:W0:Y:S07]  /*0010*/  S2R R8, SR_TID.X ;  /* 0x0000000000087919 */ /* 0x000e2e0000002100 */
[----:B------:R-:W0:Y:S01]  /*0020*/  S2UR UR4, SR_CTAID.X ;  /* 0x00000000000479c3 */ /* 0x000e220000002500 */
[----:B------:R-:W1:Y:S07]  /*0030*/  LDCU UR5, c[0x0][0x3a0] ;  /* 0x00007400ff0577ac */ /* 0x000e6e0008000800 */
[----:B------:R-:W0:Y:S02]  /*0040*/  LDC R3, c[0x0][0x360] ;  /* 0x0000d800ff037b82 */ /* 0x000e240000000800 */
[----:B0-----:R-:W-:-:S05]  /*0050*/  IMAD R8, R3, UR4, R8 ;  /* 0x0000000403087c24 */ /* 0x001fca000f8e0208 */
[----:B-1----:R-:W-:-:S13]  /*0060*/  ISETP.GE.AND P0, PT, R8, UR5, PT ;  /* 0x0000000508007c0c */ /* 0x002fda000bf06270 */
[----:B------:R-:W-:Y:S05]  /*0070*/  @P0 EXIT ;  /* 0x000000000000094d */ /* 0x000fea0003800000 */
[----:B------:R-:W0:Y:S01]  /*0080*/  LDC.64 R2, c[0x0][0x388] ;  /* 0x0000e200ff027b82 */ /* 0x000e220000000a00 */
[----:B------:R-:W1:Y:S01]  /*0090*/  LDCU.64 UR6, c[0x0][0x358] ;  /* 0x00006b00ff0677ac */ /* 0x000e620008000a00 */
[----:B------:R-:W2:Y:S01]  /*00a0*/  LDCU.64 UR4, c[0x0][0x398] ;  /* 0x00007300ff0477ac */ /* 0x000ea20008000a00 */
[----:B0-----:R-:W-:-:S05]  /*00b0*/  IMAD.WIDE R2, R8, 0x4, R2 ;  /* 0x0000000408027825 */ /* 0x001fca00078e0202 */
[----:B-1----:R0:W3:Y:S01]  /*00c0*/  LDG.E R0, desc[UR6][R2.64] ;  /* 0x0000000602007981 */ /* 0x0020e2000c1e1900 */
[C---:B------:R-:W-:Y:S01]  /*00d0*/  IMAD R5, R8.reuse, 0x3039, RZ ;  /* 0x0000303908057824 */ /* 0x040fe200078e02ff */
[----:B------:R-:W-:Y:S01]  /*00e0*/  UMOV UR8, 0xd9d7bdbb ;  /* 0xd9d7bdbb00087882 */ /* 0x000fe20000000000 */
[----:B------:R-:W-:Y:S01]  /*00f0*/  IMAD R7, R8, 0x10932, RZ ;  /* 0x0001093208077824 */ /* 0x000fe200078e02ff */
[----:B------:R-:W-:Y:S01]  /*0100*/  UMOV UR9, 0x3ddb7cdf ;  /* 0x3ddb7cdf00097882 */ /* 0x000fe20000000000 */
[----:B------:R-:W-:Y:S01]  /*0110*/  BSSY.RECONVERGENT B0, `(.L_x_2) ;  /* 0x000005a000007945 */ /* 0x000fe20003800200 */
[----:B--2---:R-:W-:Y:S02]  /*0120*/  IADD3 R4, P0, PT, R5, UR4, RZ ;  /* 0x0000000405047c10 */ /* 0x004fe4000ff1e0ff */
[----:B------:R-:W-:Y:S02]  /*0130*/  SHF.R.S32.HI R6, RZ, 0x1f, R7 ;  /* 0x0000001fff067819 */ /* 0x000fe40000011407 */
[----:B------:R-:W-:-:S02]  /*0140*/  LOP3.LUT R9, R7, UR4, RZ, 0x3c, !PT ;  /* 0x0000000407097c12 */ /* 0x000fc4000f8e3cff */
[----:B------:R-:W-:Y:S02]  /*0150*/  LEA.HI.X.SX32 R5, R5, UR5, 0x1, P0 ;  /* 0x0000000505057c11 */ /* 0x000fe400080f0eff */
[----:B------:R-:W-:Y:S01]  /*0160*/  LOP3.LUT R6, R6, UR5, RZ, 0x3c, !PT ;  /* 0x0000000506067c12 */ /* 0x000fe2000f8e3cff */
[----:B------:R-:W-:Y:S01]  /*0170*/  UMOV UR5, 0x3f604778 ;  /* 0x3f60477800057882 */ /* 0x000fe20000000000 */
[----:B------:R-:W-:Y:S02]  /*0180*/  IADD3 R10, P0, PT, R9, R4, RZ ;  /* 0x00000004090a7210 */ /* 0x000fe40007f1e0ff */
[----:B------:R-:W-:Y:S01]  /*0190*/  LOP3.LUT R15, R4, UR4, R7, 0x96, !PT ;  /* 0x00000004040f7c12 */ /* 0x000fe2000f8e9607 */
[----:B------:R-:W1:Y:S01]  /*01a0*/  LDCU UR4, c[0x0][0x390] ;  /* 0x00007200ff0477ac */ /* 0x000e620008000800 */
[C---:B------:R-:W-:Y:S01]  /*01b0*/  LOP3.LUT R16, R6.reuse, R5, RZ, 0x3c, !PT ;  /* 0x0000000506107212 */ /* 0x040fe200078e3cff */
[----:B------:R-:W-:Y:S01]  /*01c0*/  IMAD.X R9, R6, 0x1, R5, P0 ;  /* 0x0000000106097824 */ /* 0x000fe200000e0605 */
[----:B------:R-:W-:-:S04]  /*01d0*/  SHF.L.U32 R7, R15, 0xe, RZ ;  /* 0x0000000e0f077819 */ /* 0x000fc800000006ff */
[--C-:B------:R-:W-:Y:S02]  /*01e0*/  SHF.R.U64 R10, R10, 0xb, R9.reuse ;  /* 0x0000000b0a0a7819 */ /* 0x100fe40000001209 */
[----:B------:R-:W-:-:S04]  /*01f0*/  SHF.R.U32.HI R11, RZ, 0xb, R9 ;  /* 0x0000000bff0b7819 */ /* 0x000fc80000011609 */
[----:B------:R-:W0:Y:S02]  /*0200*/  I2F.U64 R10, R10 ;  /* 0x0000000a000a7312 */ /* 0x000e240000301000 */
[----:B0-----:R-:W-:Y:S01]  /*0210*/  FMUL R3, R10, 1.1102230246251565404e-16 ;  /* 0x250000000a037820 */ /* 0x001fe20000400000 */
[----:B------:R-:W-:-:S05]  /*0220*/  IMAD.MOV.U32 R10, RZ, RZ, 0x3e055027 ;  /* 0x3e055027ff0a7424 */ /* 0x000fca00078e00ff */
[----:B------:R-:W0:Y:S02]  /*0230*/  F2F.F64.F32 R2, R3 ;  /* 0x0000000300027310 */ /* 0x000e240000201800 */
[----:B0-----:R-:W-:Y:S01]  /*0240*/  DADD R12, R2, UR8 ;  /* 0x00000008020c7e29 */ /* 0x001fe20008000000 */
[----:B------:R-:W-:Y:S02]  /*0250*/  SHF.L.W.U32.HI R3, R5, 0x17, R4 ;  /* 0x0000001705037819 */ /* 0x000fe40000010e04 */
[----:B------:R-:W-:-:S03]  /*0260*/  SHF.L.W.U32.HI R4, R4, 0x17, R5 ;  /* 0x0000001704047819 */ /* 0x000fc60000010e05 */
[----:B------:R0:W2:Y:S01]  /*0270*/  F2F.F32.F64 R2, R12 ;  /* 0x0000000c00027310 */ /* 0x0000a20000301000 */
[C---:B------:R-:W-:Y:S02]  /*0280*/  LOP3.LUT R4, R15.reuse, R4, R7, 0x96, !PT ;  /* 0x000000040f047212 */ /* 0x040fe400078e9607 */
[----:B0-----:R-:W-:-:S04]  /*0290*/  SHF.L.U64.HI R12, R15, 0xe, R16 ;  /* 0x0000000e0f0c7819 */ /* 0x001fc80000010210 */
[----:B------:R-:W-:Y:S02]  /*02a0*/  LOP3.LUT R13, R3, R12, RZ, 0x3c, !PT ;  /* 0x0000000c030d7212 */ /* 0x000fe400078e3cff */
[----:B--2---:R-:W-:Y:S02]  /*02b0*/  FSETP.GEU.AND P0, PT, R2, 1.175494350822287508e-38, PT ;  /* 0x008000000200780b */ /* 0x004fe40003f0e000 */
[----:B------:R-:W-:Y:S02]  /*02c0*/  SHF.L.W.U32.HI R3, R16, 0x4, R15 ;  /* 0x0000000410037819 */ /* 0x000fe40000010e0f */
[----:B------:R-:W-:-:S09]  /*02d0*/  FSEL R7, RZ, -23, P0 ;  /* 0xc1b80000ff077808 */ /* 0x000fd20000000000 */
[----:B------:R-:W-:-:S04]  /*02e0*/  @!P0 FMUL R2, R2, 8388608 ;  /* 0x4b00000002028820 */ /* 0x000fc80000400000 */
[C---:B------:R-:W-:Y:S01]  /*02f0*/  VIADD R9, R2.reuse, 0xc0d55555 ;  /* 0xc0d5555502097836 */ /* 0x040fe20000000000 */
[----:B------:R-:W-:-:S04]  /*0300*/  ISETP.GT.U32.AND P0, PT, R2, 0x7f7fffff, PT ;  /* 0x7f7fffff0200780c */ /* 0x000fc80003f04070 */
[----:B------:R-:W-:-:S04]  /*0310*/  LOP3.LUT R9, R9, 0xff800000, RZ, 0xc0, !PT ;  /* 0xff80000009097812 */ /* 0x000fc800078ec0ff */
[----:B------:R-:W-:Y:S01]  /*0320*/  I2FP.F32.S32 R12, R9 ;  /* 0x00000009000c7245 */ /* 0x000fe20000201400 */
[----:B------:R-:W-:Y:S01]  /*0330*/  IMAD.IADD R14, R2, 0x1, -R9 ;  /* 0x00000001020e7824 */ /* 0x000fe200078e0a09 */
[----:B------:R-:W-:-:S03]  /*0340*/  SHF.L.W.U32.HI R9, R15, 0x4, R16 ;  /* 0x000000040f097819 */ /* 0x000fc60000010e10 */
[----:B------:R-:W-:Y:S01]  /*0350*/  FADD R11, R14, -1 ;  /* 0xbf8000000e0b7421 */ /* 0x000fe20000000000 */
[----:B------:R-:W-:Y:S01]  /*0360*/  FFMA R12, R12, 1.1920928955078125e-07, R7 ;  /* 0x340000000c0c7823 */ /* 0x000fe20000000007 */
[----:B------:R-:W-:Y:S02]  /*0370*/  IADD3 R16, P1, PT, R9, R4, RZ ;  /* 0x0000000409107210 */ /* 0x000fe40007f3e0ff */
[----:B------:R-:W-:-:S04]  /*0380*/  FFMA R10, R11, -R10, 0.14084610342979431152 ;  /* 0x3e1039f60b0a7423 */ /* 0x000fc8000000080a */
[----:B------:R-:W-:-:S04]  /*0390*/  FFMA R10, R11, R10, -0.12148627638816833496 ;  /* 0xbdf8cdcc0b0a7423 */ /* 0x000fc8000000000a */
[----:B------:R-:W-:-:S04]  /*03a0*/  FFMA R10, R11, R10, 0.13980610668659210205 ;  /* 0x3e0f29550b0a7423 */ /* 0x000fc8000000000a */
[----:B------:R-:W-:-:S04]  /*03b0*/  FFMA R10, R11, R10, -0.16684235632419586182 ;  /* 0xbe2ad8b90b0a7423 */ /* 0x000fc8000000000a */
[----:B------:R-:W-:-:S04]  /*03c0*/  FFMA R10, R11, R10, 0.20012299716472625732 ;  /* 0x3e4ced0b0b0a7423 */ /* 0x000fc8000000000a */
[----:B------:R-:W-:-:S04]  /*03d0*/  FFMA R10, R11, R10, -0.24999669194221496582 ;  /* 0xbe7fff220b0a7423 */ /* 0x000fc8000000000a */
[----:B------:R-:W-:-:S04]  /*03e0*/  FFMA R10, R11, R10, 0.33333182334899902344 ;  /* 0x3eaaaa780b0a7423 */ /* 0x000fc8000000000a */
[----:B------:R-:W-:Y:S01]  /*03f0*/  FFMA R14, R11, R10, -0.5 ;  /* 0xbf0000000b0e7423 */ /* 0x000fe2000000000a */
[----:B------:R-:W-:Y:S02]  /*0400*/  LOP3.LUT R10, R13, R6, R5, 0x96, !PT ;  /* 0x000000060d0a7212 */ /* 0x000fe400078e9605 */
[----:B-1----:R-:W0:Y:S01]  /*0410*/  F2F.F64.F32 R6, UR4 ;  /* 0x0000000400067d10 */ /* 0x002e220008201800 */
[----:B------:R-:W-:Y:S01]  /*0420*/  FMUL R14, R11, R14 ;  /* 0x0000000e0b0e7220 */ /* 0x000fe20000400000 */
[----:B------:R-:W-:Y:S01]  /*0430*/  UMOV UR4, 0x6186a51 ;  /* 0x06186a5100047882 */ /* 0x000fe20000000000 */
[----:B------:R-:W-:Y:S02]  /*0440*/  IMAD.X R15, R3, 0x1, R10, P1 ;  /* 0x00000001030f7824 */ /* 0x000fe400008e060a */
[----:B------:R-:W-:-:S03]  /*0450*/  FFMA R11, R11, R14, R11 ;  /* 0x0000000e0b0b7223 */ /* 0x000fc6000000000b */
[----:B------:R-:W-:Y:S01]  /*0460*/  SHF.R.U64 R16, R16, 0xb, R15 ;  /* 0x0000000b10107819 */ /* 0x000fe2000000120f */
[----:B------:R-:W-:Y:S01]  /*0470*/  FFMA R5, R12, 0.69314718246459960938, R11 ;  /* 0x3f3172180c057823 */ /* 0x000fe2000000000b */
[----:B------:R-:W-:Y:S01]  /*0480*/  IMAD.MOV.U32 R11, RZ, RZ, 0x7f800000 ;  /* 0x7f800000ff0b7424 */ /* 0x000fe200078e00ff */
[----:B------:R-:W-:-:S03]  /*0490*/  SHF.R.U32.HI R17, RZ, 0xb, R15 ;  /* 0x0000000bff117819 */ /* 0x000fc6000001160f */
[C---:B------:R-:W-:Y:S01]  /*04a0*/  @P0 FFMA R5, R2.reuse, R11, +INF ;  /* 0x7f80000002050423 */ /* 0x040fe2000000000b */
[----:B------:R-:W-:Y:S01]  /*04b0*/  FSETP.NEU.AND P0, PT, R2, RZ, PT ;  /* 0x000000ff0200720b */ /* 0x000fe20003f0d000 */
[----:B0-----:R-:W-:Y:S01]  /*04c0*/  DMUL R14, R6, UR4 ;  /* 0x00000004060e7c28 */ /* 0x001fe20008000000 */
[----:B------:R0:W1:Y:S01]  /*04d0*/  I2F.U64 R11, R16 ;  /* 0x00000010000b7312 */ /* 0x0000620000301000 */
[----:B------:R-:W-:Y:S01]  /*04e0*/  FMUL R5, R5, -2 ;  /* 0xc000000005057820 */ /* 0x000fe20000400000 */
[----:B------:R-:W-:Y:S02]  /*04f0*/  LOP3.LUT R7, R4, R9, RZ, 0x3c, !PT ;  /* 0x0000000904077212 */ /* 0x000fe400078e3cff */
[----:B------:R-:W-:Y:S02]  /*0500*/  LOP3.LUT R6, R10, R3, RZ, 0x3c, !PT ;  /* 0x000000030a067212 */ /* 0x000fe400078e3cff */
[----:B------:R-:W-:Y:S02]  /*0510*/  FSEL R18, R5, +INF , P0 ;  /* 0x7f80000005127808 */ /* 0x000fe40000000000 */
[----:B------:R-:W-:-:S02]  /*0520*/  SHF.L.W.U32.HI R2, R4, 0x17, R10 ;  /* 0x0000001704027819 */ /* 0x000fc40000010e0a */
[----:B------:R2:W4:Y:S01]  /*0530*/  MUFU.RSQ R19, R18 ;  /* 0x0000001200137308 */ /* 0x0005220000001400 */
[----:B0-----:R-:W-:Y:S01]  /*0540*/  SHF.L.U64.HI R17, R7, 0xe, R6 ;  /* 0x0000000e07117819 */ /* 0x001fe20000010206 */
[----:B-1----:R-:W-:-:S06]  /*0550*/  FMUL R11, R11, 1.1102230246251565404e-16 ;  /* 0x250000000b0b7820 */ /* 0x002fcc0000400000 */
[----:B---3--:R0:W1:Y:S02]  /*0560*/  F2F.F64.F32 R12, R0 ;  /* 0x00000000000c7310 */ /* 0x0080640000201800 */
[----:B0-----:R-:W-:-:S04]  /*0570*/  SHF.L.W.U32.HI R0, R10, 0x17, R4 ;  /* 0x000000170a007819 */ /* 0x001fc80000010e04 */
[----:B------:R-:W-:Y:S01]  /*0580*/  LOP3.LUT R0, R0, R17, RZ, 0x3c, !PT ;  /* 0x0000001100007212 */ /* 0x000fe200078e3cff */
[----:B-1----:R-:W-:-:S03]  /*0590*/  DMUL R12, R14, R12 ;  /* 0x0000000c0e0c7228 */ /* 0x002fc60000000000 */
[----:B------:R-:W-:Y:S01]  /*05a0*/  LOP3.LUT R3, R0, R10, R3, 0x96, !PT ;  /* 0x0000000a00037212 */ /* 0x000fe200078e9603 */
[----:B------:R-:W-:Y:S02]  /*05b0*/  VIADD R14, R18, 0xf3000000 ;  /* 0xf3000000120e7836 */ /* 0x000fe40000000000 */
[----:B------:R-:W-:Y:S01]  /*05c0*/  IMAD.SHL.U32 R15, R7, 0x4000, RZ ;  /* 0x00004000070f7824 */ /* 0x000fe200078e00ff */
[----:B------:R2:W0:Y:S02]  /*05d0*/  F2F.F32.F64 R5, R12 ;  /* 0x0000000c00057310 */ /* 0x0004240000301000 */
[----:B------:R-:W-:Y:S02]  /*05e0*/  ISETP.GT.U32.AND P0, PT, R14, 0x727fffff, PT ;  /* 0x727fffff0e00780c */ /* 0x000fe40003f04070 */
[----:B------:R-:W-:-:S04]  /*05f0*/  LOP3.LUT R2, R2, R15, RZ, 0x3c, !PT ;  /* 0x0000000f02027212 */ /* 0x000fc800078e3cff */
[----:B------:R-:W-:-:S07]  /*0600*/  LOP3.LUT R4, R2, R4, R9, 0x96, !PT ;  /* 0x0000000402047212 */ /* 0x000fce00078e9609 */
[----:B--2-4-:R-:W-:Y:S05]  /*0610*/  @!P0 BRA `(.L_x_3) ;  /* 0x0000000000148947 */ /* 0x014fea0003800000 */
[----:B------:R-:W-:Y:S02]  /*0620*/  MOV R0, R18 ;  /* 0x0000001200007202 */ /* 0x000fe40000000f00 */
[----:B------:R-:W-:-:S07]  /*0630*/  MOV R10, 0x650 ;  /* 0x00000650000a7802 */ /* 0x000fce0000000f00 */
[----:B0-----:R-:W-:Y:S05]  /*0640*/  CALL.REL.NOINC `($__internal_0_$__cuda_sm20_sqrt_rn_f32_slowpath) ;  /* 0x0000001c001c7944 */ /* 0x001fea0003c00000 */
[----:B------:R-:W-:Y:S01]  /*0650*/  IMAD.MOV.U32 R2, RZ, RZ, R0 ;  /* 0x000000ffff027224 */ /* 0x000fe200078e0000 */
[----:B------:R-:W-:Y:S06]  /*0660*/  BRA `(.L_x_4) ;  /* 0x0000000000107947 */ /* 0x000fec0003800000 */
.L_x_3:
[----:B------:R-:W-:Y:S01]  /*0670*/  FMUL.FTZ R9, R18, R19 ;  /* 0x0000001312097220 */ /* 0x000fe20000410000 */
[----:B------:R-:W-:-:S03]  /*0680*/  FMUL.FTZ R19, R19, 0.5 ;  /* 0x3f00000013137820 */ /* 0x000fc60000410000 */
[----:B------:R-:W-:-:S04]  /*0690*/  FFMA R2, -R9, R9, R18 ;  /* 0x0000000909027223 */ /* 0x000fc80000000112 */
[----:B------:R-:W-:-:S07]  /*06a0*/  FFMA R2, R2, R19, R9 ;  /* 0x0000001302027223 */ /* 0x000fce0000000009 */
.L_x_4:
[----:B------:R-:W-:Y:S05]  /*06b0*/  BSYNC.RECONVERGENT B0 ;  /* 0x0000000000007941 */ /* 0x000fea0003800200 */
.L_x_2:
[----:B------:R-:W-:Y:S01]  /*06c0*/  FMUL R0, R11, 6.2831854820251464844 ;  /* 0x40c90fdb0b007820 */ /* 0x000fe20000400000 */
[----:B------:R-:W-:Y:S03]  /*06d0*/  BSSY.RECONVERGENT B0, `(.L_x_5) ;  /* 0x0000066000007945 */ /* 0x000fe60003800200 */
[C---:B------:R-:W-:Y:S01]  /*06e0*/  FMUL R9, R0.reuse, 0.63661974668502807617 ;  /* 0x3f22f98300097820 */ /* 0x040fe20000400000 */
[----:B------:R-:W-:-:S03]  /*06f0*/  FSETP.GE.AND P0, PT, |R0|, 105615, PT ;  /* 0x47ce47800000780b */ /* 0x000fc60003f06200 */
[----:B------:R1:W2:Y:S02]  /*0700*/  F2I.NTZ R21, R9 ;  /* 0x0000000900157305 */ /* 0x0002a40000203100 */
[----:B-1----:R-:W-:Y:S02]  /*0710*/  P2R R9, PR, RZ, 0x1 ;  /* 0x00000001ff097803 */ /* 0x002fe40000000000 */
[----:B--2---:R-:W-:Y:S01]  /*0720*/  I2FP.F32.S32 R11, R21 ;  /* 0x00000015000b7245 */ /* 0x004fe20000201400 */
[----:B------:R-:W-:-:S04]  /*0730*/  IMAD.MOV.U32 R19, RZ, RZ, R21 ;  /* 0x000000ffff137224 */ /* 0x000fc800078e0015 */
[----:B------:R-:W-:-:S04]  /*0740*/  FFMA R10, R11, -1.5707962512969970703, R0 ;  /* 0xbfc90fda0b0a7823 */ /* 0x000fc80000000000 */
[----:B------:R-:W-:-:S04]  /*0750*/  FFMA R10, R11, -7.5497894158615963534e-08, R10 ;  /* 0xb3a221680b0a7823 */ /* 0x000fc8000000000a */
[----:B------:R-:W-:-:S04]  /*0760*/  FFMA R20, R11, -5.3903029534742383927e-15, R10 ;  /* 0xa7c234c50b147823 */ /* 0x000fc8000000000a */
[----:B------:R-:W-:Y:S01]  /*0770*/  IMAD.MOV.U32 R23, RZ, RZ, R20 ;  /* 0x000000ffff177224 */ /* 0x000fe200078e0014 */
[----:B------:R-:W-:Y:S06]  /*0780*/  @!P0 BRA `(.L_x_6) ;  /* 0x0000000400688947 */ /* 0x000fec0003800000 */
[----:B------:R-:W-:-:S13]  /*0790*/  FSETP.NEU.AND P0, PT, |R0|, +INF , PT ;  /* 0x7f8000000000780b */ /* 0x000fda0003f0d200 */
[----:B------:R-:W-:Y:S01]  /*07a0*/  @!P0 FMUL R23, RZ, R0 ;  /* 0x00000000ff178220 */ /* 0x000fe20000400000 */
[----:B------:R-:W-:Y:S01]  /*07b0*/  @!P0 IMAD.MOV.U32 R21, RZ, RZ, RZ ;  /* 0x000000ffff158224 */ /* 0x000fe200078e00ff */
[----:B------:R-:W-:Y:S06]  /*07c0*/  @!P0 BRA `(.L_x_6) ;  /* 0x0000000400588947 */ /* 0x000fec0003800000 */
[----:B------:R-:W-:Y:S01]  /*07d0*/  SHF.L.U32 R9, R0, 0x8, RZ ;  /* 0x0000000800097819 */ /* 0x000fe200000006ff */
[----:B------:R-:W-:Y:S01]  /*07e0*/  IMAD.MOV.U32 R21, RZ, RZ, RZ ;  /* 0x000000ffff157224 */ /* 0x000fe200078e00ff */
[----:B------:R-:W1:Y:S01]  /*07f0*/  LDCU.64 UR8, c[0x4][URZ] ;  /* 0x01000000ff0877ac */ /* 0x000e620008000a00 */
[----:B------:R-:W-:Y:S01]  /*0800*/  IMAD.MOV.U32 R23, RZ, RZ, RZ ;  /* 0x000000ffff177224 */ /* 0x000fe200078e00ff */
[----:B------:R-:W-:Y:S01]  /*0810*/  LOP3.LUT R22, R9, 0x80000000, RZ, 0xfc, !PT ;  /* 0x8000000009167812 */ /* 0x000fe200078efcff */
[----:B------:R-:W-:Y:S01]  /*0820*/  UMOV UR5, URZ ;  /* 0x000000ff00057c82 */ /* 0x000fe20008000000 */
[----:B------:R-:W-:-:S05]  /*0830*/  UMOV UR4, URZ ;  /* 0x000000ff00047c82 */ /* 0x000fca0008000000 */
.L_x_7:
[----:B-1----:R-:W-:Y:S02]  /*0840*/  IMAD.U32 R15, RZ, RZ, UR9 ;  /* 0x00000009ff0f7e24 */ /* 0x002fe4000f8e00ff */
[----:B------:R-:W-:-:S05]  /*0850*/  IMAD.U32 R14, RZ, RZ, UR8 ;  /* 0x00000008ff0e7e24 */ /* 0x000fca000f8e00ff */
[----:B------:R-:W2:Y:S01]  /*0860*/  LDG.E.CONSTANT R15, desc[UR6][R14.64] ;  /* 0x000000060e0f7981 */ /* 0x000ea2000c1e9900 */
[----:B------:R-:W-:Y:S01]  /*0870*/  UIADD3 UR4, UPT, UPT, UR4, 0x1, URZ ;  /* 0x0000000104047890 */ /* 0x000fe2000fffe0ff */
[C---:B------:R-:W-:Y:S01]  /*0880*/  ISETP.EQ.AND P0, PT, R23.reuse, RZ, PT ;  /* 0x000000ff1700720c */ /* 0x040fe20003f02270 */
[----:B------:R-:W-:Y:S01]  /*0890*/  UIADD3 UR8, UP1, UPT, UR8, 0x4, URZ ;  /* 0x0000000408087890 */ /* 0x000fe2000ff3e0ff */
[C---:B------:R-:W-:Y:S01]  /*08a0*/  ISETP.EQ.AND P1, PT, R23.reuse, 0x4, PT ;  /* 0x000000041700780c */ /* 0x040fe20003f22270 */
[----:B------:R-:W-:Y:S01]  /*08b0*/  UISETP.NE.AND UP0, UPT, UR4, 0x6, UPT ;  /* 0x000000060400788c */ /* 0x000fe2000bf05270 */
[C---:B------:R-:W-:Y:S01]  /*08c0*/  ISETP.EQ.AND P3, PT, R23.reuse, 0xc, PT ;  /* 0x0000000c1700780c */ /* 0x040fe20003f62270 */
[----:B------:R-:W-:Y:S01]  /*08d0*/  UIADD3.X UR9, UPT, UPT, URZ, UR9, URZ, UP1, !UPT ;  /* 0x00000009ff097290 */ /* 0x000fe20008ffe4ff */
[C---:B------:R-:W-:Y:S02]  /*08e0*/  ISETP.EQ.AND P4, PT, R23.reuse, 0x10, PT ;  /* 0x000000101700780c */ /* 0x040fe40003f82270 */
[----:B------:R-:W-:Y:S01]  /*08f0*/  ISETP.EQ.AND P5, PT, R23, 0x14, PT ;  /* 0x000000141700780c */ /* 0x000fe20003fa2270 */
[----:B--2---:R-:W-:-:S03]  /*0900*/  IMAD.WIDE.U32 R16, R15, R22, RZ ;  /* 0x000000160f107225 */ /* 0x004fc600078e00ff */
[----:B------:R-:W-:-:S04]  /*0910*/  IADD3 R16, P2, PT, R16, R21, RZ ;  /* 0x0000001510107210 */ /* 0x000fc80007f5e0ff */
[----:B------:R-:W-:Y:S01]  /*0920*/  IADD3.X R21, PT, PT, R17, UR5, RZ, P2, !PT ;  /* 0x0000000511157c10 */ /* 0x000fe200097fe4ff */
[--C-:B------:R-:W-:Y:S01]  /*0930*/  @P1 IMAD.MOV.U32 R10, RZ, RZ, R16.reuse ;  /* 0x000000ffff0a1224 */ /* 0x100fe200078e0010 */
[C---:B------:R-:W-:Y:S01]  /*0940*/  ISETP.EQ.AND P2, PT, R23.reuse, 0x8, PT ;  /* 0x000000081700780c */ /* 0x040fe20003f42270 */
[--C-:B------:R-:W-:Y:S01]  /*0950*/  @P3 IMAD.MOV.U32 R12, RZ, RZ, R16.reuse ;  /* 0x000000ffff0c3224 */ /* 0x100fe200078e0010 */
[-C--:B------:R-:W-:Y:S01]  /*0960*/  @P0 MOV R9, R16.reuse ;  /* 0x0000001000090202 */ /* 0x080fe20000000f00 */
[----:B------:R-:W-:Y:S01]  /*0970*/  @P4 IMAD.MOV.U32 R13, RZ, RZ, R16 ;  /* 0x000000ffff0d4224 */ /* 0x000fe200078e0010 */
[----:B------:R-:W-:Y:S01]  /*0980*/  @P5 MOV R18, R16 ;  /* 0x0000001000125202 */ /* 0x000fe20000000f00 */
[----:B------:R-:W-:-:S08]  /*0990*/  VIADD R23, R23, 0x4 ;  /* 0x0000000417177836 */ /* 0x000fd00000000000 */
[----:B------:R-:W-:Y:S01]  /*09a0*/  @P2 IMAD.MOV.U32 R11, RZ, RZ, R16 ;  /* 0x000000ffff0b2224 */ /* 0x000fe200078e0010 */
[----:B------:R-:W-:Y:S06]  /*09b0*/  BRA.U UP0, `(.L_x_7) ;  /* 0xfffffffd00a07547 */ /* 0x000fec000b83ffff */
[----:B------:R-:W-:Y:S01]  /*09c0*/  SHF.R.U32.HI R14, RZ, 0x17, R0 ;  /* 0x00000017ff0e7819 */ /* 0x000fe20000011600 */
[----:B------:R-:W-:Y:S04]  /*09d0*/  BSSY.RECONVERGENT B1, `(.L_x_8) ;  /* 0x0000027000017945 */ /* 0x000fe80003800200 */
[----:B------:R-:W-:-:S05]  /*09e0*/  VIADD R15, R14, 0xffffff80 ;  /* 0xffffff800e0f7836 */ /* 0x000fca0000000000 */
[----:B------:R-:W-:-:S05]  /*09f0*/  SHF.R.U32.HI R15, RZ, 0x5, R15 ;  /* 0x00000005ff0f7819 */ /* 0x000fca000001160f */
[----:B------:R-:W-:-:S05]  /*0a00*/  IMAD.U32 R17, R15, -0x4, RZ ;  /* 0xfffffffc0f117824 */ /* 0x000fca00078e00ff */
[C---:B------:R-:W-:Y:S02]  /*0a10*/  ISETP.EQ.AND P3, PT, R17.reuse, -0x18, PT ;  /* 0xffffffe81100780c */ /* 0x040fe40003f62270 */
[C---:B------:R-:W-:Y:S02]  /*0a20*/  ISETP.EQ.AND P4, PT, R17.reuse, -0x14, PT ;  /* 0xffffffec1100780c */ /* 0x040fe40003f82270 */
[C---:B------:R-:W-:Y:S02]  /*0a30*/  ISETP.EQ.AND P0, PT, R17.reuse, -0x10, PT ;  /* 0xfffffff01100780c */ /* 0x040fe40003f02270 */
[C---:B------:R-:W-:Y:S02]  /*0a40*/  ISETP.EQ.AND P1, PT, R17.reuse, -0xc, PT ;  /* 0xfffffff41100780c */ /* 0x040fe40003f22270 */
[C---:B------:R-:W-:Y:S02]  /*0a50*/  ISETP.EQ.AND P2, PT, R17.reuse, -0x8, PT ;  /* 0xfffffff81100780c */ /* 0x040fe40003f42270 */
[----:B------:R-:W-:-:S03]  /*0a60*/  ISETP.EQ.AND P5, PT, R17, 0x4, PT ;  /* 0x000000041100780c */ /* 0x000fc60003fa2270 */
[----:B------:R-:W-:Y:S01]  /*0a70*/  @P3 IMAD.MOV.U32 R22, RZ, RZ, R9 ;  /* 0x000000ffff163224 */ /* 0x000fe200078e0009 */
[C---:B------:R-:W-:Y:S01]  /*0a80*/  ISETP.EQ.AND P3, PT, R17.reuse, -0x4, PT ;  /* 0xfffffffc1100780c */ /* 0x040fe20003f62270 */
[--C-:B------:R-:W-:Y:S01]  /*0a90*/  @P4 IMAD.MOV.U32 R22, RZ, RZ, R10.reuse ;  /* 0x000000ffff164224 */ /* 0x100fe200078e000a */
[----:B------:R-:W-:Y:S01]  /*0aa0*/  @P4 MOV R15, R9 ;  /* 0x00000009000f4202 */ /* 0x000fe20000000f00 */
[----:B------:R-:W-:Y:S01]  /*0ab0*/  @P0 IMAD.MOV.U32 R15, RZ, RZ, R10 ;  /* 0x000000ffff0f0224 */ /* 0x000fe200078e000a */
[----:B------:R-:W-:Y:S01]  /*0ac0*/  ISETP.EQ.AND P4, PT, R17, RZ, PT ;  /* 0x000000ff1100720c */ /* 0x000fe20003f82270 */
[--C-:B------:R-:W-:Y:S02]  /*0ad0*/  @P1 IMAD.MOV.U32 R15, RZ, RZ, R11.reuse ;  /* 0x000000ffff0f1224 */ /* 0x100fe400078e000b */
[----:B------:R-:W-:Y:S02]  /*0ae0*/  @P2 IMAD.MOV.U32 R15, RZ, RZ, R12 ;  /* 0x000000ffff0f2224 */ /* 0x000fe400078e000c */
[----:B------:R-:W-:Y:S01]  /*0af0*/  @P0 IMAD.MOV.U32 R22, RZ, RZ, R11 ;  /* 0x000000ffff160224 */ /* 0x000fe200078e000b */
[----:B------:R-:W-:Y:S01]  /*0b00*/  @P1 MOV R22, R12 ;  /* 0x0000000c00161202 */ /* 0x000fe20000000f00 */
[----:B------:R-:W-:-:S02]  /*0b10*/  @P2 IMAD.MOV.U32 R22, RZ, RZ, R13 ;  /* 0x000000ffff162224 */ /* 0x000fc400078e000d */
[----:B------:R-:W-:Y:S02]  /*0b20*/  @P3 IMAD.MOV.U32 R15, RZ, RZ, R13 ;  /* 0x000000ffff0f3224 */ /* 0x000fe400078e000d */
[----:B------:R-:W-:Y:S02]  /*0b30*/  @P3 IMAD.MOV.U32 R22, RZ, RZ, R18 ;  /* 0x000000ffff163224 */ /* 0x000fe400078e0012 */
[----:B------:R-:W-:Y:S01]  /*0b40*/  @P4 MOV R15, R18 ;  /* 0x00000012000f4202 */ /* 0x000fe20000000f00 */
[--C-:B------:R-:W-:Y:S02]  /*0b50*/  @P5 IMAD.MOV.U32 R15, RZ, RZ, R21.reuse ;  /* 0x000000ffff0f5224 */ /* 0x100fe400078e0015 */
[----:B------:R-:W-:Y:S02]  /*0b60*/  @P4 IMAD.MOV.U32 R22, RZ, RZ, R21 ;  /* 0x000000ffff164224 */ /* 0x000fe400078e0015 */
[----:B------:R-:W-:Y:S01]  /*0b70*/  IMAD.MOV.U32 R16, RZ, RZ, R15 ;  /* 0x000000ffff107224 */ /* 0x000fe200078e000f */
[----:B------:R-:W-:-:S13]  /*0b80*/  LOP3.LUT P6, R15, R14, 0x1f, RZ, 0xc0, !PT ;  /* 0x0000001f0e0f7812 */ /* 0x000fda00078cc0ff */
[----:B------:R-:W-:Y:S05]  /*0b90*/  @!P6 BRA `(.L_x_9) ;  /* 0x000000000028e947 */ /* 0x000fea0003800000 */
[----:B------:R-:W-:Y:S01]  /*0ba0*/  @P0 IMAD.MOV.U32 R14, RZ, RZ, R9 ;  /* 0x000000ffff0e0224 */ /* 0x000fe200078e0009 */
[----:B------:R-:W-:Y:S02]  /*0bb0*/  ISETP.EQ.AND P0, PT, R17, 0x8, PT ;  /* 0x000000081100780c */ /* 0x000fe40003f02270 */
[----:B------:R-:W-:Y:S01]  /*0bc0*/  @P1 MOV R14, R10 ;  /* 0x0000000a000e1202 */ /* 0x000fe20000000f00 */
[----:B------:R-:W-:Y:S01]  /*0bd0*/  @P2 IMAD.MOV.U32 R14, RZ, RZ, R11 ;  /* 0x000000ffff0e2224 */ /* 0x000fe200078e000b */
[----:B------:R-:W-:Y:S01]  /*0be0*/  SHF.L.W.U32.HI R22, R16, R15, R22 ;  /* 0x0000000f10167219 */ /* 0x000fe20000010e16 */
[----:B------:R-:W-:Y:S02]  /*0bf0*/  @P3 IMAD.MOV.U32 R14, RZ, RZ, R12 ;  /* 0x000000ffff0e3224 */ /* 0x000fe400078e000c */
[----:B------:R-:W-:Y:S02]  /*0c00*/  @P4 IMAD.MOV.U32 R14, RZ, RZ, R13 ;  /* 0x000000ffff0e4224 */ /* 0x000fe400078e000d */
[----:B------:R-:W-:-:S04]  /*0c10*/  @P5 IMAD.MOV.U32 R14, RZ, RZ, R18 ;  /* 0x000000ffff0e5224 */ /* 0x000fc800078e0012 */
[----:B------:R-:W-:-:S04]  /*0c20*/  @P0 MOV R14, R21 ;  /* 0x00000015000e0202 */ /* 0x000fc80000000f00 */
[----:B------:R-:W-:-:S07]  /*0c30*/  SHF.L.W.U32.HI R16, R14, R15, R16 ;  /* 0x0000000f0e107219 */ /* 0x000fce0000010e10 */
.L_x_9:
[----:B------:R-:W-:Y:S05]  /*0c40*/  BSYNC.RECONVERGENT B1 ;  /* 0x0000000000017941 */ /* 0x000fea0003800200 */
.L_x_8:
[C---:B------:R-:W-:Y:S01]  /*0c50*/  SHF.L.W.U32.HI R24, R16.reuse, 0x2, R22 ;  /* 0x0000000210187819 */ /* 0x040fe20000010e16 */
[----:B------:R-:W-:Y:S01]  /*0c60*/  IMAD.SHL.U32 R14, R16, 0x4, RZ ;  /* 0x00000004100e7824 */ /* 0x000fe200078e00ff */
[----:B------:R-:W-:Y:S01]  /*0c70*/  UMOV UR4, 0x54442d19 ;  /* 0x54442d1900047882 */ /* 0x000fe20000000000 */
[----:B------:R-:W-:Y:S01]  /*0c80*/  UMOV UR5, 0x3bf921fb ;  /* 0x3bf921fb00057882 */ /* 0x000fe20000000000 */
[----:B------:R-:W-:Y:S02]  /*0c90*/  SHF.R.S32.HI R15, RZ, 0x1f, R24 ;  /* 0x0000001fff0f7819 */ /* 0x000fe40000011418 */
[----:B------:R-:W-:Y:S02]  /*0ca0*/  ISETP.GE.AND P0, PT, R24, RZ, PT ;  /* 0x000000ff1800720c */ /* 0x000fe40003f06270 */
[C---:B------:R-:W-:Y:S02]  /*0cb0*/  LOP3.LUT R14, R15.reuse, R14, RZ, 0x3c, !PT ;  /* 0x0000000e0f0e7212 */ /* 0x040fe400078e3cff */
[----:B------:R-:W-:-:S02]  /*0cc0*/  LOP3.LUT R15, R15, R24, RZ, 0x3c, !PT ;  /* 0x000000180f0f7212 */ /* 0x000fc400078e3cff */
[----:B------:R-:W-:-:S04]  /*0cd0*/  SHF.R.U32.HI R21, RZ, 0x1e, R22 ;  /* 0x0000001eff157819 */ /* 0x000fc80000011616 */
[----:B------:R-:W1:Y:S01]  /*0ce0*/  I2F.F64.S64 R14, R14 ;  /* 0x0000000e000e7312 */ /* 0x000e620000301c00 */
[----:B------:R-:W-:Y:S01]  /*0cf0*/  LEA.HI R21, R24, R21, RZ, 0x1 ;  /* 0x0000001518157211 */ /* 0x000fe200078f08ff */
[----:B-1----:R-:W-:-:S10]  /*0d00*/  DMUL R16, R14, UR4 ;  /* 0x000000040e107c28 */ /* 0x002fd40008000000 */
[----:B------:R-:W1:Y:S02]  /*0d10*/  F2F.F32.F64 R16, R16 ;  /* 0x0000001000107310 */ /* 0x000e640000301000 */
[----:B-1----:R-:W-:-:S07]  /*0d20*/  FSEL R23, -R16, R16, !P0 ;  /* 0x0000001010177208 */ /* 0x002fce0004000100 */
.L_x_6:
[----:B------:R-:W-:Y:S05]  /*0d30*/  BSYNC.RECONVERGENT B0 ;  /* 0x0000000000007941 */ /* 0x000fea0003800200 */
.L_x_5:
[----:B------:R-:W-:Y:S02]  /*0d40*/  IMAD.MOV.U32 R22, RZ, RZ, 0x37cbac00 ;  /* 0x37cbac00ff167424 */ /* 0x000fe400078e00ff */
[----:B------:R-:W-:Y:S01]  /*0d50*/  FMUL R14, R23, R23 ;  /* 0x00000017170e7220 */ /* 0x000fe20000400000 */
[C---:B------:R-:W-:Y:S01]  /*0d60*/  LOP3.LUT R16, R21.reuse, 0x1, RZ, 0xc0, !PT ;  /* 0x0000000115107812 */ /* 0x040fe200078ec0ff */
[----:B------:R-:W-:Y:S01]  /*0d70*/  IMAD.MOV.U32 R17, RZ, RZ, 0x3c0885e4 ;  /* 0x3c0885e4ff117424 */ /* 0x000fe200078e00ff */
[----:B------:R-:W-:Y:S01]  /*0d80*/  MOV R24, 0x3e2aaaa8 ;  /* 0x3e2aaaa800187802 */ /* 0x000fe20000000f00 */
[----:B------:R-:W-:Y:S01]  /*0d90*/  FFMA R15, R14, R22, -0.0013887860113754868507 ;  /* 0xbab607ed0e0f7423 */ /* 0x000fe20000000016 */
[----:B------:R-:W-:Y:S01]  /*0da0*/  ISETP.NE.U32.AND P0, PT, R16, 0x1, PT ;  /* 0x000000011000780c */ /* 0x000fe20003f05070 */
[----:B------:R-:W-:Y:S01]  /*0db0*/  VIADD R16, R21, 0x1 ;  /* 0x0000000115107836 */ /* 0x000fe20000000000 */
[----:B------:R-:W-:Y:S01]  /*0dc0*/  FSETP.GE.AND P2, PT, |R0|, 105615, PT ;  /* 0x47ce47800000780b */ /* 0x000fe20003f46200 */
[----:B------:R-:W-:Y:S01]  /*0dd0*/  BSSY.RECONVERGENT B0, `(.L_x_10) ;  /* 0x0000065000007945 */ /* 0x000fe20003800200 */
[----:B------:R-:W-:-:S02]  /*0de0*/  FSEL R15, R15, -0.00019574658654164522886, P0 ;  /* 0xb94d41530f0f7808 */ /* 0x000fc40000000000 */
[----:B------:R-:W-:Y:S02]  /*0df0*/  FSEL R17, R17, 0.041666727513074874878, !P0 ;  /* 0x3d2aaabb11117808 */ /* 0x000fe40004000000 */
[----:B------:R-:W-:Y:S02]  /*0e00*/  LOP3.LUT P1, RZ, R16, 0x2, RZ, 0xc0, !PT ;  /* 0x0000000210ff7812 */ /* 0x000fe4000782c0ff */
[----:B------:R-:W-:Y:S01]  /*0e10*/  FSEL R21, R23, 1, !P0 ;  /* 0x3f80000017157808 */ /* 0x000fe20004000000 */
[----:B------:R-:W-:Y:S01]  /*0e20*/  FFMA R15, R14, R15, R17 ;  /* 0x0000000f0e0f7223 */ /* 0x000fe20000000011 */
[----:B------:R-:W-:-:S03]  /*0e30*/  FSEL R24, -R24, -0.4999999701976776123, !P0 ;  /* 0xbeffffff18187808 */ /* 0x000fc60004000100 */
[C---:B------:R-:W-:Y:S02]  /*0e40*/  FFMA R16, R14.reuse, R21, RZ ;  /* 0x000000150e107223 */ /* 0x040fe400000000ff */
[----:B------:R-:W-:-:S04]  /*0e50*/  FFMA R15, R14, R15, R24 ;  /* 0x0000000f0e0f7223 */ /* 0x000fc80000000018 */
[----:B------:R-:W-:-:S04]  /*0e60*/  FFMA R21, R16, R15, R21 ;  /* 0x0000000f10157223 */ /* 0x000fc80000000015 */
[----:B------:R-:W-:Y:S01]  /*0e70*/  @P1 FADD R21, RZ, -R21 ;  /* 0x80000015ff151221 */ /* 0x000fe20000000000 */
[----:B------:R-:W-:Y:S06]  /*0e80*/  @!P2 BRA `(.L_x_11) ;  /* 0x000000040064a947 */ /* 0x000fec0003800000 */
[----:B------:R-:W-:-:S13]  /*0e90*/  FSETP.NEU.AND P0, PT, |R0|, +INF , PT ;  /* 0x7f8000000000780b */ /* 0x000fda0003f0d200 */
[----:B------:R-:W-:Y:S01]  /*0ea0*/  @!P0 FMUL R20, RZ, R0 ;  /* 0x00000000ff148220 */ /* 0x000fe20000400000 */
[----:B------:R-:W-:Y:S01]  /*0eb0*/  @!P0 IMAD.MOV.U32 R19, RZ, RZ, RZ ;  /* 0x000000ffff138224 */ /* 0x000fe200078e00ff */
[----:B------:R-:W-:Y:S06]  /*0ec0*/  @!P0 BRA `(.L_x_11) ;  /* 0x0000000400548947 */ /* 0x000fec0003800000 */
[----:B------:R-:W-:Y:S01]  /*0ed0*/  IMAD.SHL.U32 R14, R0, 0x100, RZ ;  /* 0x00000100000e7824 */ /* 0x000fe200078e00ff */
[----:B------:R-:W1:Y:S01]  /*0ee0*/  LDCU.64 UR8, c[0x4][URZ] ;  /* 0x01000000ff0877ac */ /* 0x000e620008000a00 */
[----:B------:R-:W-:Y:S02]  /*0ef0*/  IMAD.MOV.U32 R19, RZ, RZ, RZ ;  /* 0x000000ffff137224 */ /* 0x000fe400078e00ff */
[----:B------:R-:W-:Y:S01]  /*0f00*/  IMAD.MOV.U32 R20, RZ, RZ, RZ ;  /* 0x000000ffff147224 */ /* 0x000fe200078e00ff */
[----:B------:R-:W-:Y:S01]  /*0f10*/  LOP3.LUT R23, R14, 0x80000000, RZ, 0xfc, !PT ;  /* 0x800000000e177812 */ /* 0x000fe200078efcff */
[----:B------:R-:W-:Y:S01]  /*0f20*/  UMOV UR5, URZ ;  /* 0x000000ff00057c82 */ /* 0x000fe20008000000 */
[----:B------:R-:W-:-:S05]  /*0f30*/  UMOV UR4, URZ ;  /* 0x000000ff00047c82 */ /* 0x000fca0008000000 */
.L_x_12:
[----:B-1----:R-:W-:Y:S01]  /*0f40*/  MOV R14, UR8 ;  /* 0x00000008000e7c02 */ /* 0x002fe20008000f00 */
        /* <DEDUP_REMOVED lines=10> */
[----:B------:R-:W-:-:S02]  /*0ff0*/  ISETP.EQ.AND P4, PT, R20, 0x10, PT ;  /* 0x000000101400780c */ /* 0x000fc40003f82270 */
[C---:B------:R-:W-:Y:S01]  /*1000*/  ISETP.EQ.AND P5, PT, R20.reuse, 0x14, PT ;  /* 0x000000141400780c */ /* 0x040fe20003fa2270 */
[----:B------:R-:W-:Y:S02]  /*1010*/  VIADD R20, R20, 0x4 ;  /* 0x0000000414147836 */ /* 0x000fe40000000000 */
[----:B--2---:R-:W-:-:S03]  /*1020*/  IMAD.WIDE.U32 R16, R14, R23, RZ ;  /* 0x000000170e107225 */ /* 0x004fc600078e00ff */
[----:B------:R-:W-:-:S04]  /*1030*/  IADD3 R16, P6, PT, R16, R19, RZ ;  /* 0x0000001310107210 */ /* 0x000fc80007fde0ff */
[----:B------:R-:W-:Y:S01]  /*1040*/  IADD3.X R19, PT, PT, R17, UR5, RZ, P6, !PT ;  /* 0x0000000511137c10 */ /* 0x000fe2000b7fe4ff */
[--C-:B------:R-:W-:Y:S01]  /*1050*/  @P0 IMAD.MOV.U32 R9, RZ, RZ, R16.reuse ;  /* 0x000000ffff090224 */ /* 0x100fe200078e0010 */
[----:B------:R-:W-:Y:S01]  /*1060*/  @P3 MOV R12, R16 ;  /* 0x00000010000c3202 */ /* 0x000fe20000000f00 */
[--C-:B------:R-:W-:Y:S02]  /*1070*/  @P1 IMAD.MOV.U32 R10, RZ, RZ, R16.reuse ;  /* 0x000000ffff0a1224 */ /* 0x100fe400078e0010 */
[--C-:B------:R-:W-:Y:S02]  /*1080*/  @P2 IMAD.MOV.U32 R11, RZ, RZ, R16.reuse ;  /* 0x000000ffff0b2224 */ /* 0x100fe400078e0010 */
[--C-:B------:R-:W-:Y:S02]  /*1090*/  @P4 IMAD.MOV.U32 R13, RZ, RZ, R16.reuse ;  /* 0x000000ffff0d4224 */ /* 0x100fe400078e0010 */
[----:B------:R-:W-:Y:S01]  /*10a0*/  @P5 IMAD.MOV.U32 R18, RZ, RZ, R16 ;  /* 0x000000ffff125224 */ /* 0x000fe200078e0010 */
[----:B------:R-:W-:Y:S06]  /*10b0*/  BRA.U UP0, `(.L_x_12) ;  /* 0xfffffffd00a07547 */ /* 0x000fec000b83ffff */
[----:B------:R-:W-:Y:S01]  /*10c0*/  SHF.R.U32.HI R15, RZ, 0x17, R0 ;  /* 0x00000017ff0f7819 */ /* 0x000fe20000011600 */
[----:B------:R-:W-:Y:S03]  /*10d0*/  BSSY.RECONVERGENT B1, `(.L_x_13) ;  /* 0x0000026000017945 */ /* 0x000fe60003800200 */
[C---:B------:R-:W-:Y:S01]  /*10e0*/  LOP3.LUT P6, R17, R15.reuse, 0x1f, RZ, 0xc0, !PT ;  /* 0x0000001f0f117812 */ /* 0x040fe200078cc0ff */
[----:B------:R-:W-:-:S05]  /*10f0*/  VIADD R0, R15, 0xffffff80 ;  /* 0xffffff800f007836 */ /* 0x000fca0000000000 */
[----:B------:R-:W-:-:S04]  /*1100*/  SHF.R.U32.HI R0, RZ, 0x5, R0 ;  /* 0x00000005ff007819 */ /* 0x000fc80000011600 */
[----:B------:R-:W-:-:S04]  /*1110*/  LEA R16, -R0, RZ, 0x2 ;  /* 0x000000ff00107211 */ /* 0x000fc800078e11ff */
[C---:B------:R-:W-:Y:S02]  /*1120*/  ISETP.EQ.AND P3, PT, R16.reuse, -0x18, PT ;  /* 0xffffffe81000780c */ /* 0x040fe40003f62270 */
[C---:B------:R-:W-:Y:S02]  /*1130*/  ISETP.EQ.AND P4, PT, R16.reuse, -0x14, PT ;  /* 0xffffffec1000780c */ /* 0x040fe40003f82270 */
[C---:B------:R-:W-:Y:S02]  /*1140*/  ISETP.EQ.AND P2, PT, R16.reuse, -0x10, PT ;  /* 0xfffffff01000780c */ /* 0x040fe40003f42270 */
[C---:B------:R-:W-:Y:S02]  /*1150*/  ISETP.EQ.AND P1, PT, R16.reuse, -0xc, PT ;  /* 0xfffffff41000780c */ /* 0x040fe40003f22270 */
[C---:B------:R-:W-:Y:S02]  /*1160*/  ISETP.EQ.AND P0, PT, R16.reuse, -0x8, PT ;  /* 0xfffffff81000780c */ /* 0x040fe40003f02270 */
[----:B------:R-:W-:-:S03]  /*1170*/  ISETP.EQ.AND P5, PT, R16, RZ, PT ;  /* 0x000000ff1000720c */ /* 0x000fc60003fa2270 */
[--C-:B------:R-:W-:Y:S01]  /*1180*/  @P3 IMAD.MOV.U32 R0, RZ, RZ, R9.reuse ;  /* 0x000000ffff003224 */ /* 0x100fe200078e0009 */
[C---:B------:R-:W-:Y:S01]  /*1190*/  ISETP.EQ.AND P3, PT, R16.reuse, -0x4, PT ;  /* 0xfffffffc1000780c */ /* 0x040fe20003f62270 */
[----:B------:R-:W-:Y:S02]  /*11a0*/  @P4 IMAD.MOV.U32 R14, RZ, RZ, R9 ;  /* 0x000000ffff0e4224 */ /* 0x000fe400078e0009 */
[--C-:B------:R-:W-:Y:S01]  /*11b0*/  @P4 IMAD.MOV.U32 R0, RZ, RZ, R10.reuse ;  /* 0x000000ffff004224 */ /* 0x100fe200078e000a */
[----:B------:R-:W-:Y:S01]  /*11c0*/  ISETP.EQ.AND P4, PT, R16, 0x4, PT ;  /* 0x000000041000780c */ /* 0x000fe20003f82270 */
[----:B------:R-:W-:Y:S01]  /*11d0*/  @P2 IMAD.MOV.U32 R14, RZ, RZ, R10 ;  /* 0x000000ffff0e2224 */ /* 0x000fe200078e000a */
[----:B------:R-:W-:Y:S01]  /*11e0*/  @P2 MOV R0, R11 ;  /* 0x0000000b00002202 */ /* 0x000fe20000000f00 */
[----:B------:R-:W-:Y:S02]  /*11f0*/  @P1 IMAD.MOV.U32 R14, RZ, RZ, R11 ;  /* 0x000000ffff0e1224 */ /* 0x000fe400078e000b */
[----:B------:R-:W-:-:S02]  /*1200*/  @P1 IMAD.MOV.U32 R0, RZ, RZ, R12 ;  /* 0x000000ffff001224 */ /* 0x000fc400078e000c */
[----:B------:R-:W-:Y:S02]  /*1210*/  @P0 IMAD.MOV.U32 R14, RZ, RZ, R12 ;  /* 0x000000ffff0e0224 */ /* 0x000fe400078e000c */
[----:B------:R-:W-:Y:S01]  /*1220*/  @P0 IMAD.MOV.U32 R0, RZ, RZ, R13 ;  /* 0x000000ffff000224 */ /* 0x000fe200078e000d */
[----:B------:R-:W-:Y:S01]  /*1230*/  @P3 MOV R14, R13 ;  /* 0x0000000d000e3202 */ /* 0x000fe20000000f00 */
[--C-:B------:R-:W-:Y:S02]  /*1240*/  @P3 IMAD.MOV.U32 R0, RZ, RZ, R18.reuse ;  /* 0x000000ffff003224 */ /* 0x100fe400078e0012 */
[----:B------:R-:W-:Y:S02]  /*1250*/  @P5 IMAD.MOV.U32 R14, RZ, RZ, R18 ;  /* 0x000000ffff0e5224 */ /* 0x000fe400078e0012 */
[--C-:B------:R-:W-:Y:S02]  /*1260*/  @P5 IMAD.MOV.U32 R0, RZ, RZ, R19.reuse ;  /* 0x000000ffff005224 */ /* 0x100fe400078e0013 */
[----:B------:R-:W-:Y:S01]  /*1270*/  @P4 IMAD.MOV.U32 R14, RZ, RZ, R19 ;  /* 0x000000ffff0e4224 */ /* 0x000fe200078e0013 */
[----:B------:R-:W-:Y:S06]  /*1280*/  @!P6 BRA `(.L_x_14) ;  /* 0x000000000028e947 */ /* 0x000fec0003800000 */
[----:B------:R-:W-:Y:S01]  /*1290*/  @P2 MOV R15, R9 ;  /* 0x00000009000f2202 */ /* 0x000fe20000000f00 */
[----:B------:R-:W-:Y:S01]  /*12a0*/  @P1 IMAD.MOV.U32 R15, RZ, RZ, R10 ;  /* 0x000000ffff0f1224 */ /* 0x000fe200078e000a */
[----:B------:R-:W-:Y:S01]  /*12b0*/  SHF.L.W.U32.HI R0, R14, R17, R0 ;  /* 0x000000110e007219 */ /* 0x000fe20000010e00 */
[----:B------:R-:W-:Y:S01]  /*12c0*/  @P0 IMAD.MOV.U32 R15, RZ, RZ, R11 ;  /* 0x000000ffff0f0224 */ /* 0x000fe200078e000b */
[----:B------:R-:W-:Y:S01]  /*12d0*/  ISETP.EQ.AND P0, PT, R16, 0x8, PT ;  /* 0x000000081000780c */ /* 0x000fe20003f02270 */
[----:B------:R-:W-:Y:S02]  /*12e0*/  @P3 IMAD.MOV.U32 R15, RZ, RZ, R12 ;  /* 0x000000ffff0f3224 */ /* 0x000fe400078e000c */
[----:B------:R-:W-:Y:S01]  /*12f0*/  @P5 IMAD.MOV.U32 R15, RZ, RZ, R13 ;  /* 0x000000ffff0f5224 */ /* 0x000fe200078e000d */
[----:B------:R-:W-:-:S09]  /*1300*/  @P4 MOV R15, R18 ;  /* 0x00000012000f4202 */ /* 0x000fd20000000f00 */
[----:B------:R-:W-:-:S05]  /*1310*/  @P0 IMAD.MOV.U32 R15, RZ, RZ, R19 ;  /* 0x000000ffff0f0224 */ /* 0x000fca00078e0013 */
[----:B------:R-:W-:-:S07]  /*1320*/  SHF.L.W.U32.HI R14, R15, R17, R14 ;  /* 0x000000110f0e7219 */ /* 0x000fce0000010e0e */
.L_x_14:
[----:B------:R-:W-:Y:S05]  /*1330*/  BSYNC.RECONVERGENT B1 ;  /* 0x0000000000017941 */ /* 0x000fea0003800200 */
.L_x_13:
        /* <DEDUP_REMOVED lines=14> */
.L_x_11:
[----:B------:R-:W-:Y:S05]  /*1420*/  BSYNC.RECONVERGENT B0 ;  /* 0x0000000000007941 */ /* 0x000fea0003800200 */
.L_x_10:
[----:B------:R-:W-:Y:S01]  /*1430*/  SHF.L.W.U32.HI R17, R7, 0x4, R6 ;  /* 0x0000000407117819 */ /* 0x000fe20000010e06 */
[----:B------:R-:W-:Y:S01]  /*1440*/  UMOV UR4, 0xd9d7bdbb ;  /* 0xd9d7bdbb00047882 */ /* 0x000fe20000000000 */
[----:B------:R-:W-:Y:S01]  /*1450*/  SHF.L.W.U32.HI R0, R6, 0x4, R7 ;  /* 0x0000000406007819 */ /* 0x000fe20000010e07 */
[----:B------:R-:W-:Y:S01]  /*1460*/  UMOV UR5, 0x3ddb7cdf ;  /* 0x3ddb7cdf00057882 */ /* 0x000fe20000000000 */
[----:B------:R-:W-:Y:S01]  /*1470*/  IADD3 R6, P0, PT, R17, R4, RZ ;  /* 0x0000000411067210 */ /* 0x000fe20007f1e0ff */
[----:B------:R-:W-:Y:S01]  /*1480*/  BSSY.RECONVERGENT B0, `(.L_x_15) ;  /* 0x00000a9000007945 */ /* 0x000fe20003800200 */
[----:B------:R-:W-:Y:S02]  /*1490*/  LOP3.LUT R24, R4, R17, RZ, 0x3c, !PT ;  /* 0x0000001104187212 */ /* 0x000fe400078e3cff */
[----:B------:R-:W-:Y:S01]  /*14a0*/  LOP3.LUT R27, R3, R0, RZ, 0x3c, !PT ;  /* 0x00000000031b7212 */ /* 0x000fe200078e3cff */
[--C-:B------:R-:W-:Y:S01]  /*14b0*/  IMAD.X R7, R0, 0x1, R3.reuse, P0 ;  /* 0x0000000100077824 */ /* 0x100fe200000e0603 */
[----:B------:R-:W-:Y:S01]  /*14c0*/  SHF.L.W.U32.HI R16, R4, 0x17, R3 ;  /* 0x0000001704107819 */ /* 0x000fe20000010e03 */
[----:B------:R-:W-:Y:S01]  /*14d0*/  IMAD.SHL.U32 R25, R24, 0x4000, RZ ;  /* 0x0000400018197824 */ /* 0x000fe200078e00ff */
[----:B------:R-:W-:-:S02]  /*14e0*/  LOP3.LUT P1, RZ, R19, 0x2, RZ, 0xc0, !PT ;  /* 0x0000000213ff7812 */ /* 0x000fc4000782c0ff */
[--C-:B------:R-:W-:Y:S02]  /*14f0*/  SHF.R.U64 R6, R6, 0xb, R7.reuse ;  /* 0x0000000b06067819 */ /* 0x100fe40000001207 */
[----:B------:R-:W-:Y:S02]  /*1500*/  SHF.R.U32.HI R7, RZ, 0xb, R7 ;  /* 0x0000000bff077819 */ /* 0x000fe40000011607 */
[----:B------:R-:W-:Y:S02]  /*1510*/  LOP3.LUT R16, R16, R25, RZ, 0x3c, !PT ;  /* 0x0000001910107212 */ /* 0x000fe400078e3cff */
[----:B------:R1:W2:Y:S02]  /*1520*/  I2F.U64 R6, R6 ;  /* 0x0000000600067312 */ /* 0x0002a40000301000 */
[----:B------:R-:W-:Y:S02]  /*1530*/  LOP3.LUT R17, R16, R4, R17, 0x96, !PT ;  /* 0x0000000410117212 */ /* 0x000fe400078e9611 */
[----:B-1----:R-:W-:Y:S01]  /*1540*/  SHF.L.U64.HI R7, R24, 0xe, R27 ;  /* 0x0000000e18077819 */ /* 0x002fe2000001021b */
[----:B--2---:R-:W-:Y:S01]  /*1550*/  FMUL R23, R6, 1.1102230246251565404e-16 ;  /* 0x2500000006177820 */ /* 0x004fe20000400000 */
[----:B------:R-:W-:-:S02]  /*1560*/  SHF.L.W.U32.HI R6, R3, 0x17, R4 ;  /* 0x0000001703067819 */ /* 0x000fc40000010e04 */
[----:B------:R-:W-:Y:S01]  /*1570*/  SHF.L.W.U32.HI R4, R27, 0x4, R24 ;  /* 0x000000041b047819 */ /* 0x000fe20000010e18 */
[----:B------:R-:W1:Y:S01]  /*1580*/  F2F.F64.F32 R14, R23 ;  /* 0x00000017000e7310 */ /* 0x000e620000201800 */
[----:B------:R-:W-:Y:S02]  /*1590*/  LOP3.LUT R7, R6, R7, RZ, 0x3c, !PT ;  /* 0x0000000706077212 */ /* 0x000fe400078e3cff */
[----:B------:R-:W-:Y:S02]  /*15a0*/  SHF.L.W.U32.HI R6, R24, 0x4, R27 ;  /* 0x0000000418067819 */ /* 0x000fe40000010e1b */
[----:B------:R-:W-:Y:S02]  /*15b0*/  LOP3.LUT R7, R7, R3, R0, 0x96, !PT ;  /* 0x0000000307077212 */ /* 0x000fe400078e9600 */
[----:B------:R-:W-:Y:S02]  /*15c0*/  IADD3 R6, P0, PT, R6, R17, RZ ;  /* 0x0000001106067210 */ /* 0x000fe40007f1e0ff */
[----:B------:R-:W-:-:S03]  /*15d0*/  LOP3.LUT R0, R19, 0x1, RZ, 0xc0, !PT ;  /* 0x0000000113007812 */ /* 0x000fc600078ec0ff */
[----:B------:R-:W-:Y:S01]  /*15e0*/  IMAD.X R7, R4, 0x1, R7, P0 ;  /* 0x0000000104077824 */ /* 0x000fe200000e0607 */
[----:B------:R-:W-:Y:S01]  /*15f0*/  ISETP.NE.U32.AND P0, PT, R0, 0x1, PT ;  /* 0x000000010000780c */ /* 0x000fe20003f05070 */
[----:B-1----:R-:W-:-:S03]  /*1600*/  DADD R14, R14, UR4 ;  /* 0x000000040e0e7e29 */ /* 0x002fc60008000000 */
[--C-:B------:R-:W-:Y:S02]  /*1610*/  SHF.R.U64 R6, R6, 0xb, R7.reuse ;  /* 0x0000000b06067819 */ /* 0x100fe40000001207 */
[----:B------:R-:W-:-:S04]  /*1620*/  SHF.R.U32.HI R7, RZ, 0xb, R7 ;  /* 0x0000000bff077819 */ /* 0x000fc80000011607 */
[----:B------:R1:W2:Y:S08]  /*1630*/  I2F.U64 R6, R6 ;  /* 0x0000000600067312 */ /* 0x0002b00000301000 */
[----:B------:R3:W4:Y:S01]  /*1640*/  F2F.F32.F64 R14, R14 ;  /* 0x0000000e000e7310 */ /* 0x0007220000301000 */
[----:B-1----:R-:W-:Y:S01]  /*1650*/  MOV R7, 0x3effffff ;  /* 0x3effffff00077802 */ /* 0x002fe20000000f00 */
[----:B--2---:R-:W-:Y:S01]  /*1660*/  FMUL R16, R6, 1.1102230246251565404e-16 ;  /* 0x2500000006107820 */ /* 0x004fe20000400000 */
[----:B------:R-:W-:-:S02]  /*1670*/  IMAD.MOV.U32 R6, RZ, RZ, 0x3d2aaabb ;  /* 0x3d2aaabbff067424 */ /* 0x000fc400078e00ff */
[----:B---3--:R-:W-:Y:S02]  /*1680*/  IMAD.MOV.U32 R15, RZ, RZ, 0x3e055027 ;  /* 0x3e055027ff0f7424 */ /* 0x008fe400078e00ff */
[----:B------:R-:W-:Y:S01]  /*1690*/  FMUL R0, R16, 6.2831854820251464844 ;  /* 0x40c90fdb10007820 */ /* 0x000fe20000400000 */
[----:B------:R-:W-:Y:S02]  /*16a0*/  FSEL R16, R6, 0.0083327032625675201416, !P0 ;  /* 0x3c0885e406107808 */ /* 0x000fe40004000000 */
[----:B----4-:R-:W-:Y:S01]  /*16b0*/  FSETP.GEU.AND P2, PT, R14, 1.175494350822287508e-38, PT ;  /* 0x008000000e00780b */ /* 0x010fe20003f4e000 */
[----:B------:R-:W-:-:S06]  /*16c0*/  FMUL R6, R0, 0.63661974668502807617 ;  /* 0x3f22f98300067820 */ /* 0x000fcc0000400000 */
[----:B------:R-:W1:Y:S06]  /*16d0*/  F2I.NTZ R6, R6 ;  /* 0x0000000600067305 */ /* 0x000e6c0000203100 */
[----:B------:R-:W-:-:S05]  /*16e0*/  @!P2 FMUL R14, R14, 8388608 ;  /* 0x4b0000000e0ea820 */ /* 0x000fca0000400000 */
[----:B------:R-:W-:-:S04]  /*16f0*/  IADD3 R3, PT, PT, R14, -0x3f2aaaab, RZ ;  /* 0xc0d555550e037810 */ /* 0x000fc80007ffe0ff */
[----:B------:R-:W-:-:S04]  /*1700*/  LOP3.LUT R3, R3, 0xff800000, RZ, 0xc0, !PT ;  /* 0xff80000003037812 */ /* 0x000fc800078ec0ff */
[----:B------:R-:W-:Y:S01]  /*1710*/  I2FP.F32.S32 R24, R3 ;  /* 0x0000000300187245 */ /* 0x000fe20000201400 */
[----:B------:R-:W-:Y:S02]  /*1720*/  IMAD.IADD R4, R14, 0x1, -R3 ;  /* 0x000000010e047824 */ /* 0x000fe400078e0a03 */
[----:B------:R-:W-:Y:S02]  /*1730*/  IMAD.MOV.U32 R3, RZ, RZ, 0x7f800000 ;  /* 0x7f800000ff037424 */ /* 0x000fe400078e00ff */
[----:B------:R-:W-:-:S04]  /*1740*/  FADD R4, R4, -1 ;  /* 0xbf80000004047421 */ /* 0x000fc80000000000 */
[----:B------:R-:W-:-:S04]  /*1750*/  FFMA R15, R4, -R15, 0.14084610342979431152 ;  /* 0x3e1039f6040f7423 */ /* 0x000fc8000000080f */
[----:B------:R-:W-:Y:S01]  /*1760*/  FFMA R17, R4, R15, -0.12148627638816833496 ;  /* 0xbdf8cdcc04117423 */ /* 0x000fe2000000000f */
[C---:B------:R-:W-:Y:S01]  /*1770*/  FMUL R15, R20.reuse, R20 ;  /* 0x00000014140f7220 */ /* 0x040fe20000400000 */
[----:B------:R-:W-:Y:S02]  /*1780*/  FSEL R20, R20, 1, P0 ;  /* 0x3f80000014147808 */ /* 0x000fe40000000000 */
[----:B------:R-:W-:Y:S01]  /*1790*/  FFMA R17, R4, R17, 0.13980610668659210205 ;  /* 0x3e0f295504117423 */ /* 0x000fe20000000011 */
[----:B------:R-:W-:-:S03]  /*17a0*/  FFMA R22, R15, R22, -0.0013887860113754868507 ;  /* 0xbab607ed0f167423 */ /* 0x000fc60000000016 */
[----:B------:R-:W-:Y:S02]  /*17b0*/  FFMA R17, R4, R17, -0.16684235632419586182 ;  /* 0xbe2ad8b904117423 */ /* 0x000fe40000000011 */
[----:B------:R-:W-:Y:S02]  /*17c0*/  FSEL R22, R22, -0.00019574658654164522886, !P0 ;  /* 0xb94d415316167808 */ /* 0x000fe40004000000 */
[----:B------:R-:W-:-:S03]  /*17d0*/  FFMA R17, R4, R17, 0.20012299716472625732 ;  /* 0x3e4ced0b04117423 */ /* 0x000fc60000000011 */
[----:B------:R-:W-:Y:S01]  /*17e0*/  FFMA R16, R15, R22, R16 ;  /* 0x000000160f107223 */ /* 0x000fe20000000010 */
[----:B------:R-:W-:Y:S01]  /*17f0*/  FFMA R17, R4, R17, -0.24999669194221496582 ;  /* 0xbe7fff2204117423 */ /* 0x000fe20000000011 */
[----:B------:R-:W-:Y:S02]  /*1800*/  FSEL R22, -R7, -0.16666662693023681641, !P0 ;  /* 0xbe2aaaa807167808 */ /* 0x000fe40004000100 */
[----:B------:R-:W-:Y:S01]  /*1810*/  ISETP.GT.U32.AND P0, PT, R14, 0x7f7fffff, PT ;  /* 0x7f7fffff0e00780c */ /* 0x000fe20003f04070 */
[C---:B------:R-:W-:Y:S01]  /*1820*/  FFMA R17, R4.reuse, R17, 0.33333182334899902344 ;  /* 0x3eaaaa7804117423 */ /* 0x040fe20000000011 */
[----:B------:R-:W-:Y:S01]  /*1830*/  FSEL R7, RZ, -23, P2 ;  /* 0xc1b80000ff077808 */ /* 0x000fe20001000000 */
[C---:B------:R-:W-:Y:S01]  /*1840*/  FFMA R16, R15.reuse, R16, R22 ;  /* 0x000000100f107223 */ /* 0x040fe20000000016 */
[----:B------:R-:W-:Y:S01]  /*1850*/  FFMA R15, R15, R20, RZ ;  /* 0x000000140f0f7223 */ /* 0x000fe200000000ff */
[----:B------:R-:W-:Y:S01]  /*1860*/  FFMA R17, R4, R17, -0.5 ;  /* 0xbf00000004117423 */ /* 0x000fe20000000011 */
[----:B------:R-:W-:Y:S01]  /*1870*/  FSETP.NEU.AND P2, PT, R14, RZ, PT ;  /* 0x000000ff0e00720b */ /* 0x000fe20003f4d000 */
[----:B------:R-:W-:Y:S01]  /*1880*/  FFMA R7, R24, 1.1920928955078125e-07, R7 ;  /* 0x3400000018077823 */ /* 0x000fe20000000007 */
[----:B------:R-:W-:Y:S01]  /*1890*/  FFMA R15, R15, R16, R20 ;  /* 0x000000100f0f7223 */ /* 0x000fe20000000014 */
[----:B------:R-:W-:-:S03]  /*18a0*/  FMUL R17, R4, R17 ;  /* 0x0000001104117220 */ /* 0x000fc60000400000 */
[----:B------:R-:W-:Y:S01]  /*18b0*/  @P1 FADD R15, RZ, -R15 ;  /* 0x8000000fff0f1221 */ /* 0x000fe20000000000 */
[----:B------:R-:W-:Y:S01]  /*18c0*/  FFMA R4, R4, R17, R4 ;  /* 0x0000001104047223 */ /* 0x000fe20000000004 */
[----:B-1----:R-:W-:-:S03]  /*18d0*/  I2FP.F32.S32 R17, R6 ;  /* 0x0000000600117245 */ /* 0x002fc60000201400 */
[----:B------:R-:W-:Y:S01]  /*18e0*/  FFMA R4, R7, 0.69314718246459960938, R4 ;  /* 0x3f31721807047823 */ /* 0x000fe20000000004 */
[----:B------:R-:W-:Y:S01]  /*18f0*/  @P0 FFMA R4, R14, R3, +INF ;  /* 0x7f8000000e040423 */ /* 0x000fe20000000003 */
[----:B------:R-:W-:Y:S01]  /*1900*/  FSETP.GE.AND P0, PT, |R0|, 105615, PT ;  /* 0x47ce47800000780b */ /* 0x000fe20003f06200 */
[----:B------:R-:W-:Y:S02]  /*1910*/  FFMA R16, R17, -1.5707962512969970703, R0 ;  /* 0xbfc90fda11107823 */ /* 0x000fe40000000000 */
[----:B------:R-:W-:Y:S01]  /*1920*/  FMUL R3, R4, -2 ;  /* 0xc000000004037820 */ /* 0x000fe20000400000 */
[----:B------:R-:W-:Y:S01]  /*1930*/  FMUL R4, R15, R2 ;  /* 0x000000020f047220 */ /* 0x000fe20000400000 */
[----:B------:R-:W-:-:S03]  /*1940*/  FFMA R16, R17, -7.5497894158615963534e-08, R16 ;  /* 0xb3a2216811107823 */ /* 0x000fc60000000010 */
[----:B------:R-:W-:Y:S01]  /*1950*/  FSEL R3, R3, +INF , P2 ;  /* 0x7f80000003037808 */ /* 0x000fe20001000000 */
[----:B------:R-:W-:-:S04]  /*1960*/  FFMA R7, R17, -5.3903029534742383927e-15, R16 ;  /* 0xa7c234c511077823 */ /* 0x000fc80000000010 */
[----:B------:R-:W-:Y:S05]  /*1970*/  @!P0 BRA `(.L_x_16) ;  /* 0x0000000400648947 */ /* 0x000fea0003800000 */
[----:B------:R-:W-:-:S13]  /*1980*/  FSETP.NEU.AND P0, PT, |R0|, +INF , PT ;  /* 0x7f8000000000780b */ /* 0x000fda0003f0d200 */
[----:B------:R-:W-:Y:S01]  /*1990*/  @!P0 FMUL R7, RZ, R0 ;  /* 0x00000000ff078220 */ /* 0x000fe20000400000 */
[----:B------:R-:W-:Y:S01]  /*19a0*/  @!P0 IMAD.MOV.U32 R6, RZ, RZ, RZ ;  /* 0x000000ffff068224 */ /* 0x000fe200078e00ff */
[----:B------:R-:W-:Y:S06]  /*19b0*/  @!P0 BRA `(.L_x_16) ;  /* 0x0000000400548947 */ /* 0x000fec0003800000 */
[----:B------:R-:W-:Y:S02]  /*19c0*/  IMAD.SHL.U32 R6, R0, 0x100, RZ ;  /* 0x0000010000067824 */ /* 0x000fe400078e00ff */
[----:B------:R-:W-:Y:S02]  /*19d0*/  HFMA2 R19, -RZ, RZ, 0, 0 ;  /* 0x00000000ff137431 */ /* 0x000fe400000001ff */
[----:B------:R-:W-:Y:S01]  /*19e0*/  IMAD.MOV.U32 R17, RZ, RZ, RZ ;  /* 0x000000ffff117224 */ /* 0x000fe200078e00ff */
[----:B------:R-:W1:Y:S01]  /*19f0*/  LDCU.64 UR8, c[0x4][URZ] ;  /* 0x01000000ff0877ac */ /* 0x000e620008000a00 */
[----:B------:R-:W-:Y:S01]  /*1a00*/  LOP3.LUT R16, R6, 0x80000000, RZ, 0xfc, !PT ;  /* 0x8000000006107812 */ /* 0x000fe200078efcff */
[----:B------:R-:W-:Y:S01]  /*1a10*/  UMOV UR5, URZ ;  /* 0x000000ff00057c82 */ /* 0x000fe20008000000 */
[----:B------:R-:W-:-:S05]  /*1a20*/  UMOV UR4, URZ ;  /* 0x000000ff00047c82 */ /* 0x000fca0008000000 */
.L_x_17:
        /* <DEDUP_REMOVED lines=26> */
[C---:B------:R-:W-:Y:S02]  /*1bd0*/  IADD3 R6, PT, PT, R0.reuse, -0x80, RZ ;  /* 0xffffff8000067810 */ /* 0x040fe40007ffe0ff */
[----:B------:R-:W-:Y:S02]  /*1be0*/  LOP3.LUT P6, R0, R0, 0x1f, RZ, 0xc0, !PT ;  /* 0x0000001f00007812 */ /* 0x000fe400078cc0ff */
[----:B------:R-:W-:-:S05]  /*1bf0*/  SHF.R.U32.HI R6, RZ, 0x5, R6 ;  /* 0x00000005ff067819 */ /* 0x000fca0000011606 */
[----:B------:R-:W-:-:S05]  /*1c00*/  IMAD.U32 R14, R6, -0x4, RZ ;  /* 0xfffffffc060e7824 */ /* 0x000fca00078e00ff */
        /* <DEDUP_REMOVED lines=9> */
[----:B------:R-:W-:Y:S01]  /*1ca0*/  @P4 IMAD.MOV.U32 R6, RZ, RZ, R10 ;  /* 0x000000ffff064224 */ /* 0x000fe200078e000a */
[----:B------:R-:W-:Y:S01]  /*1cb0*/  ISETP.EQ.AND P4, PT, R14, 0x4, PT ;  /* 0x000000040e00780c */ /* 0x000fe20003f82270 */
[--C-:B------:R-:W-:Y:S01]  /*1cc0*/  @P2 IMAD.MOV.U32 R6, RZ, RZ, R11.reuse ;  /* 0x000000ffff062224 */ /* 0x100fe200078e000b */
[----:B------:R-:W-:Y:S01]  /*1cd0*/  @P2 MOV R7, R10 ;  /* 0x0000000a00072202 */ /* 0x000fe20000000f00 */
[----:B------:R-:W-:Y:S01]  /*1ce0*/  @P1 IMAD.MOV.U32 R6, RZ, RZ, R12 ;  /* 0x000000ffff061224 */ /* 0x000fe200078e000c */
[----:B------:R-:W-:Y:S01]  /*1cf0*/  @P0 MOV R6, R13 ;  /* 0x0000000d00060202 */ /* 0x000fe20000000f00 */
[----:B------:R-:W-:-:S02]  /*1d00*/  @P1 IMAD.MOV.U32 R7, RZ, RZ, R11 ;  /* 0x000000ffff071224 */ /* 0x000fc400078e000b */
[----:B------:R-:W-:Y:S02]  /*1d10*/  @P0 IMAD.MOV.U32 R7, RZ, RZ, R12 ;  /* 0x000000ffff070224 */ /* 0x000fe400078e000c */
[--C-:B------:R-:W-:Y:S02]  /*1d20*/  @P3 IMAD.MOV.U32 R6, RZ, RZ, R18.reuse ;  /* 0x000000ffff063224 */ /* 0x100fe400078e0012 */
[----:B------:R-:W-:Y:S02]  /*1d30*/  @P5 IMAD.MOV.U32 R6, RZ, RZ, R17 ;  /* 0x000000ffff065224 */ /* 0x000fe400078e0011 */
[----:B------:R-:W-:Y:S02]  /*1d40*/  @P3 IMAD.MOV.U32 R7, RZ, RZ, R13 ;  /* 0x000000ffff073224 */ /* 0x000fe400078e000d */
[----:B------:R-:W-:Y:S01]  /*1d50*/  @P5 IMAD.MOV.U32 R7, RZ, RZ, R18 ;  /* 0x000000ffff075224 */ /* 0x000fe200078e0012 */
[----:B------:R-:W-:Y:S01]  /*1d60*/  @P4 MOV R7, R17 ;  /* 0x0000001100074202 */ /* 0x000fe20000000f00 */
[----:B------:R-:W-:Y:S01]  /*1d70*/  IMAD.MOV.U32 R15, RZ, RZ, R6 ;  /* 0x000000ffff0f7224 */ /* 0x000fe200078e0006 */
[----:B------:R-:W-:Y:S06]  /*1d80*/  @!P6 BRA `(.L_x_19) ;  /* 0x000000000024e947 */ /* 0x000fec0003800000 */
[----:B------:R-:W-:Y:S01]  /*1d90*/  @P1 IMAD.MOV.U32 R9, RZ, RZ, R10 ;  /* 0x000000ffff091224 */ /* 0x000fe200078e000a */
[----:B------:R-:W-:Y:S01]  /*1da0*/  SHF.L.W.U32.HI R15, R7, R0, R15 ;  /* 0x00000000070f7219 */ /* 0x000fe20000010e0f */
[----:B------:R-:W-:Y:S01]  /*1db0*/  @P0 IMAD.MOV.U32 R9, RZ, RZ, R11 ;  /* 0x000000ffff090224 */ /* 0x000fe200078e000b */
[----:B------:R-:W-:Y:S01]  /*1dc0*/  ISETP.EQ.AND P0, PT, R14, 0x8, PT ;  /* 0x000000080e00780c */ /* 0x000fe20003f02270 */
[----:B------:R-:W-:Y:S01]  /*1dd0*/  @P3 IMAD.MOV.U32 R9, RZ, RZ, R12 ;  /* 0x000000ffff093224 */ /* 0x000fe200078e000c */
[----:B------:R-:W-:Y:S01]  /*1de0*/  @P5 MOV R9, R13 ;  /* 0x0000000d00095202 */ /* 0x000fe20000000f00 */
[----:B------:R-:W-:-:S10]  /*1df0*/  @P4 IMAD.MOV.U32 R9, RZ, RZ, R18 ;  /* 0x000000ffff094224 */ /* 0x000fd400078e0012 */
[----:B------:R-:W-:-:S05]  /*1e00*/  @P0 IMAD.MOV.U32 R9, RZ, RZ, R17 ;  /* 0x000000ffff090224 */ /* 0x000fca00078e0011 */
[----:B------:R-:W-:-:S07]  /*1e10*/  SHF.L.W.U32.HI R7, R9, R0, R7 ;  /* 0x0000000009077219 */ /* 0x000fce0000010e07 */
.L_x_19:
[----:B------:R-:W-:Y:S05]  /*1e20*/  BSYNC.RECONVERGENT B1 ;  /* 0x0000000000017941 */ /* 0x000fea0003800200 */
.L_x_18:
[C---:B------:R-:W-:Y:S01]  /*1e30*/  SHF.L.W.U32.HI R9, R7.reuse, 0x2, R15 ;  /* 0x0000000207097819 */ /* 0x040fe20000010e0f */
[----:B------:R-:W-:Y:S01]  /*1e40*/  IMAD.SHL.U32 R7, R7, 0x4, RZ ;  /* 0x0000000407077824 */ /* 0x000fe200078e00ff */
[----:B------:R-:W-:Y:S01]  /*1e50*/  UMOV UR4, 0x54442d19 ;  /* 0x54442d1900047882 */ /* 0x000fe20000000000 */
[----:B------:R-:W-:Y:S01]  /*1e60*/  UMOV UR5, 0x3bf921fb ;  /* 0x3bf921fb00057882 */ /* 0x000fe20000000000 */
[----:B------:R-:W-:Y:S02]  /*1e70*/  SHF.R.S32.HI R0, RZ, 0x1f, R9 ;  /* 0x0000001fff007819 */ /* 0x000fe40000011409 */
[----:B------:R-:W-:Y:S02]  /*1e80*/  ISETP.GE.AND P0, PT, R9, RZ, PT ;  /* 0x000000ff0900720c */ /* 0x000fe40003f06270 */
[C---:B------:R-:W-:Y:S02]  /*1e90*/  LOP3.LUT R12, R0.reuse, R7, RZ, 0x3c, !PT ;  /* 0x00000007000c7212 */ /* 0x040fe400078e3cff */
[----:B------:R-:W-:-:S04]  /*1ea0*/  LOP3.LUT R13, R0, R9, RZ, 0x3c, !PT ;  /* 0x00000009000d7212 */ /* 0x000fc800078e3cff */
[----:B------:R-:W1:Y:S02]  /*1eb0*/  I2F.F64.S64 R6, R12 ;  /* 0x0000000c00067312 */ /* 0x000e640000301c00 */
[----:B-1----:R-:W-:Y:S01]  /*1ec0*/  DMUL R10, R6, UR4 ;  /* 0x00000004060a7c28 */ /* 0x002fe20008000000 */
[----:B------:R-:W-:-:S04]  /*1ed0*/  SHF.R.U32.HI R6, RZ, 0x1e, R15 ;  /* 0x0000001eff067819 */ /* 0x000fc8000001160f */
[----:B------:R-:W-:-:S05]  /*1ee0*/  LEA.HI R6, R9, R6, RZ, 0x1 ;  /* 0x0000000609067211 */ /* 0x000fca00078f08ff */
[----:B------:R-:W1:Y:S02]  /*1ef0*/  F2F.F32.F64 R10, R10 ;  /* 0x0000000a000a7310 */ /* 0x000e640000301000 */
[----:B-1----:R-:W-:-:S07]  /*1f00*/  FSEL R7, -R10, R10, !P0 ;  /* 0x0000000a0a077208 */ /* 0x002fce0004000100 */
.L_x_16:
[----:B------:R-:W-:Y:S05]  /*1f10*/  BSYNC.RECONVERGENT B0 ;  /* 0x0000000000007941 */ /* 0x000fea0003800200 */
.L_x_15:
[----:B0-----:R-:W-:Y:S01]  /*1f20*/  IADD3 R9, PT, PT, R5, -0xd000000, RZ ;  /* 0xf300000005097810 */ /* 0x001fe20007ffe0ff */
[----:B------:R0:W1:Y:S01]  /*1f30*/  MUFU.RSQ R0, R5 ;  /* 0x0000000500007308 */ /* 0x0000620000001400 */
[----:B------:R-:W-:Y:S02]  /*1f40*/  BSSY.RECONVERGENT B0, `(.L_x_20) ;  /* 0x000000c000007945 */ /* 0x000fe40003800200 */
[----:B------:R-:W-:-:S13]  /*1f50*/  ISETP.GT.U32.AND P0, PT, R9, 0x727fffff, PT ;  /* 0x727fffff0900780c */ /* 0x000fda0003f04070 */
[----:B0-----:R-:W-:Y:S05]  /*1f60*/  @!P0 BRA `(.L_x_21) ;  /* 0x0000000000148947 */ /* 0x001fea0003800000 */
[----:B-1----:R-:W-:Y:S01]  /*1f70*/  IMAD.MOV.U32 R0, RZ, RZ, R5 ;  /* 0x000000ffff007224 */ /* 0x002fe200078e0005 */
[----:B------:R-:W-:-:S07]  /*1f80*/  MOV R10, 0x1fa0 ;  /* 0x00001fa0000a7802 */ /* 0x000fce0000000f00 */
[----:B------:R-:W-:Y:S05]  /*1f90*/  CALL.REL.NOINC `($__internal_0_$__cuda_sm20_sqrt_rn_f32_slowpath) ;  /* 0x0000000000c87944 */ /* 0x000fea0003c00000 */
[----:B------:R-:W-:Y:S01]  /*1fa0*/  IMAD.MOV.U32 R5, RZ, RZ, R0 ;  /* 0x000000ffff057224 */ /* 0x000fe200078e0000 */
[----:B------:R-:W-:Y:S06]  /*1fb0*/  BRA `(.L_x_22) ;  /* 0x0000000000107947 */ /* 0x000fec0003800000 */
.L_x_21:
[----:B-1----:R-:W-:Y:S01]  /*1fc0*/  FMUL.FTZ R10, R5, R0 ;  /* 0x00000000050a7220 */ /* 0x002fe20000410000 */
[----:B------:R-:W-:-:S03]  /*1fd0*/  FMUL.FTZ R0, R0, 0.5 ;  /* 0x3f00000000007820 */ /* 0x000fc60000410000 */
[----:B------:R-:W-:-:S04]  /*1fe0*/  FFMA R5, -R10, R10, R5 ;  /* 0x0000000a0a057223 */ /* 0x000fc80000000105 */
[----:B------:R-:W-:-:S07]  /*1ff0*/  FFMA R5, R5, R0, R10 ;  /* 0x0000000005057223 */ /* 0x000fce000000000a */
.L_x_22:
[----:B------:R-:W-:Y:S05]  /*2000*/  BSYNC.RECONVERGENT B0 ;  /* 0x0000000000007941 */ /* 0x000fea0003800200 */
.L_x_20:
[----:B------:R-:W-:Y:S02]  /*2010*/  IMAD.MOV.U32 R0, RZ, RZ, 0x37cbac00 ;  /* 0x37cbac00ff007424 */ /* 0x000fe400078e00ff */
[----:B------:R-:W-:Y:S01]  /*2020*/  FMUL R9, R7, R7 ;  /* 0x0000000707097220 */ /* 0x000fe20000400000 */
[C---:B------:R-:W-:Y:S01]  /*2030*/  LOP3.LUT R10, R6.reuse, 0x1, RZ, 0xc0, !PT ;  /* 0x00000001060a7812 */ /* 0x040fe200078ec0ff */
[----:B------:R-:W-:Y:S01]  /*2040*/  VIADD R6, R6, 0x1 ;  /* 0x0000000106067836 */ /* 0x000fe20000000000 */
[----:B------:R0:W1:Y:S01]  /*2050*/  MUFU.RSQ R12, R3 ;  /* 0x00000003000c7308 */ /* 0x0000620000001400 */
[----:B------:R-:W-:Y:S01]  /*2060*/  FFMA R0, R9, R0, -0.0013887860113754868507 ;  /* 0xbab607ed09007423 */ /* 0x000fe20000000000 */
[----:B------:R-:W-:Y:S01]  /*2070*/  ISETP.NE.U32.AND P0, PT, R10, 0x1, PT ;  /* 0x000000010a00780c */ /* 0x000fe20003f05070 */
[----:B------:R-:W-:Y:S01]  /*2080*/  IMAD.MOV.U32 R11, RZ, RZ, 0x3e2aaaa8 ;  /* 0x3e2aaaa8ff0b7424 */ /* 0x000fe200078e00ff */
[----:B------:R-:W-:Y:S01]  /*2090*/  MOV R10, 0x3c0885e4 ;  /* 0x3c0885e4000a7802 */ /* 0x000fe20000000f00 */
[----:B------:R-:W-:Y:S01]  /*20a0*/  BSSY.RECONVERGENT B0, `(.L_x_23) ;  /* 0x0000016000007945 */ /* 0x000fe20003800200 */
[----:B------:R-:W-:-:S02]  /*20b0*/  FSEL R0, R0, -0.00019574658654164522886, P0 ;  /* 0xb94d415300007808 */ /* 0x000fc40000000000 */
[----:B------:R-:W-:Y:S02]  /*20c0*/  FSEL R10, R10, 0.041666727513074874878, !P0 ;  /* 0x3d2aaabb0a0a7808 */ /* 0x000fe40004000000 */
[----:B------:R-:W-:Y:S02]  /*20d0*/  LOP3.LUT P1, RZ, R6, 0x2, RZ, 0xc0, !PT ;  /* 0x0000000206ff7812 */ /* 0x000fe4000782c0ff */
[----:B------:R-:W-:Y:S01]  /*20e0*/  FSEL R6, -R11, -0.4999999701976776123, !P0 ;  /* 0xbeffffff0b067808 */ /* 0x000fe20004000100 */
[----:B------:R-:W-:Y:S01]  /*20f0*/  FFMA R10, R9, R0, R10 ;  /* 0x00000000090a7223 */ /* 0x000fe2000000000a */
[----:B------:R-:W-:Y:S01]  /*2100*/  FSEL R0, R7, 1, !P0 ;  /* 0x3f80000007007808 */ /* 0x000fe20004000000 */
[----:B------:R-:W-:Y:S02]  /*2110*/  VIADD R7, R3, 0xf3000000 ;  /* 0xf300000003077836 */ /* 0x000fe40000000000 */
[C---:B------:R-:W-:Y:S02]  /*2120*/  FFMA R6, R9.reuse, R10, R6 ;  /* 0x0000000a09067223 */ /* 0x040fe40000000006 */
[----:B------:R-:W-:Y:S01]  /*2130*/  FFMA R9, R9, R0, RZ ;  /* 0x0000000009097223 */ /* 0x000fe200000000ff */
[----:B------:R-:W-:-:S03]  /*2140*/  ISETP.GT.U32.AND P0, PT, R7, 0x727fffff, PT ;  /* 0x727fffff0700780c */ /* 0x000fc60003f04070 */
[----:B------:R-:W-:-:S04]  /*2150*/  FFMA R9, R9, R6, R0 ;  /* 0x0000000609097223 */ /* 0x000fc80000000000 */
[----:B------:R-:W-:-:S06]  /*2160*/  @P1 FADD R9, RZ, -R9 ;  /* 0x80000009ff091221 */ /* 0x000fcc0000000000 */
[----:B01----:R-:W-:Y:S05]  /*2170*/  @!P0 BRA `(.L_x_24) ;  /* 0x0000000000108947 */ /* 0x003fea0003800000 */
[----:B------:R-:W-:Y:S02]  /*2180*/  MOV R0, R3 ;  /* 0x0000000300007202 */ /* 0x000fe40000000f00 */
[----:B------:R-:W-:-:S07]  /*2190*/  MOV R10, 0x21b0 ;  /* 0x000021b0000a7802 */ /* 0x000fce0000000f00 */
[----:B------:R-:W-:Y:S05]  /*21a0*/  CALL.REL.NOINC `($__internal_0_$__cuda_sm20_sqrt_rn_f32_slowpath) ;  /* 0x0000000000447944 */ /* 0x000fea0003c00000 */
[----:B------:R-:W-:Y:S05]  /*21b0*/  BRA `(.L_x_25) ;  /* 0x0000000000107947 */ /* 0x000fea0003800000 */
.L_x_24:
[----:B------:R-:W-:Y:S01]  /*21c0*/  FMUL.FTZ R0, R3, R12 ;  /* 0x0000000c03007220 */ /* 0x000fe20000410000 */
[----:B------:R-:W-:-:S03]  /*21d0*/  FMUL.FTZ R12, R12, 0.5 ;  /* 0x3f0000000c0c7820 */ /* 0x000fc60000410000 */
[----:B------:R-:W-:-:S04]  /*21e0*/  FFMA R3, -R0, R0, R3 ;  /* 0x0000000000037223 */ /* 0x000fc80000000103 */
[----:B------:R-:W-:-:S07]  /*21f0*/  FFMA R0, R3, R12, R0 ;  /* 0x0000000c03007223 */ /* 0x000fce0000000000 */
.L_x_25:
[----:B------:R-:W-:Y:S05]  /*2200*/  BSYNC.RECONVERGENT B0 ;  /* 0x0000000000007941 */ /* 0x000fea0003800200 */
.L_x_23:
[----:B------:R-:W0:Y:S01]  /*2210*/  LDC.64 R6, c[0x0][0x380] ;  /* 0x0000e000ff067b82 */ /* 0x000e220000000a00 */
[----:B------:R-:W-:Y:S01]  /*2220*/  FMUL R2, R21, R2 ;  /* 0x0000000215027220 */ /* 0x000fe20000400000 */
[----:B------:R-:W-:-:S03]  /*2230*/  FMUL R0, R9, R0 ;  /* 0x0000000009007220 */ /* 0x000fc60000400000 */
[----:B------:R-:W-:Y:S01]  /*2240*/  FMUL R3, R2, R5 ;  /* 0x0000000502037220 */ /* 0x000fe20000400000 */
[----:B0-----:R-:W-:-:S04]  /*2250*/  IMAD.WIDE R8, R8, 0xc, R6 ;  /* 0x0000000c08087825 */ /* 0x001fc800078e0206 */
[-C--:B------:R-:W-:Y:S01]  /*2260*/  FMUL R7, R4, R5.reuse ;  /* 0x0000000504077220 */ /* 0x080fe20000400000 */
[----:B------:R-:W-:Y:S01]  /*2270*/  FMUL R5, R0, R5 ;  /* 0x0000000500057220 */ /* 0x000fe20000400000 */
[----:B------:R-:W-:Y:S04]  /*2280*/  STG.E desc[UR6][R8.64], R3 ;  /* 0x0000000308007986 */ /* 0x000fe8000c101906 */
[----:B------:R-:W-:Y:S04]  /*2290*/  STG.E desc[UR6][R8.64+0x4], R7 ;  /* 0x0000040708007986 */ /* 0x000fe8000c101906 */
[----:B------:R-:W-:Y:S01]  /*22a0*/  STG.E desc[UR6][R8.64+0x8], R5 ;  /* 0x0000080508007986 */ /* 0x000fe2000c101906 */
[----:B------:R-:W-:Y:S05]  /*22b0*/  EXIT ;  /* 0x000000000000794d */ /* 0x000fea0003800000 */
        .weak           $__internal_0_$__cuda_sm20_sqrt_rn_f32_slowpath
        .type           $__internal_0_$__cuda_sm20_sqrt_rn_f32_slowpath,@function
        .size           $__internal_0_$__cuda_sm20_sqrt_rn_f32_slowpath,(.L_x_1001 - $__internal_0_$__cuda_sm20_sqrt_rn_f32_slowpath)
$__internal_0_$__cuda_sm20_sqrt_rn_f32_slowpath:
[----:B------:R-:W-:-:S13]  /*22c0*/  LOP3.LUT P0, RZ, R0, 0x7fffffff, RZ, 0xc0, !PT ;  /* 0x7fffffff00ff7812 */ /* 0x000fda000780c0ff */
[----:B------:R-:W-:Y:S01]  /*22d0*/  @!P0 IMAD.MOV.U32 R15, RZ, RZ, R0 ;  /* 0x000000ffff0f8224 */ /* 0x000fe200078e0000 */
[----:B------:R-:W-:Y:S06]  /*22e0*/  @!P0 BRA `(.L_x_26) ;  /* 0x0000000000408947 */ /* 0x000fec0003800000 */
[----:B------:R-:W-:-:S13]  /*22f0*/  FSETP.GEU.FTZ.AND P0, PT, R0, RZ, PT ;  /* 0x000000ff0000720b */ /* 0x000fda0003f1e000 */
[----:B------:R-:W-:Y:S01]  /*2300*/  @!P0 IMAD.MOV.U32 R15, RZ, RZ, 0x7fffffff ;  /* 0x7fffffffff0f8424 */ /* 0x000fe200078e00ff */
[----:B------:R-:W-:Y:S06]  /*2310*/  @!P0 BRA `(.L_x_26) ;  /* 0x0000000000348947 */ /* 0x000fec0003800000 */
[----:B------:R-:W-:-:S13]  /*2320*/  FSETP.GTU.FTZ.AND P0, PT, |R0|, +INF , PT ;  /* 0x7f8000000000780b */ /* 0x000fda0003f1c200 */
[----:B------:R-:W-:Y:S01]  /*2330*/  @P0 FADD.FTZ R15, R0, 1 ;  /* 0x3f800000000f0421 */ /* 0x000fe20000010000 */
[----:B------:R-:W-:Y:S06]  /*2340*/  @P0 BRA `(.L_x_26) ;  /* 0x0000000000280947 */ /* 0x000fec0003800000 */
[----:B------:R-:W-:-:S13]  /*2350*/  FSETP.NEU.FTZ.AND P0, PT, |R0|, +INF , PT ;  /* 0x7f8000000000780b */ /* 0x000fda0003f1d200 */
[----:B------:R-:W-:-:S04]  /*2360*/  @P0 FFMA R17, R0, 1.84467440737095516160e+19, RZ ;  /* 0x5f80000000110823 */ /* 0x000fc800000000ff */
[----:B------:R-:W0:Y:S02]  /*2370*/  @P0 MUFU.RSQ R16, R17 ;  /* 0x0000001100100308 */ /* 0x000e240000001400 */
[----:B0-----:R-:W-:Y:S01]  /*2380*/  @P0 FMUL.FTZ R14, R17, R16 ;  /* 0x00000010110e0220 */ /* 0x001fe20000410000 */
[----:B------:R-:W-:-:S03]  /*2390*/  @P0 FMUL.FTZ R16, R16, 0.5 ;  /* 0x3f00000010100820 */ /* 0x000fc60000410000 */
[----:B------:R-:W-:-:S04]  /*23a0*/  @P0 FADD.FTZ R15, -R14, -RZ ;  /* 0x800000ff0e0f0221 */ /* 0x000fc80000010100 */
[----:B------:R-:W-:Y:S01]  /*23b0*/  @P0 FFMA R19, R14, R15, R17 ;  /* 0x0000000f0e130223 */ /* 0x000fe20000000011 */
[----:B------:R-:W-:-:S03]  /*23c0*/  @!P0 IMAD.MOV.U32 R15, RZ, RZ, R0 ;  /* 0x000000ffff0f8224 */ /* 0x000fc600078e0000 */
[----:B------:R-:W-:-:S04]  /*23d0*/  @P0 FFMA R16, R19, R16, R14 ;  /* 0x0000001013100223 */ /* 0x000fc8000000000e */
[----:B------:R-:W-:-:S07]  /*23e0*/  @P0 FMUL.FTZ R15, R16, 2.3283064365386962891e-10 ;  /* 0x2f800000100f0820 */ /* 0x000fce0000410000 */
.L_x_26:
[----:B------:R-:W-:Y:S01]  /*23f0*/  MOV R0, R15 ;  /* 0x0000000f00007202 */ /* 0x000fe20000000f00 */
[----:B------:R-:W-:Y:S02]  /*2400*/  IMAD.MOV.U32 R14, RZ, RZ, R10 ;  /* 0x000000ffff0e7224 */ /* 0x000fe400078e000a */
[----:B------:R-:W-:-:S04]  /*2410*/  IMAD.MOV.U32 R15, RZ, RZ, 0x0 ;  /* 0x00000000ff0f7424 */ /* 0x000fc800078e00ff */
[----:B------:R-:W-:Y:S05]  /*2420*/  RET.REL.NODEC R14 `(initialize_momenta) ;  /* 0xffffffd80ef47950 */ /* 0x000fea0003c3ffff */
.L_x_27:
        /* <DEDUP_REMOVED lines=13> */
.L_x_1001:


//--------------------- .text.prism_nova_step     --------------------------
	.section	.text.prism_nova_step,"ax",@progbits
	.align	128
        .global         prism_nova_step
        .type           prism_nova_step,@function
        .size           prism_nova_step,(.L_x_1006 - prism_nova_step)
        .other          prism_nova_step,@"STO_CUDA_ENTRY STV_DEFAULT"
prism_nova_step:
.text.prism_nova_step:
[----:B------:R-:W0:Y:S01]  /*0000*/  LDC R1, c[0x0][0x37c] ;  /* 0x0000df00ff017b82 */ /* 0x000e220000000800 */
[----:B------:R-:W1:Y:S01]  /*0010*/  S2R R0, SR_TID.X ;  /* 0x0000000000007919 */ /* 0x000e620000002100 */
[----:B------:R-:W2:Y:S01]  /*0020*/  LDCU UR4, c[0x0][0x490] ;  /* 0x00009200ff0477ac */ /* 0x000ea20008000800 */
[----:B------:R-:W-:Y:S01]  /*0030*/  BSSY.RECONVERGENT B0, `(.L_x_28) ;  /* 0x0000054000007945 */ /* 0x000fe20003800200 */
[----:B0-----:R-:W-:Y:S01]  /*0040*/  IADD3 R1, PT, PT, R1, -0x2100, RZ ;  /* 0xffffdf0001017810 */ /* 0x001fe20007ffe0ff */
[----:B------:R-:W0:Y:S01]  /*0050*/  LDCU.64 UR10, c[0x0][0x358] ;  /* 0x00006b00ff0a77ac */ /* 0x000e220008000a00 */
[----:B--2---:R-:W-:-:S04]  /*0060*/  UISETP.LT.AND UP0, UPT, UR4, 0x20, UPT ;  /* 0x000000200400788c */ /* 0x004fc8000bf01270 */
[----:B------:R-:W-:-:S06]  /*0070*/  USEL UR4, UR4, 0x20, UP0 ;  /* 0x0000002004047887 */ /* 0x000fcc0008000000 */
[----:B-1----:R-:W-:-:S13]  /*0080*/  ISETP.GE.AND P0, PT, R0, UR4, PT ;  /* 0x0000000400007c0c */ /* 0x002fda000bf06270 */
[----:B0-----:R-:W-:Y:S05]  /*0090*/  @P0 BRA `(.L_x_29) ;  /* 0x0000000400340947 */ /* 0x001fea0003800000 */
[----:B------:R-:W0:Y:S01]  /*00a0*/  LDC R12, c[0x0][0x360] ;  /* 0x0000d800ff0c7b82 */ /* 0x000e220000000800 */
[----:B------:R-:W-:Y:S01]  /*00b0*/  BSSY.RECONVERGENT B1, `(.L_x_30) ;  /* 0x000002f000017945 */ /* 0x000fe20003800200 */
[----:B------:R-:W-:Y:S01]  /*00c0*/  MOV R13, R0 ;  /* 0x00000000000d7202 */ /* 0x000fe20000000f00 */
[----:B0-----:R-:W0:Y:S01]  /*00d0*/  I2F.U32.RP R7, R12 ;  /* 0x0000000c00077306 */ /* 0x001e220000209000 */
[----:B------:R-:W-:Y:S02]  /*00e0*/  IADD3 R4, PT, PT, R0, R12, RZ ;  /* 0x0000000c00047210 */ /* 0x000fe40007ffe0ff */
[----:B------:R-:W-:Y:S02]  /*00f0*/  ISETP.NE.U32.AND P2, PT, R12, RZ, PT ;  /* 0x000000ff0c00720c */ /* 0x000fe40003f45070 */
[C---:B------:R-:W-:Y:S02]  /*0100*/  ISETP.GE.U32.AND P0, PT, R4.reuse, UR4, PT ;  /* 0x0000000404007c0c */ /* 0x040fe4000bf06070 */
[----:B------:R-:W-:-:S02]  /*0110*/  VIMNMX.U32 R5, PT, PT, R4, UR4, !PT ;  /* 0x0000000404057c48 */ /* 0x000fc4000ffe0000 */
[----:B------:R-:W-:-:S04]  /*0120*/  SEL R6, RZ, 0x1, P0 ;  /* 0x00000001ff067807 */ /* 0x000fc80000000000 */
[----:B------:R-:W-:Y:S01]  /*0130*/  IADD3 R5, PT, PT, R5, -R4, -R6 ;  /* 0x8000000405057210 */ /* 0x000fe20007ffe806 */
[----:B0-----:R-:W0:Y:S02]  /*0140*/  MUFU.RCP R7, R7 ;  /* 0x0000000700077308 */ /* 0x001e240000001000 */
[----:B0-----:R-:W-:-:S06]  /*0150*/  IADD3 R2, PT, PT, R7, 0xffffffe, RZ ;  /* 0x0ffffffe07027810 */ /* 0x001fcc0007ffe0ff */
[----:B------:R0:W1:Y:S02]  /*0160*/  F2I.FTZ.U32.TRUNC.NTZ R3, R2 ;  /* 0x0000000200037305 */ /* 0x000064000021f000 */
[----:B0-----:R-:W-:Y:S01]  /*0170*/  HFMA2 R2, -RZ, RZ, 0, 0 ;  /* 0x00000000ff027431 */ /* 0x001fe200000001ff */
[----:B-1----:R-:W-:-:S05]  /*0180*/  IADD3 R9, PT, PT, RZ, -R3, RZ ;  /* 0x80000003ff097210 */ /* 0x002fca0007ffe0ff */
[----:B------:R-:W-:-:S04]  /*0190*/  IMAD R9, R9, R12, RZ ;  /* 0x0000000c09097224 */ /* 0x000fc800078e02ff */
[----:B------:R-:W-:-:S06]  /*01a0*/  IMAD.HI.U32 R8, R3, R9, R2 ;  /* 0x0000000903087227 */ /* 0x000fcc00078e0002 */
[----:B------:R-:W-:-:S05]  /*01b0*/  IMAD.HI.U32 R3, R8, R5, RZ ;  /* 0x0000000508037227 */ /* 0x000fca00078e00ff */
[----:B------:R-:W-:-:S05]  /*01c0*/  IADD3 R2, PT, PT, -R3, RZ, RZ ;  /* 0x000000ff03027210 */ /* 0x000fca0007ffe1ff */
[----:B------:R-:W-:-:S05]  /*01d0*/  IMAD R5, R12, R2, R5 ;  /* 0x000000020c057224 */ /* 0x000fca00078e0205 */
[----:B------:R-:W-:-:S13]  /*01e0*/  ISETP.GE.U32.AND P0, PT, R5, R12, PT ;  /* 0x0000000c0500720c */ /* 0x000fda0003f06070 */
[-C--:B------:R-:W-:Y:S02]  /*01f0*/  @P0 IADD3 R5, PT, PT, R5, -R12.reuse, RZ ;  /* 0x8000000c05050210 */ /* 0x080fe40007ffe0ff */
[----:B------:R-:W-:Y:S02]  /*0200*/  @P0 IADD3 R3, PT, PT, R3, 0x1, RZ ;  /* 0x0000000103030810 */ /* 0x000fe40007ffe0ff */
[----:B------:R-:W-:-:S13]  /*0210*/  ISETP.GE.U32.AND P1, PT, R5, R12, PT ;  /* 0x0000000c0500720c */ /* 0x000fda0003f26070 */
[----:B------:R-:W-:Y:S01]  /*0220*/  @P1 VIADD R3, R3, 0x1 ;  /* 0x0000000103031836 */ /* 0x000fe20000000000 */
[----:B------:R-:W-:-:S04]  /*0230*/  @!P2 LOP3.LUT R3, RZ, R12, RZ, 0x33, !PT ;  /* 0x0000000cff03a212 */ /* 0x000fc800078e33ff */
[----:B------:R-:W-:-:S04]  /*0240*/  IADD3 R3, PT, PT, R6, R3, RZ ;  /* 0x0000000306037210 */ /* 0x000fc80007ffe0ff */
[C---:B------:R-:W-:Y:S02]  /*0250*/  LOP3.LUT R2, R3.reuse, 0x3, RZ, 0xc0, !PT ;  /* 0x0000000303027812 */ /* 0x040fe400078ec0ff */
[----:B------:R-:W-:Y:S02]  /*0260*/  ISETP.GE.U32.AND P1, PT, R3, 0x3, PT ;  /* 0x000000030300780c */ /* 0x000fe40003f26070 */
[----:B------:R-:W-:-:S13]  /*0270*/  ISETP.NE.AND P0, PT, R2, 0x3, PT ;  /* 0x000000030200780c */ /* 0x000fda0003f05270 */
[----:B------:R-:W-:Y:S05]  /*0280*/  @!P0 BRA `(.L_x_31) ;  /* 0x0000000000448947 */ /* 0x000fea0003800000 */
[----:B------:R-:W0:Y:S01]  /*0290*/  S2R R7, SR_CgaCtaId ;  /* 0x0000000000077919 */ /* 0x000e220000008800 */
[----:B------:R-:W1:Y:S01]  /*02a0*/  LDC.64 R4, c[0x0][0x488] ;  /* 0x00012200ff047b82 */ /* 0x000e620000000a00 */
[----:B------:R-:W-:Y:S02]  /*02b0*/  MOV R2, 0x400 ;  /* 0x0000040000027802 */ /* 0x000fe40000000f00 */
[----:B------:R-:W-:Y:S02]  /*02c0*/  IADD3 R3, PT, PT, R3, 0x1, RZ ;  /* 0x0000000103037810 */ /* 0x000fe40007ffe0ff */
[----:B------:R-:W-:Y:S02]  /*02d0*/  IADD3 R2, PT, PT, R2, 0x9904, RZ ;  /* 0x0000990402027810 */ /* 0x000fe40007ffe0ff */
[----:B------:R-:W-:Y:S02]  /*02e0*/  MOV R13, R0 ;  /* 0x00000000000d7202 */ /* 0x000fe40000000f00 */
[----:B------:R-:W-:-:S02]  /*02f0*/  LOP3.LUT R6, R3, 0x3, RZ, 0xc0, !PT ;  /* 0x0000000303067812 */ /* 0x000fc400078ec0ff */
[----:B0-----:R-:W-:Y:S02]  /*0300*/  LEA R8, R7, R2, 0x18 ;  /* 0x0000000207087211 */ /* 0x001fe400078ec0ff */
[----:B------:R-:W-:-:S07]  /*0310*/  MOV R7, RZ ;  /* 0x000000ff00077202 */ /* 0x000fce0000000f00 */
.L_x_32:
[----:B01----:R-:W-:-:S06]  /*0320*/  IMAD.WIDE.U32 R2, R13, 0x4, R4 ;  /* 0x000000040d027825 */ /* 0x003fcc00078e0004 */
[----:B------:R-:W2:Y:S01]  /*0330*/  LDG.E R2, desc[UR10][R2.64] ;  /* 0x0000000a02027981 */ /* 0x000ea2000c1e1900 */
[----:B------:R-:W-:Y:S01]  /*0340*/  LEA R9, R13, R8, 0x2 ;  /* 0x000000080d097211 */ /* 0x000fe200078e10ff */
[----:B------:R-:W-:Y:S01]  /*0350*/  IMAD.IADD R13, R12, 0x1, R13 ;  /* 0x000000010c0d7824 */ /* 0x000fe200078e020d */
[----:B------:R-:W-:-:S04]  /*0360*/  IADD3 R7, PT, PT, R7, 0x1, RZ ;  /* 0x0000000107077810 */ /* 0x000fc80007ffe0ff */
[----:B------:R-:W-:Y:S01]  /*0370*/  ISETP.NE.AND P0, PT, R7, R6, PT ;  /* 0x000000060700720c */ /* 0x000fe20003f05270 */
[----:B--2---:R0:W-:-:S12]  /*0380*/  STS [R9], R2 ;  /* 0x0000000209007388 */ /* 0x0041d80000000800 */
[----:B------:R-:W-:Y:S05]  /*0390*/  @P0 BRA `(.L_x_32) ;  /* 0xfffffffc00e00947 */ /* 0x000fea000383ffff */
.L_x_31:
[----:B------:R-:W-:Y:S05]  /*03a0*/  BSYNC.RECONVERGENT B1 ;  /* 0x0000000000017941 */ /* 0x000fea0003800200 */
.L_x_30:
[----:B------:R-:W-:Y:S05]  /*03b0*/  @!P1 BRA `(.L_x_29) ;  /* 0x00000000006c9947 */ /* 0x000fea0003800000 */
[----:B------:R-:W1:Y:S01]  /*03c0*/  S2R R3, SR_CgaCtaId ;  /* 0x0000000000037919 */ /* 0x000e620000008800 */
[----:B0-----:R-:W0:Y:S01]  /*03d0*/  LDC.64 R8, c[0x0][0x488] ;  /* 0x00012200ff087b82 */ /* 0x001e220000000a00 */
[----:B------:R-:W-:-:S04]  /*03e0*/  MOV R2, 0x400 ;  /* 0x0000040000027802 */ /* 0x000fc80000000f00 */
[----:B------:R-:W-:-:S04]  /*03f0*/  IADD3 R2, PT, PT, R2, 0x9904, RZ ;  /* 0x0000990402027810 */ /* 0x000fc80007ffe0ff */
[----:B-1----:R-:W-:-:S07]  /*0400*/  LEA R14, R3, R2, 0x18 ;  /* 0x00000002030e7211 */ /* 0x002fce00078ec0ff */
.L_x_33:
[----:B------:R-:W-:Y:S01]  /*0410*/  IADD3 R3, PT, PT, R12, R13, RZ ;  /* 0x0000000d0c037210 */ /* 0x000fe20007ffe0ff */
[----:B01----:R-:W-:-:S03]  /*0420*/  IMAD.WIDE.U32 R10, R13, 0x4, R8 ;  /* 0x000000040d0a7825 */ /* 0x003fc600078e0008 */
[CC--:B------:R-:W-:Y:S01]  /*0430*/  IADD3 R5, PT, PT, R3.reuse, R12.reuse, RZ ;  /* 0x0000000c03057210 */ /* 0x0c0fe20007ffe0ff */
[--C-:B------:R-:W-:Y:S02]  /*0440*/  IMAD.WIDE.U32 R2, R3, 0x4, R8.reuse ;  /* 0x0000000403027825 */ /* 0x100fe400078e0008 */
[----:B------:R-:W2:Y:S01]  /*0450*/  LDG.E R10, desc[UR10][R10.64] ;  /* 0x0000000a0a0a7981 */ /* 0x000ea2000c1e1900 */
[C---:B------:R-:W-:Y:S01]  /*0460*/  IADD3 R19, PT, PT, R5.reuse, R12, RZ ;  /* 0x0000000c05137210 */ /* 0x040fe20007ffe0ff */
[--C-:B------:R-:W-:Y:S02]  /*0470*/  IMAD.WIDE.U32 R4, R5, 0x4, R8.reuse ;  /* 0x0000000405047825 */ /* 0x100fe400078e0008 */
[----:B------:R-:W3:Y:S02]  /*0480*/  LDG.E R2, desc[UR10][R2.64] ;  /* 0x0000000a02027981 */ /* 0x000ee4000c1e1900 */
[----:B------:R-:W-:Y:S02]  /*0490*/  IMAD.WIDE.U32 R6, R19, 0x4, R8 ;  /* 0x0000000413067825 */ /* 0x000fe400078e0008 */
[----:B------:R-:W4:Y:S04]  /*04a0*/  LDG.E R4, desc[UR10][R4.64] ;  /* 0x0000000a04047981 */ /* 0x000f28000c1e1900 */
[----:B------:R-:W5:Y:S01]  /*04b0*/  LDG.E R6, desc[UR10][R6.64] ;  /* 0x0000000a06067981 */ /* 0x000f62000c1e1900 */
[----:B------:R-:W-:-:S04]  /*04c0*/  LEA R23, R13, R14, 0x2 ;  /* 0x0000000e0d177211 */ /* 0x000fc800078e10ff */
[----:B------:R-:W-:-:S04]  /*04d0*/  LEA R15, R12, R23, 0x2 ;  /* 0x000000170c0f7211 */ /* 0x000fc800078e10ff */
[----:B------:R-:W-:-:S04]  /*04e0*/  LEA R17, R12, R15, 0x2 ;  /* 0x0000000f0c117211 */ /* 0x000fc800078e10ff */
[----:B------:R-:W-:Y:S01]  /*04f0*/  LEA R21, R12, R17, 0x2 ;  /* 0x000000110c157211 */ /* 0x000fe200078e10ff */
[----:B------:R-:W-:-:S05]  /*0500*/  IMAD.IADD R13, R19, 0x1, R12 ;  /* 0x00000001130d7824 */ /* 0x000fca00078e020c */
[----:B------:R-:W-:Y:S01]  /*0510*/  ISETP.GE.AND P0, PT, R13, UR4, PT ;  /* 0x000000040d007c0c */ /* 0x000fe2000bf06270 */
[----:B--2---:R1:W-:Y:S04]  /*0520*/  STS [R23], R10 ;  /* 0x0000000a17007388 */ /* 0x0043e80000000800 */
[----:B---3--:R1:W-:Y:S04]  /*0530*/  STS [R15], R2 ;  /* 0x000000020f007388 */ /* 0x0083e80000000800 */
[----:B----4-:R1:W-:Y:S04]  /*0540*/  STS [R17], R4 ;  /* 0x0000000411007388 */ /* 0x0103e80000000800 */
[----:B-----5:R1:W-:Y:S01]  /*0550*/  STS [R21], R6 ;  /* 0x0000000615007388 */ /* 0x0203e20000000800 */
[----:B------:R-:W-:Y:S05]  /*0560*/  @!P0 BRA `(.L_x_33) ;  /* 0xfffffffc00a88947 */ /* 0x000fea000383ffff */
.L_x_29:
[----:B------:R-:W-:Y:S05]  /*0570*/  BSYNC.RECONVERGENT B0 ;  /* 0x0000000000007941 */ /* 0x000fea0003800200 */
.L_x_28:
[----:B------:R-:W2:Y:S01]  /*0580*/  LDCU UR12, c[0x0][0x4a4] ;  /* 0x00009480ff0c77ac */ /* 0x000ea20008000800 */
[----:B------:R-:W-:Y:S01]  /*0590*/  BAR.SYNC.DEFER_BLOCKING 0x0 ;  /* 0x0000000000007b1d */ /* 0x000fe20000010000 */
[----:B------:R-:W-:-:S05]  /*05a0*/  ISETP.NE.AND P0, PT, R0, RZ, PT ;  /* 0x000000ff0000720c */ /* 0x000fca0003f05270 */
[----:B------:R-:W-:Y:S01]  /*05b0*/  BSSY.RECONVERGENT B0, `(.L_x_34) ;  /* 0x0000012000007945 */ /* 0x000fe20003800200 */
[----:B--2---:R-:W-:-:S04]  /*05c0*/  ISETP.GE.AND P1, PT, R0, UR12, PT ;  /* 0x0000000c00007c0c */ /* 0x004fc8000bf26270 */
[----:B------:R-:W-:-:S03]  /*05d0*/  P2R R58, PR, RZ, 0x2 ;  /* 0x00000002ff3a7803 */ /* 0x000fc60000000000 */
[----:B------:R-:W-:Y:S06]  /*05e0*/  @P0 BRA `(.L_x_35) ;  /* 0x0000000000380947 */ /* 0x000fec0003800000 */
[----:B------:R-:W2:Y:S01]  /*05f0*/  S2UR UR4, SR_CTAID.X ;  /* 0x00000000000479c3 */ /* 0x000ea20000002500 */
[----:B------:R-:W3:Y:S07]  /*0600*/  LDCU.64 UR8, c[0x0][0x4b0] ;  /* 0x00009600ff0877ac */ /* 0x000eee0008000a00 */
[----:B------:R-:W4:Y:S01]  /*0610*/  S2UR UR7, SR_CgaCtaId ;  /* 0x00000000000779c3 */ /* 0x000f220000008800 */
[----:B---3--:R-:W-:Y:S01]  /*0620*/  ULOP3.LUT UR5, UR8, 0xdeadbeef, URZ, 0x3c, !UPT ;  /* 0xdeadbeef08057892 */ /* 0x008fe2000f8e3cff */
[----:B------:R-:W-:Y:S01]  /*0630*/  MOV R7, UR9 ;  /* 0x0000000900077c02 */ /* 0x000fe20008000f00 */
[----:B--2---:R-:W-:-:S04]  /*0640*/  UIMAD UR4, UR4, 0x3039, URZ ;  /* 0x00003039040478a4 */ /* 0x004fc8000f8e02ff */
[----:B-1----:R-:W-:Y:S01]  /*0650*/  MOV R6, UR5 ;  /* 0x0000000500067c02 */ /* 0x002fe20008000f00 */
[----:B------:R-:W-:-:S03]  /*0660*/  UIADD3 UR6, UP0, UPT, UR4, UR8, URZ ;  /* 0x0000000804067290 */ /* 0x000fc6000ff1e0ff */
[----:B------:R-:W-:Y:S01]  /*0670*/  UMOV UR4, 0x400 ;  /* 0x0000040000047882 */ /* 0x000fe20000000000 */
[----:B------:R-:W-:Y:S02]  /*0680*/  UIADD3.X UR8, UPT, UPT, URZ, UR9, URZ, UP0, !UPT ;  /* 0x00000009ff087290 */ /* 0x000fe400087fe4ff */
[----:B----4-:R-:W-:Y:S01]  /*0690*/  ULEA UR4, UR7, UR4, 0x18 ;  /* 0x0000000407047291 */ /* 0x010fe2000f8ec0ff */
[----:B------:R-:W-:-:S03]  /*06a0*/  MOV R4, UR6 ;  /* 0x0000000600047c02 */ /* 0x000fc60008000f00 */
[----:B------:R-:W-:-:S05]  /*06b0*/  MOV R5, UR8 ;  /* 0x0000000800057c02 */ /* 0x000fca0008000f00 */
[----:B------:R2:W-:Y:S03]  /*06c0*/  STS.128 [UR4+0x98f0], R4 ;  /* 0x0098f004ff007988 */ /* 0x0005e60008000c04 */
.L_x_35:
[----:B------:R-:W-:Y:S05]  /*06d0*/  BSYNC.RECONVERGENT B0 ;  /* 0x0000000000007941 */ /* 0x000fea0003800200 */
.L_x_34:
[----:B------:R-:W-:Y:S06]  /*06e0*/  BAR.SYNC.DEFER_BLOCKING 0x0 ;  /* 0x0000000000007b1d */ /* 0x000fec0000010000 */
[----:B------:R-:W-:Y:S04]  /*06f0*/  BSSY.RECONVERGENT B0, `(.L_x_36) ;  /* 0x0000019000007945 */ /* 0x000fe80003800200 */
[----:B------:R-:W-:Y:S05]  /*0700*/  @P1 BRA `(.L_x_37) ;  /* 0x00000000005c1947 */ /* 0x000fea0003800000 */
[----:B------:R-:W3:Y:S01]  /*0710*/  S2R R3, SR_CgaCtaId ;  /* 0x0000000000037919 */ /* 0x000ee20000008800 */
[----:B------:R-:W4:Y:S01]  /*0720*/  LDC R14, c[0x0][0x360] ;  /* 0x0000d800ff0e7b82 */ /* 0x000f220000000800 */
[----:B01----:R-:W-:Y:S02]  /*0730*/  MOV R2, 0x400 ;  /* 0x0000040000027802 */ /* 0x003fe40000000f00 */
[----:B------:R-:W-:Y:S02]  /*0740*/  MOV R11, R0 ;  /* 0x00000000000b7202 */ /* 0x000fe40000000f00 */
[----:B------:R-:W-:-:S03]  /*0750*/  IADD3 R2, PT, PT, R2, 0x2810, RZ ;  /* 0x0000281002027810 */ /* 0x000fc60007ffe0ff */
[----:B--2---:R-:W0:Y:S08]  /*0760*/  LDC.64 R6, c[0x0][0x380] ;  /* 0x0000e000ff067b82 */ /* 0x004e300000000a00 */
[----:B------:R-:W1:Y:S01]  /*0770*/  LDC.64 R8, c[0x0][0x390] ;  /* 0x0000e400ff087b82 */ /* 0x000e620000000a00 */
[----:B---3--:R-:W-:-:S07]  /*0780*/  LEA R10, R3, R2, 0x18 ;  /* 0x00000002030a7211 */ /* 0x008fce00078ec0ff */
.L_x_38:
[----:B0-----:R-:W-:-:S05]  /*0790*/  IMAD.WIDE R2, R11, 0xc, R6 ;  /* 0x0000000c0b027825 */ /* 0x001fca00078e0206 */
[----:B------:R-:W2:Y:S04]  /*07a0*/  LDG.E R13, desc[UR10][R2.64] ;  /* 0x0000000a020d7981 */ /* 0x000ea8000c1e1900 */
[----:B------:R-:W3:Y:S04]  /*07b0*/  LDG.E R15, desc[UR10][R2.64+0x4] ;  /* 0x0000040a020f7981 */ /* 0x000ee8000c1e1900 */
[----:B------:R-:W5:Y:S01]  /*07c0*/  LDG.E R17, desc[UR10][R2.64+0x8] ;  /* 0x0000080a02117981 */ /* 0x000f62000c1e1900 */
[C---:B------:R-:W-:Y:S02]  /*07d0*/  IMAD R12, R11.reuse, 0xc, R10 ;  /* 0x0000000c0b0c7824 */ /* 0x040fe400078e020a */
[----:B-1----:R-:W-:Y:S01]  /*07e0*/  IMAD.WIDE R4, R11, 0xc, R8 ;  /* 0x0000000c0b047825 */ /* 0x002fe200078e0208 */
[----:B----4-:R-:W-:-:S04]  /*07f0*/  IADD3 R11, PT, PT, R14, R11, RZ ;  /* 0x0000000b0e0b7210 */ /* 0x010fc80007ffe0ff */
[----:B------:R-:W-:Y:S01]  /*0800*/  ISETP.GE.AND P0, PT, R11, UR12, PT ;  /* 0x0000000c0b007c0c */ /* 0x000fe2000bf06270 */
[----:B--2---:R0:W-:Y:S04]  /*0810*/  STS [R12], R13 ;  /* 0x0000000d0c007388 */ /* 0x0041e80000000800 */
[----:B------:R0:W-:Y:S04]  /*0820*/  STG.E desc[UR10][R4.64], R13 ;  /* 0x0000000d04007986 */ /* 0x0001e8000c10190a */
[----:B---3--:R0:W-:Y:S04]  /*0830*/  STS [R12+0x4], R15 ;  /* 0x0000040f0c007388 */ /* 0x0081e80000000800 */
[----:B------:R0:W-:Y:S04]  /*0840*/  STG.E desc[UR10][R4.64+0x4], R15 ;  /* 0x0000040f04007986 */ /* 0x0001e8000c10190a */
[----:B-----5:R0:W-:Y:S04]  /*0850*/  STG.E desc[UR10][R4.64+0x8], R17 ;  /* 0x0000081104007986 */ /* 0x0201e8000c10190a */
[----:B------:R0:W-:Y:S01]  /*0860*/  STS [R12+0x8], R17 ;  /* 0x000008110c007388 */ /* 0x0001e20000000800 */
[----:B------:R-:W-:Y:S05]  /*0870*/  @!P0 BRA `(.L_x_38) ;  /* 0xfffffffc00c48947 */ /* 0x000fea000383ffff */
.L_x_37:
[----:B------:R-:W-:Y:S05]  /*0880*/  BSYNC.RECONVERGENT B0 ;  /* 0x0000000000007941 */ /* 0x000fea0003800200 */
.L_x_36:
[----:B------:R-:W-:Y:S01]  /*0890*/  BAR.SYNC.DEFER_BLOCKING 0x0 ;  /* 0x0000000000007b1d */ /* 0x000fe20000010000 */
[----:B------:R-:W-:Y:S01]  /*08a0*/  ISETP.NE.AND P0, PT, R58, RZ, PT ;  /* 0x000000ff3a00720c */ /* 0x000fe20003f05270 */
[----:B-12---:R-:W-:-:S04]  /*08b0*/  HFMA2 R6, -RZ, RZ, 0, 0 ;  /* 0x00000000ff067431 */ /* 0x006fc800000001ff */
[----:B------:R-:W1:Y:S01]  /*08c0*/  LDCU UR4, c[0x0][0x4a4] ;  /* 0x00009480ff0477ac */ /* 0x000e620008000800 */
[----:B------:R-:W-:Y:S07]  /*08d0*/  BSSY.RECONVERGENT B2, `(.L_x_39) ;  /* 0x0000023000027945 */ /* 0x000fee0003800200 */
[----:B------:R-:W-:Y:S05]  /*08e0*/  @P0 BRA `(.L_x_40) ;  /* 0x0000000000840947 */ /* 0x000fea0003800000 */
[----:B------:R-:W2:Y:S01]  /*08f0*/  LDC R7, c[0x0][0x360] ;  /* 0x0000d800ff077b82 */ /* 0x000ea20000000800 */
[----:B------:R-:W-:Y:S01]  /*0900*/  IMAD.MOV.U32 R6, RZ, RZ, RZ ;  /* 0x000000ffff067224 */ /* 0x000fe200078e00ff */
[----:B0-----:R-:W-:-:S06]  /*0910*/  MOV R9, R0 ;  /* 0x0000000000097202 */ /* 0x001fcc0000000f00 */
[----:B------:R-:W0:Y:S08]  /*0920*/  LDC.64 R2, c[0x0][0x388] ;  /* 0x0000e200ff027b82 */ /* 0x000e300000000a00 */
[----:B------:R-:W3:Y:S02]  /*0930*/  LDC.64 R4, c[0x0][0x398] ;  /* 0x0000e600ff047b82 */ /* 0x000ee40000000a00 */
.L_x_43:
[----:B---3--:R-:W-:-:S06]  /*0940*/  IMAD.WIDE R10, R9, 0x4, R4 ;  /* 0x00000004090a7825 */ /* 0x008fcc00078e0204 */
[----:B------:R-:W3:Y:S01]  /*0950*/  LDG.E R10, desc[UR10][R10.64] ;  /* 0x0000000a0a0a7981 */ /* 0x000ee2000c1e1900 */
[----:B0-----:R-:W-:-:S05]  /*0960*/  IMAD.WIDE R12, R9, 0xc, R2 ;  /* 0x0000000c090c7825 */ /* 0x001fca00078e0202 */
[----:B------:R-:W4:Y:S04]  /*0970*/  LDG.E R14, desc[UR10][R12.64+0x4] ;  /* 0x0000040a0c0e7981 */ /* 0x000f28000c1e1900 */
[----:B------:R-:W5:Y:S04]  /*0980*/  LDG.E R8, desc[UR10][R12.64] ;  /* 0x0000000a0c087981 */ /* 0x000f68000c1e1900 */
[----:B------:R-:W5:Y:S01]  /*0990*/  LDG.E R15, desc[UR10][R12.64+0x8] ;  /* 0x0000080a0c0f7981 */ /* 0x000f62000c1e1900 */
[----:B--2---:R-:W-:Y:S01]  /*09a0*/  IADD3 R9, PT, PT, R7, R9, RZ ;  /* 0x0000000907097210 */ /* 0x004fe20007ffe0ff */
[----:B------:R-:W-:Y:S03]  /*09b0*/  BSSY.RECONVERGENT B3, `(.L_x_41) ;  /* 0x0000012000037945 */ /* 0x000fe60003800200 */
[----:B-1----:R-:W-:Y:S01]  /*09c0*/  ISETP.GE.AND P4, PT, R9, UR4, PT ;  /* 0x0000000409007c0c */ /* 0x002fe2000bf86270 */
[----:B---3--:R-:W-:-:S04]  /*09d0*/  FADD R18, R10, R10 ;  /* 0x0000000a0a127221 */ /* 0x008fc80000000000 */
[----:B------:R-:W0:Y:S01]  /*09e0*/  MUFU.RCP R16, R18 ;  /* 0x0000001200107308 */ /* 0x000e220000001000 */
[----:B----4-:R-:W-:-:S04]  /*09f0*/  FMUL R17, R14, R14 ;  /* 0x0000000e0e117220 */ /* 0x010fc80000400000 */
[----:B-----5:R-:W-:-:S04]  /*0a00*/  FFMA R8, R8, R8, R17 ;  /* 0x0000000808087223 */ /* 0x020fc80000000011 */
[----:B------:R-:W-:-:S04]  /*0a10*/  FFMA R15, R15, R15, R8 ;  /* 0x0000000f0f0f7223 */ /* 0x000fc80000000008 */
[----:B------:R-:W1:Y:S01]  /*0a20*/  FCHK P0, R15, R18 ;  /* 0x000000120f007302 */ /* 0x000e620000000000 */
[----:B0-----:R-:W-:-:S04]  /*0a30*/  FFMA R17, -R18, R16, 1 ;  /* 0x3f80000012117423 */ /* 0x001fc80000000110 */
[----:B------:R-:W-:-:S04]  /*0a40*/  FFMA R16, R16, R17, R16 ;  /* 0x0000001110107223 */ /* 0x000fc80000000010 */
[----:B------:R-:W-:-:S04]  /*0a50*/  FFMA R11, R15, R16, RZ ;  /* 0x000000100f0b7223 */ /* 0x000fc800000000ff */
[----:B------:R-:W-:-:S04]  /*0a60*/  FFMA R8, -R18, R11, R15 ;  /* 0x0000000b12087223 */ /* 0x000fc8000000010f */
[----:B------:R-:W-:Y:S01]  /*0a70*/  FFMA R11, R16, R8, R11 ;  /* 0x00000008100b7223 */ /* 0x000fe2000000000b */
[----:B-1----:R-:W-:Y:S06]  /*0a80*/  @!P0 BRA `(.L_x_42) ;  /* 0x0000000000108947 */ /* 0x002fec0003800000 */
[----:B------:R-:W-:Y:S02]  /*0a90*/  MOV R8, R18 ;  /* 0x0000001200087202 */ /* 0x000fe40000000f00 */
[----:B------:R-:W-:-:S07]  /*0aa0*/  MOV R22, 0xac0 ;  /* 0x00000ac000167802 */ /* 0x000fce0000000f00 */
[----:B------:R-:W-:Y:S05]  /*0ab0*/  CALL.REL.NOINC `($__internal_5_$__cuda_sm3x_div_rn_noftz_f32_slowpath) ;  /* 0x0000028400f87944 */ /* 0x000fea0003c00000 */
[----:B------:R-:W-:-:S07]  /*0ac0*/  MOV R11, R15 ;  /* 0x0000000f000b7202 */ /* 0x000fce0000000f00 */
.L_x_42:
[----:B------:R-:W-:Y:S05]  /*0ad0*/  BSYNC.RECONVERGENT B3 ;  /* 0x0000000000037941 */ /* 0x000fea0003800200 */
.L_x_41:
[----:B------:R-:W-:Y:S01]  /*0ae0*/  FADD R6, R11, R6 ;  /* 0x000000060b067221 */ /* 0x000fe20000000000 */
[----:B------:R-:W-:Y:S06]  /*0af0*/  @!P4 BRA `(.L_x_43) ;  /* 0xfffffffc0090c947 */ /* 0x000fec000383ffff */
.L_x_40:
[----:B-1----:R-:W-:Y:S05]  /*0b00*/  BSYNC.RECONVERGENT B2 ;  /* 0x0000000000027941 */ /* 0x002fea0003800200 */
.L_x_39:
[----:B------:R-:W1:Y:S01]  /*0b10*/  S2UR UR5, SR_CgaCtaId ;  /* 0x00000000000579c3 */ /* 0x000e620000008800 */
[----:B------:R-:W-:Y:S01]  /*0b20*/  UMOV UR4, 0x400 ;  /* 0x0000040000047882 */ /* 0x000fe20000000000 */
[----:B------:R-:W-:-:S06]  /*0b30*/  UMOV UR6, 0x400 ;  /* 0x0000040000067882 */ /* 0x000fcc0000000000 */
[----:B------:R-:W2:Y:S08]  /*0b40*/  LDC R3, c[0x0][0x360] ;  /* 0x0000d800ff037b82 */ /* 0x000eb00000000800 */
[----:B------:R-:W3:Y:S01]  /*0b50*/  S2UR UR7, SR_CgaCtaId ;  /* 0x00000000000779c3 */ /* 0x000ee20000008800 */
[----:B-1----:R-:W-:-:S06]  /*0b60*/  ULEA UR4, UR5, UR4, 0x18 ;  /* 0x0000000405047291 */ /* 0x002fcc000f8ec0ff */
[----:B0-----:R-:W-:Y:S02]  /*0b70*/  LEA R17, R0, UR4, 0x2 ;  /* 0x0000000400117c11 */ /* 0x001fe4000f8e10ff */
[----:B--2---:R-:W-:-:S03]  /*0b80*/  ISETP.GE.U32.AND P5, PT, R3, 0x2, PT ;  /* 0x000000020300780c */ /* 0x004fc60003fa6070 */
[----:B------:R0:W-:Y:S01]  /*0b90*/  STS [R17], R6 ;  /* 0x0000000611007388 */ /* 0x0001e20000000800 */
[----:B---3--:R-:W-:Y:S01]  /*0ba0*/  ULEA UR5, UR7, UR6, 0x18 ;  /* 0x0000000607057291 */ /* 0x008fe2000f8ec0ff */
[----:B------:R-:W-:Y:S08]  /*0bb0*/  BAR.SYNC.DEFER_BLOCKING 0x0 ;  /* 0x0000000000007b1d */ /* 0x000ff00000010000 */
[----:B0-----:R-:W-:Y:S05]  /*0bc0*/  @!P5 BRA `(.L_x_44) ;  /* 0x000000000030d947 */ /* 0x001fea0003800000 */
[----:B------:R-:W-:-:S07]  /*0bd0*/  MOV R2, R3 ;  /* 0x0000000300027202 */ /* 0x000fce0000000f00 */
.L_x_45:
[----:B------:R-:W-:-:S04]  /*0be0*/  SHF.R.U32.HI R7, RZ, 0x1, R2 ;  /* 0x00000001ff077819 */ /* 0x000fc80000011602 */
[----:B------:R-:W-:-:S13]  /*0bf0*/  ISETP.GE.U32.AND P0, PT, R0, R7, PT ;  /* 0x000000070000720c */ /* 0x000fda0003f06070 */
[----:B------:R-:W-:Y:S01]  /*0c00*/  @!P0 LEA R4, R7, R17, 0x2 ;  /* 0x0000001107048211 */ /* 0x000fe200078e10ff */
[----:B------:R-:W-:Y:S05]  /*0c10*/  @!P0 LDS R5, [R17] ;  /* 0x0000000011058984 */ /* 0x000fea0000000800 */
[----:B------:R-:W0:Y:S02]  /*0c20*/  @!P0 LDS R4, [R4] ;  /* 0x0000000004048984 */ /* 0x000e240000000800 */
[----:B0-----:R-:W-:-:S05]  /*0c30*/  @!P0 FADD R6, R4, R5 ;  /* 0x0000000504068221 */ /* 0x001fca0000000000 */
[----:B------:R0:W-:Y:S01]  /*0c40*/  @!P0 STS [R17], R6 ;  /* 0x0000000611008388 */ /* 0x0001e20000000800 */
[----:B------:R-:W-:Y:S01]  /*0c50*/  BAR.SYNC.DEFER_BLOCKING 0x0 ;  /* 0x0000000000007b1d */ /* 0x000fe20000010000 */
[----:B------:R-:W-:Y:S02]  /*0c60*/  ISETP.GT.U32.AND P0, PT, R2, 0x3, PT ;  /* 0x000000030200780c */ /* 0x000fe40003f04070 */
[----:B------:R-:W-:-:S11]  /*0c70*/  MOV R2, R7 ;  /* 0x0000000700027202 */ /* 0x000fd60000000f00 */
[----:B0-----:R-:W-:Y:S05]  /*0c80*/  @P0 BRA `(.L_x_45) ;  /* 0xfffffffc00d40947 */ /* 0x001fea000383ffff */
.L_x_44:
[----:B------:R-:W-:Y:S01]  /*0c90*/  ISETP.NE.AND P0, PT, R58, RZ, PT ;  /* 0x000000ff3a00720c */ /* 0x000fe20003f05270 */
[----:B------:R-:W0:Y:S01]  /*0ca0*/  LDS R32, [UR5] ;  /* 0x00000005ff207984 */ /* 0x000e220008000800 */
[----:B------:R-:W1:Y:S01]  /*0cb0*/  LDCU UR8, c[0x0][0x408] ;  /* 0x00008100ff0877ac */ /* 0x000e620008000800 */
[----:B------:R-:W-:Y:S01]  /*0cc0*/  BSSY.RECONVERGENT B0, `(.L_x_46) ;  /* 0x000014a000007945 */ /* 0x000fe20003800200 */
[----:B------:R-:W-:Y:S01]  /*0cd0*/  HFMA2 R8, -RZ, RZ, 0, 0 ;  /* 0x00000000ff087431 */ /* 0x000fe200000001ff */
[----:B------:R-:W2:Y:S01]  /*0ce0*/  LDCU UR9, c[0x0][0x4a4] ;  /* 0x00009480ff0977ac */ /* 0x000ea20008000800 */
[----:B------:R-:W-:Y:S07]  /*0cf0*/  BAR.SYNC.DEFER_BLOCKING 0x0 ;  /* 0x0000000000007b1d */ /* 0x000fee0000010000 */
[----:B------:R-:W-:Y:S05]  /*0d00*/  @P0 BRA `(.L_x_47) ;  /* 0x0000001400140947 */ /* 0x000fea0003800000 */
[----:B------:R-:W-:Y:S01]  /*0d10*/  UIADD3 UR4, UPT, UPT, UR6, 0x2810, URZ ;  /* 0x0000281006047890 */ /* 0x000fe2000fffe0ff */
[----:B------:R-:W-:Y:S01]  /*0d20*/  IMAD.MOV.U32 R8, RZ, RZ, RZ ;  /* 0x000000ffff087224 */ /* 0x000fe200078e00ff */
[----:B------:R-:W-:Y:S02]  /*0d30*/  MOV R2, R0 ;  /* 0x0000000000027202 */ /* 0x000fe40000000f00 */
[----:B------:R-:W-:-:S06]  /*0d40*/  ULEA UR4, UR7, UR4, 0x18 ;  /* 0x0000000407047291 */ /* 0x000fcc000f8ec0ff */
[----:B------:R-:W-:-:S07]  /*0d50*/  MOV R9, UR4 ;  /* 0x0000000400097c02 */ /* 0x000fce0008000f00 */
.L_x_77:
[----:B------:R-:W3:Y:S01]  /*0d60*/  LDCU UR4, c[0x0][0x4a4] ;  /* 0x00009480ff0477ac */ /* 0x000ee20008000800 */
[----:B------:R-:W-:Y:S01]  /*0d70*/  IADD3 R11, PT, PT, R2, 0x1, RZ ;  /* 0x00000001020b7810 */ /* 0x000fe20007ffe0ff */
[----:B------:R-:W-:Y:S01]  /*0d80*/  BSSY.RECONVERGENT B1, `(.L_x_48) ;  /* 0x000013a000017945 */ /* 0x000fe20003800200 */
[----:B---3--:R-:W-:-:S04]  /*0d90*/  MOV R16, UR4 ;  /* 0x0000000400107c02 */ /* 0x008fc80008000f00 */
[----:B------:R-:W-:-:S13]  /*0da0*/  ISETP.GE.AND P0, PT, R11, R16, PT ;  /* 0x000000100b00720c */ /* 0x000fda0003f06270 */
[----:B------:R-:W-:Y:S05]  /*0db0*/  @P0 BRA `(.L_x_49) ;  /* 0x0000001000d80947 */ /* 0x000fea0003800000 */
[----:B------:R-:W3:Y:S01]  /*0dc0*/  LDCU UR4, c[0x0][0x408] ;  /* 0x00008100ff0477ac */ /* 0x000ee20008000800 */
[----:B------:R-:W4:Y:S01]  /*0dd0*/  LDC.64 R4, c[0x0][0x3a8] ;  /* 0x0000ea00ff047b82 */ /* 0x000f220000000a00 */
[C---:B------:R-:W-:Y:S01]  /*0de0*/  SHF.L.U32 R13, R2.reuse, 0x1, RZ ;  /* 0x00000001020d7819 */ /* 0x040fe200000006ff */
[----:B------:R-:W-:-:S06]  /*0df0*/  IMAD R10, R2, 0xc, R9 ;  /* 0x0000000c020a7824 */ /* 0x000fcc00078e0209 */
[----:B------:R-:W5:Y:S01]  /*0e00*/  LDC.64 R6, c[0x0][0x3a0] ;  /* 0x0000e800ff067b82 */ /* 0x000f620000000a00 */
[----:B---3--:R-:W-:Y:S01]  /*0e10*/  UISETP.GE.AND UP0, UPT, UR4, 0x1, UPT ;  /* 0x000000010400788c */ /* 0x008fe2000bf06270 */
[----:B----4-:R-:W-:-:S04]  /*0e20*/  IMAD.WIDE R4, R13, 0x4, R4 ;  /* 0x000000040d047825 */ /* 0x010fc800078e0204 */
[----:B-----5:R-:W-:-:S04]  /*0e30*/  IMAD.WIDE R6, R2, 0x4, R6 ;  /* 0x0000000402067825 */ /* 0x020fc800078e0206 */
[----:B------:R-:W-:Y:S05]  /*0e40*/  BRA.U !UP0, `(.L_x_50) ;  /* 0x0000000508ec7547 */ /* 0x000fea000b800000 */
.L_x_61:
[----:B------:R-:W3:Y:S01]  /*0e50*/  LDC.64 R14, c[0x0][0x400] ;  /* 0x00010000ff0e7b82 */ /* 0x000ee20000000a00 */
[----:B------:R-:W-:Y:S04]  /*0e60*/  BSSY.RECONVERGENT B2, `(.L_x_51) ;  /* 0x0000073000027945 */ /* 0x000fe80003800200 */
[----:B------:R-:W-:Y:S01]  /*0e70*/  BSSY.RELIABLE B3, `(.L_x_52) ;  /* 0x0000010000037945 */ /* 0x000fe20003800100 */
[CC--:B------:R-:W-:Y:S02]  /*0e80*/  VIMNMX R18, PT, PT, R11.reuse, R2.reuse, PT ;  /* 0x000000020b127248 */ /* 0x0c0fe40003fe0100 */
[----:B------:R-:W-:Y:S02]  /*0e90*/  VIMNMX R23, PT, PT, R11, R2, !PT ;  /* 0x000000020b177248 */ /* 0x000fe40007fe0100 */
[----:B------:R-:W-:-:S07]  /*0ea0*/  MOV R20, RZ ;  /* 0x000000ff00147202 */ /* 0x000fce0000000f00 */
.L_x_54:
[----:B------:R-:W-:-:S05]  /*0eb0*/  SHF.L.U32 R13, R20, 0x1, RZ ;  /* 0x00000001140d7819 */ /* 0x000fca00000006ff */
[----:B---3--:R-:W-:-:S05]  /*0ec0*/  IMAD.WIDE.U32 R12, R13, 0x4, R14 ;  /* 0x000000040d0c7825 */ /* 0x008fca00078e000e */
[----:B------:R-:W3:Y:S04]  /*0ed0*/  LDG.E R16, desc[UR10][R12.64+0x4] ;  /* 0x0000040a0c107981 */ /* 0x000ee8000c1e1900 */
[----:B------:R-:W4:Y:S01]  /*0ee0*/  LDG.E R19, desc[UR10][R12.64] ;  /* 0x0000000a0c137981 */ /* 0x000f22000c1e1900 */
[----:B---3--:R-:W-:Y:S02]  /*0ef0*/  ISETP.NE.AND P0, PT, R16, R23, PT ;  /* 0x000000171000720c */ /* 0x008fe40003f05270 */
[----:B----4-:R-:W-:-:S13]  /*0f00*/  ISETP.EQ.AND P1, PT, R19, R18, PT ;  /* 0x000000121300720c */ /* 0x010fda0003f22270 */
[----:B------:R-:W-:Y:S05]  /*0f10*/  @!P0 BREAK.RELIABLE P1, B3 ;  /* 0x0000000000038942 */ /* 0x000fea0000800100 */
[----:B------:R-:W-:Y:S05]  /*0f20*/  @!P0 BRA P1, `(.L_x_53) ;  /* 0x0000000400988947 */ /* 0x000fea0000800000 */
[----:B------:R-:W-:Y:S02]  /*0f30*/  IADD3 R20, PT, PT, R20, 0x1, RZ ;  /* 0x0000000114147810 */ /* 0x000fe40007ffe0ff */
[----:B------:R-:W-:Y:S02]  /*0f40*/  ISETP.LE.AND P1, PT, R19, R18, PT ;  /* 0x000000121300720c */ /* 0x000fe40003f23270 */
[----:B-1----:R-:W-:-:S13]  /*0f50*/  ISETP.GE.AND P0, PT, R20, UR8, PT ;  /* 0x0000000814007c0c */ /* 0x002fda000bf06270 */
[----:B------:R-:W-:Y:S05]  /*0f60*/  @!P0 BRA P1, `(.L_x_54) ;  /* 0xfffffffc00d08947 */ /* 0x000fea000083ffff */
[----:B--2---:R-:W-:Y:S05]  /*0f70*/  BSYNC.RELIABLE B3 ;  /* 0x0000000000037941 */ /* 0x004fea0003800100 */
.L_x_52:
[----:B------:R-:W1:Y:S01]  /*0f80*/  S2UR UR5, SR_CgaCtaId ;  /* 0x00000000000579c3 */ /* 0x000e620000008800 */
[----:B------:R-:W-:Y:S01]  /*0f90*/  UMOV UR4, 0x400 ;  /* 0x0000040000047882 */ /* 0x000fe20000000000 */
[----:B------:R-:W-:Y:S01]  /*0fa0*/  LDS R13, [R10+0x4] ;  /* 0x000004000a0d7984 */ /* 0x000fe20000000800 */
[----:B------:R-:W-:-:S03]  /*0fb0*/  UIADD3 UR4, UPT, UPT, UR4, 0x2810, URZ ;  /* 0x0000281004047890 */ /* 0x000fc6000fffe0ff */
[----:B------:R-:W-:Y:S04]  /*0fc0*/  LDS R12, [R10] ;  /* 0x000000000a0c7984 */ /* 0x000fe80000000800 */
[----:B------:R-:W-:Y:S01]  /*0fd0*/  LDS R14, [R10+0x8] ;  /* 0x000008000a0e7984 */ /* 0x000fe20000000800 */
[----:B-1----:R-:W-:-:S06]  /*0fe0*/  ULEA UR4, UR5, UR4, 0x18 ;  /* 0x0000000405047291 */ /* 0x002fcc000f8ec0ff */
[----:B------:R-:W-:-:S04]  /*0ff0*/  IMAD.U32 R9, RZ, RZ, UR4 ;  /* 0x00000004ff097e24 */ /* 0x000fc8000f8e00ff */
[----:B------:R-:W-:-:S05]  /*1000*/  IMAD R15, R11, 0xc, R9 ;  /* 0x0000000c0b0f7824 */ /* 0x000fca00078e0209 */
[----:B------:R-:W1:Y:S04]  /*1010*/  LDS R16, [R15+0x4] ;  /* 0x000004000f107984 */ /* 0x000e680000000800 */
[----:B------:R-:W2:Y:S04]  /*1020*/  LDS R19, [R15] ;  /* 0x000000000f137984 */ /* 0x000ea80000000800 */
[----:B------:R-:W3:Y:S01]  /*1030*/  LDS R21, [R15+0x8] ;  /* 0x000008000f157984 */ /* 0x000ee20000000800 */
[----:B-1----:R-:W-:Y:S01]  /*1040*/  FADD R13, R13, -R16 ;  /* 0x800000100d0d7221 */ /* 0x002fe20000000000 */
[----:B--2---:R-:W-:-:S03]  /*1050*/  FADD R12, R12, -R19 ;  /* 0x800000130c0c7221 */ /* 0x004fc60000000000 */
[----:B------:R-:W-:Y:S01]  /*1060*/  FMUL R13, R13, R13 ;  /* 0x0000000d0d0d7220 */ /* 0x000fe20000400000 */
[----:B---3--:R-:W-:-:S03]  /*1070*/  FADD R14, R14, -R21 ;  /* 0x800000150e0e7221 */ /* 0x008fc60000000000 */
[----:B------:R-:W-:-:S04]  /*1080*/  FFMA R13, R12, R12, R13 ;  /* 0x0000000c0c0d7223 */ /* 0x000fc8000000000d */
[----:B------:R-:W-:-:S05]  /*1090*/  FFMA R20, R14, R14, R13 ;  /* 0x0000000e0e147223 */ /* 0x000fca000000000d */
[----:B------:R-:W-:-:S13]  /*10a0*/  FSETP.GT.AND P0, PT, R20, 144, PT ;  /* 0x431000001400780b */ /* 0x000fda0003f04000 */
[----:B------:R-:W-:Y:S05]  /*10b0*/  @P0 BRA `(.L_x_53) ;  /* 0x0000000400340947 */ /* 0x000fea0003800000 */
[----:B------:R-:W1:Y:S01]  /*10c0*/  LDCU UR4, c[0x0][0x418] ;  /* 0x00008300ff0477ac */ /* 0x000e620008000800 */
[----:B------:R-:W-:Y:S01]  /*10d0*/  PLOP3.LUT P0, PT, PT, PT, PT, 0x8, 0x80 ;  /* 0x000000000080781c */ /* 0x000fe20003f0e170 */
[----:B-1----:R-:W-:-:S09]  /*10e0*/  UISETP.GE.AND UP0, UPT, UR4, 0x1, UPT ;  /* 0x000000010400788c */ /* 0x002fd2000bf06270 */
[----:B------:R-:W-:Y:S05]  /*10f0*/  BRA.U !UP0, `(.L_x_55) ;  /* 0x0000000108487547 */ /* 0x000fea000b800000 */
[----:B------:R-:W1:Y:S01]  /*1100*/  LDC.64 R14, c[0x0][0x410] ;  /* 0x00010400ff0e7b82 */ /* 0x000e620000000a00 */
[----:B------:R-:W-:Y:S01]  /*1110*/  HFMA2 R21, -RZ, RZ, 0, 0 ;  /* 0x00000000ff157431 */ /* 0x000fe200000001ff */
[----:B------:R-:W-:Y:S06]  /*1120*/  BSSY.RECONVERGENT B3, `(.L_x_55) ;  /* 0x000000f000037945 */ /* 0x000fec0003800200 */
.L_x_57:
[----:B------:R-:W-:-:S05]  /*1130*/  SHF.L.U32 R13, R21, 0x1, RZ ;  /* 0x00000001150d7819 */ /* 0x000fca00000006ff */
[----:B-1----:R-:W-:-:S05]  /*1140*/  IMAD.WIDE.U32 R12, R13, 0x4, R14 ;  /* 0x000000040d0c7825 */ /* 0x002fca00078e000e */
[----:B------:R-:W2:Y:S04]  /*1150*/  LDG.E R16, desc[UR10][R12.64+0x4] ;  /* 0x0000040a0c107981 */ /* 0x000ea8000c1e1900 */
[----:B------:R-:W3:Y:S01]  /*1160*/  LDG.E R19, desc[UR10][R12.64] ;  /* 0x0000000a0c137981 */ /* 0x000ee2000c1e1900 */
[----:B------:R-:W-:Y:S02]  /*1170*/  PLOP3.LUT P0, PT, PT, PT, PT, 0x80, 0x8 ;  /* 0x000000000008781c */ /* 0x000fe40003f0f070 */
[----:B--2---:R-:W-:Y:S02]  /*1180*/  ISETP.NE.AND P1, PT, R16, R23, PT ;  /* 0x000000171000720c */ /* 0x004fe40003f25270 */
[----:B---3--:R-:W-:-:S13]  /*1190*/  ISETP.EQ.AND P2, PT, R19, R18, PT ;  /* 0x000000121300720c */ /* 0x008fda0003f42270 */
[----:B------:R-:W-:Y:S05]  /*11a0*/  @!P1 BRA P2, `(.L_x_56) ;  /* 0x0000000000189947 */ /* 0x000fea0001000000 */
[----:B------:R-:W1:Y:S01]  /*11b0*/  LDCU UR4, c[0x0][0x418] ;  /* 0x00008300ff0477ac */ /* 0x000e620008000800 */
[----:B------:R-:W-:Y:S02]  /*11c0*/  IADD3 R21, PT, PT, R21, 0x1, RZ ;  /* 0x0000000115157810 */ /* 0x000fe40007ffe0ff */
[----:B------:R-:W-:Y:S02]  /*11d0*/  ISETP.LE.AND P2, PT, R19, R18, PT ;  /* 0x000000121300720c */ /* 0x000fe40003f43270 */
[----:B------:R-:W-:Y:S02]  /*11e0*/  PLOP3.LUT P0, PT, PT, PT, PT, 0x8, 0x80 ;  /* 0x000000000080781c */ /* 0x000fe40003f0e170 */
[----:B-1----:R-:W-:-:S13]  /*11f0*/  ISETP.GE.AND P1, PT, R21, UR4, PT ;  /* 0x0000000415007c0c */ /* 0x002fda000bf26270 */
[----:B------:R-:W-:Y:S05]  /*1200*/  @!P1 BRA P2, `(.L_x_57) ;  /* 0xfffffffc00c89947 */ /* 0x000fea000103ffff */
.L_x_56:
[----:B------:R-:W-:Y:S05]  /*1210*/  BSYNC.RECONVERGENT B3 ;  /* 0x0000000000037941 */ /* 0x000fea0003800200 */
.L_x_55:
[----:B------:R-:W1:Y:S01]  /*1220*/  LDC.64 R12, c[0x0][0x3a8] ;  /* 0x0000ea00ff0c7b82 */ /* 0x000e620000000a00 */
[----:B------:R-:W-:Y:S01]  /*1230*/  SHF.L.U32 R15, R11, 0x1, RZ ;  /* 0x000000010b0f7819 */ /* 0x000fe200000006ff */
[----:B------:R-:W2:Y:S04]  /*1240*/  LDG.E R22, desc[UR10][R4.64] ;  /* 0x0000000a04167981 */ /* 0x000ea8000c1e1900 */
[----:B------:R-:W3:Y:S02]  /*1250*/  LDG.E R21, desc[UR10][R6.64] ;  /* 0x0000000a06157981 */ /* 0x000ee4000c1e1900 */
[----:B------:R-:W4:Y:S01]  /*1260*/  LDC.64 R18, c[0x0][0x3a0] ;  /* 0x0000e800ff127b82 */ /* 0x000f220000000a00 */
[----:B-1----:R-:W-:-:S05]  /*1270*/  IMAD.WIDE R12, R15, 0x4, R12 ;  /* 0x000000040f0c7825 */ /* 0x002fca00078e020c */
[----:B------:R-:W2:Y:S01]  /*1280*/  LDG.E R23, desc[UR10][R12.64] ;  /* 0x0000000a0c177981 */ /* 0x000ea2000c1e1900 */
[----:B----4-:R-:W-:-:S06]  /*1290*/  IMAD.WIDE R18, R11, 0x4, R18 ;  /* 0x000000040b127825 */ /* 0x010fcc00078e0212 */
[----:B------:R1:W4:Y:S01]  /*12a0*/  LDG.E R18, desc[UR10][R18.64] ;  /* 0x0000000a12127981 */ /* 0x000322000c1e1900 */
[----:B------:R-:W-:-:S04]  /*12b0*/  FMNMX R16, R20, 4, !PT ;  /* 0x4080000014107809 */ /* 0x000fc80007800000 */
[----:B------:R-:W5:Y:S01]  /*12c0*/  F2F.F64.F32 R14, R16 ;  /* 0x00000010000e7310 */ /* 0x000f620000201800 */
[----:B------:R-:W-:Y:S01]  /*12d0*/  UMOV UR4, 0xd9d7bdbb ;  /* 0xd9d7bdbb00047882 */ /* 0x000fe20000000000 */
[----:B------:R-:W-:Y:S02]  /*12e0*/  UMOV UR5, 0x3ddb7cdf ;  /* 0x3ddb7cdf00057882 */ /* 0x000fe40000000000 */
[----:B-----5:R-:W-:-:S06]  /*12f0*/  DADD R14, R14, UR4 ;  /* 0x000000040e0e7e29 */ /* 0x020fcc0008000000 */
[----:B------:R-:W5:Y:S02]  /*1300*/  F2F.F32.F64 R20, R14 ;  /* 0x0000000e00147310 */ /* 0x000f640000301000 */
[----:B-----5:R-:W-:-:S13]  /*1310*/  FSETP.GEU.AND P1, PT, |R20|, 1.175494350822287508e-38, PT ;  /* 0x008000001400780b */ /* 0x020fda0003f2e200 */
[----:B------:R-:W-:-:S04]  /*1320*/  @!P1 FMUL R20, R20, 16777216 ;  /* 0x4b80000014149820 */ /* 0x000fc80000400000 */
[----:B------:R-:W5:Y:S01]  /*1330*/  MUFU.RSQ R25, R20 ;  /* 0x0000001400197308 */ /* 0x000f620000001400 */
[----:B-1----:R-:W-:Y:S01]  /*1340*/  MOV R19, 0x3f800000 ;  /* 0x3f80000000137802 */ /* 0x002fe20000000f00 */
[----:B------:R-:W-:Y:S03]  /*1350*/  BSSY.RECONVERGENT B3, `(.L_x_58) ;  /* 0x0000015000037945 */ /* 0x000fe60003800200 */
[----:B------:R-:W-:Y:S01]  /*1360*/  FSEL R15, R19, 0.8333333134651184082, !P0 ;  /* 0x3f555555130f7808 */ /* 0x000fe20004000000 */
[----:B-----5:R-:W-:Y:S01]  /*1370*/  @!P1 FMUL R25, R25, 4096 ;  /* 0x4580000019199820 */ /* 0x020fe20000400000 */
[----:B------:R-:W-:Y:S01]  /*1380*/  FSEL R14, R19, 0.5, !P0 ;  /* 0x3f000000130e7808 */ /* 0x000fe20004000000 */
[----:B---3--:R-:W-:Y:S01]  /*1390*/  FMUL R21, R21, 332 ;  /* 0x43a6000015157820 */ /* 0x008fe20000400000 */
[----:B--2---:R-:W-:-:S05]  /*13a0*/  FMUL R23, R22, R23 ;  /* 0x0000001716177220 */ /* 0x004fca0000400000 */
[----:B------:R-:W-:Y:S01]  /*13b0*/  IADD3 R16, PT, PT, R23, -0xd000000, RZ ;  /* 0xf300000017107810 */ /* 0x000fe20007ffe0ff */
[----:B------:R1:W2:Y:S03]  /*13c0*/  MUFU.RSQ R22, R23 ;  /* 0x0000001700167308 */ /* 0x0002a60000001400 */
[----:B------:R-:W-:Y:S01]  /*13d0*/  ISETP.GT.U32.AND P1, PT, R16, 0x727fffff, PT ;  /* 0x727fffff1000780c */ /* 0x000fe20003f24070 */
[----:B----4-:R-:W-:-:S04]  /*13e0*/  FMUL R18, R21, R18 ;  /* 0x0000001215127220 */ /* 0x010fc80000400000 */
[----:B------:R-:W-:-:S04]  /*13f0*/  FMUL R18, R25, R18 ;  /* 0x0000001219127220 */ /* 0x000fc80000400000 */
[----:B------:R-:W-:-:S04]  /*1400*/  FFMA R27, R15, R18, R8 ;  /* 0x000000120f1b7223 */ /* 0x000fc80000000008 */
[----:B-1----:R-:W-:Y:S05]  /*1410*/  @!P1 BRA `(.L_x_59) ;  /* 0x0000000000109947 */ /* 0x002fea0003800000 */
[----:B------:R-:W-:Y:S02]  /*1420*/  MOV R19, R23 ;  /* 0x0000001700137202 */ /* 0x000fe40000000f00 */
[----:B------:R-:W-:-:S07]  /*1430*/  MOV R8, 0x1450 ;  /* 0x0000145000087802 */ /* 0x000fce0000000f00 */
[----:B0-2---:R-:W-:Y:S05]  /*1440*/  CALL.REL.NOINC `($__internal_4_$__cuda_sm20_sqrt_rn_f32_slowpath) ;  /* 0x0000027c003c7944 */ /* 0x005fea0003c00000 */
[----:B------:R-:W-:Y:S05]  /*1450*/  BRA `(.L_x_60) ;  /* 0x0000000000107947 */ /* 0x000fea0003800000 */
.L_x_59:
[----:B--2---:R-:W-:Y:S01]  /*1460*/  FMUL.FTZ R24, R23, R22 ;  /* 0x0000001617187220 */ /* 0x004fe20000410000 */
[----:B------:R-:W-:-:S03]  /*1470*/  FMUL.FTZ R8, R22, 0.5 ;  /* 0x3f00000016087820 */ /* 0x000fc60000410000 */
[----:B------:R-:W-:-:S04]  /*1480*/  FFMA R15, -R24, R24, R23 ;  /* 0x00000018180f7223 */ /* 0x000fc80000000117 */
[----:B------:R-:W-:-:S07]  /*1490*/  FFMA R24, R15, R8, R24 ;  /* 0x000000080f187223 */ /* 0x000fce0000000018 */
.L_x_60:
[----:B------:R-:W-:Y:S05]  /*14a0*/  BSYNC.RECONVERGENT B3 ;  /* 0x0000000000037941 */ /* 0x000fea0003800200 */
.L_x_58:
[----:B------:R-:W2:Y:S04]  /*14b0*/  LDG.E R13, desc[UR10][R12.64+0x4] ;  /* 0x0000040a0c0d7981 */ /* 0x000ea8000c1e1900 */
[----:B------:R-:W2:Y:S01]  /*14c0*/  LDG.E R8, desc[UR10][R4.64+0x4] ;  /* 0x0000040a04087981 */ /* 0x000ea2000c1e1900 */
[----:B------:R-:W-:Y:S01]  /*14d0*/  FMUL R24, R24, 4 ;  /* 0x4080000018187820 */ /* 0x000fe20000400000 */
[----:B--2---:R-:W-:-:S04]  /*14e0*/  FADD R8, R8, R13 ;  /* 0x0000000d08087221 */ /* 0x004fc80000000000 */
[----:B------:R-:W-:-:S04]  /*14f0*/  FMUL R8, R8, 0.5 ;  /* 0x3f00000008087820 */ /* 0x000fc80000400000 */
[----:B------:R-:W-:-:S04]  /*1500*/  FMUL R8, R25, R8 ;  /* 0x0000000819087220 */ /* 0x000fc80000400000 */
[----:B------:R-:W-:-:S04]  /*1510*/  FMUL R15, R8, R8 ;  /* 0x00000008080f7220 */ /* 0x000fc80000400000 */
[----:B------:R-:W-:-:S04]  /*1520*/  FMUL R15, R8, R15 ;  /* 0x0000000f080f7220 */ /* 0x000fc80000400000 */
[----:B------:R-:W-:-:S04]  /*1530*/  FMUL R15, R8, R15 ;  /* 0x0000000f080f7220 */ /* 0x000fc80000400000 */
[----:B------:R-:W-:-:S04]  /*1540*/  FMUL R15, R8, R15 ;  /* 0x0000000f080f7220 */ /* 0x000fc80000400000 */
[----:B------:R-:W-:-:S04]  /*1550*/  FMUL R15, R8, R15 ;  /* 0x0000000f080f7220 */ /* 0x000fc80000400000 */
[----:B------:R-:W-:-:S04]  /*1560*/  FFMA R15, R15, R15, -R15 ;  /* 0x0000000f0f0f7223 */ /* 0x000fc8000000080f */
[----:B------:R-:W-:-:S04]  /*1570*/  FMUL R15, R24, R15 ;  /* 0x0000000f180f7220 */ /* 0x000fc80000400000 */
[----:B------:R-:W-:-:S07]  /*1580*/  FFMA R8, R14, R15, R27 ;  /* 0x0000000f0e087223 */ /* 0x000fce000000001b */
.L_x_53:
[----:B-12---:R-:W-:Y:S05]  /*1590*/  BSYNC.RECONVERGENT B2 ;  /* 0x0000000000027941 */ /* 0x006fea0003800200 */
.L_x_51:
[----:B------:R-:W1:Y:S01]  /*15a0*/  LDCU UR4, c[0x0][0x4a4] ;  /* 0x00009480ff0477ac */ /* 0x000e620008000800 */
[----:B------:R-:W-:Y:S01]  /*15b0*/  IADD3 R11, PT, PT, R11, 0x1, RZ ;  /* 0x000000010b0b7810 */ /* 0x000fe20007ffe0ff */
[----:B-1----:R-:W-:-:S05]  /*15c0*/  IMAD.U32 R16, RZ, RZ, UR4 ;  /* 0x00000004ff107e24 */ /* 0x002fca000f8e00ff */
[----:B------:R-:W-:-:S13]  /*15d0*/  ISETP.GE.AND P0, PT, R11, R16, PT ;  /* 0x000000100b00720c */ /* 0x000fda0003f06270 */
[----:B------:R-:W-:Y:S05]  /*15e0*/  @!P0 BRA `(.L_x_61) ;  /* 0xfffffff800188947 */ /* 0x000fea000383ffff */
[----:B------:R-:W-:Y:S05]  /*15f0*/  BRA `(.L_x_49) ;  /* 0x0000000800c87947 */ /* 0x000fea0003800000 */
.L_x_50:
[----:B------:R3:W4:Y:S01]  /*1600*/  LDS R12, [R10] ;  /* 0x000000000a0c7984 */ /* 0x0007220000000800 */
[----:B------:R-:W5:Y:S01]  /*1610*/  LDCU UR4, c[0x0][0x418] ;  /* 0x00008300ff0477ac */ /* 0x000f620008000800 */
[----:B------:R-:W0:Y:S02]  /*1620*/  LDC.64 R26, c[0x0][0x3a0] ;  /* 0x0000e800ff1a7b82 */ /* 0x000e240000000a00 */
[----:B------:R3:W0:Y:S04]  /*1630*/  LDS R13, [R10+0x4] ;  /* 0x000004000a0d7984 */ /* 0x0006280000000800 */
[----:B------:R3:W0:Y:S02]  /*1640*/  LDS R14, [R10+0x8] ;  /* 0x000008000a0e7984 */ /* 0x0006240000000800 */
[----:B------:R-:W0:Y:S01]  /*1650*/  LDC.64 R28, c[0x0][0x3a8] ;  /* 0x0000ea00ff1c7b82 */ /* 0x000e220000000a00 */
[----:B-----5:R-:W-:-:S09]  /*1660*/  UISETP.GT.AND UP0, UPT, UR4, URZ, UPT ;  /* 0x000000ff0400728c */ /* 0x020fd2000bf04270 */
[----:B---3--:R-:W-:Y:S05]  /*1670*/  BRA.U UP0, `(.L_x_62) ;  /* 0x0000000500207547 */ /* 0x008fea000b800000 */
.L_x_68:
[----:B------:R-:W3:Y:S01]  /*1680*/  S2UR UR5, SR_CgaCtaId ;  /* 0x00000000000579c3 */ /* 0x000ee20000008800 */
[----:B------:R-:W-:Y:S01]  /*1690*/  UMOV UR4, 0x400 ;  /* 0x0000040000047882 */ /* 0x000fe20000000000 */
[----:B------:R-:W-:Y:S01]  /*16a0*/  BSSY.RECONVERGENT B2, `(.L_x_63) ;  /* 0x0000040000027945 */ /* 0x000fe20003800200 */
[----:B------:R-:W-:-:S04]  /*16b0*/  UIADD3 UR4, UPT, UPT, UR4, 0x2810, URZ ;  /* 0x0000281004047890 */ /* 0x000fc8000fffe0ff */
[----:B---3--:R-:W-:-:S06]  /*16c0*/  ULEA UR4, UR5, UR4, 0x18 ;  /* 0x0000000405047291 */ /* 0x008fcc000f8ec0ff */
[----:B------:R-:W-:-:S05]  /*16d0*/  MOV R9, UR4 ;  /* 0x0000000400097c02 */ /* 0x000fca0008000f00 */
[----:B------:R-:W-:-:S05]  /*16e0*/  IMAD R10, R11, 0xc, R9 ;  /* 0x0000000c0b0a7824 */ /* 0x000fca00078e0209 */
[----:B------:R-:W0:Y:S04]  /*16f0*/  LDS R16, [R10+0x4] ;  /* 0x000004000a107984 */ /* 0x000e280000000800 */
[----:B------:R-:W4:Y:S04]  /*1700*/  LDS R15, [R10] ;  /* 0x000000000a0f7984 */ /* 0x000f280000000800 */
[----:B------:R-:W3:Y:S01]  /*1710*/  LDS R19, [R10+0x8] ;  /* 0x000008000a137984 */ /* 0x000ee20000000800 */
[----:B0-----:R-:W-:Y:S01]  /*1720*/  FADD R16, R13, -R16 ;  /* 0x800000100d107221 */ /* 0x001fe20000000000 */
[----:B----4-:R-:W-:-:S03]  /*1730*/  FADD R15, R12, -R15 ;  /* 0x8000000f0c0f7221 */ /* 0x010fc60000000000 */
[----:B------:R-:W-:Y:S01]  /*1740*/  FMUL R16, R16, R16 ;  /* 0x0000001010107220 */ /* 0x000fe20000400000 */
[----:B---3--:R-:W-:-:S03]  /*1750*/  FADD R19, R14, -R19 ;  /* 0x800000130e137221 */ /* 0x008fc60000000000 */
[----:B------:R-:W-:-:S04]  /*1760*/  FFMA R16, R15, R15, R16 ;  /* 0x0000000f0f107223 */ /* 0x000fc80000000010 */
[----:B------:R-:W-:-:S05]  /*1770*/  FFMA R19, R19, R19, R16 ;  /* 0x0000001313137223 */ /* 0x000fca0000000010 */
[----:B------:R-:W-:-:S13]  /*1780*/  FSETP.GT.AND P0, PT, R19, 144, PT ;  /* 0x431000001300780b */ /* 0x000fda0003f04000 */
[----:B------:R-:W-:Y:S05]  /*1790*/  @P0 BRA `(.L_x_64) ;  /* 0x0000000000c00947 */ /* 0x000fea0003800000 */
[----:B------:R-:W-:Y:S01]  /*17a0*/  SHF.L.U32 R31, R11, 0x1, RZ ;  /* 0x000000010b1f7819 */ /* 0x000fe200000006ff */
[----:B------:R-:W3:Y:S04]  /*17b0*/  LDG.E R22, desc[UR10][R4.64] ;  /* 0x0000000a04167981 */ /* 0x000ee8000c1e1900 */
[----:B------:R-:W-:Y:S01]  /*17c0*/  IMAD.WIDE R30, R31, 0x4, R28 ;  /* 0x000000041f1e7825 */ /* 0x000fe200078e021c */
[----:B------:R-:W4:Y:S04]  /*17d0*/  LDG.E R16, desc[UR10][R6.64] ;  /* 0x0000000a06107981 */ /* 0x000f28000c1e1900 */
[----:B------:R-:W3:Y:S01]  /*17e0*/  LDG.E R23, desc[UR10][R30.64] ;  /* 0x0000000a1e177981 */ /* 0x000ee2000c1e1900 */
[----:B------:R-:W-:-:S06]  /*17f0*/  IMAD.WIDE R20, R11, 0x4, R26 ;  /* 0x000000040b147825 */ /* 0x000fcc00078e021a */
[----:B------:R0:W5:Y:S01]  /*1800*/  LDG.E R21, desc[UR10][R20.64] ;  /* 0x0000000a14157981 */ /* 0x000162000c1e1900 */
[----:B------:R-:W-:-:S04]  /*1810*/  FMNMX R10, R19, 4, !PT ;  /* 0x40800000130a7809 */ /* 0x000fc80007800000 */
[----:B------:R-:W1:Y:S01]  /*1820*/  F2F.F64.F32 R18, R10 ;  /* 0x0000000a00127310 */ /* 0x000e620000201800 */
[----:B------:R-:W-:Y:S01]  /*1830*/  UMOV UR4, 0xd9d7bdbb ;  /* 0xd9d7bdbb00047882 */ /* 0x000fe20000000000 */
[----:B------:R-:W-:Y:S02]  /*1840*/  UMOV UR5, 0x3ddb7cdf ;  /* 0x3ddb7cdf00057882 */ /* 0x000fe40000000000 */
[----:B-1----:R-:W-:-:S06]  /*1850*/  DADD R18, R18, UR4 ;  /* 0x0000000412127e29 */ /* 0x002fcc0008000000 */
[----:B------:R-:W1:Y:S02]  /*1860*/  F2F.F32.F64 R15, R18 ;  /* 0x00000012000f7310 */ /* 0x000e640000301000 */
[----:B-1----:R-:W-:-:S13]  /*1870*/  FSETP.GEU.AND P0, PT, |R15|, 1.175494350822287508e-38, PT ;  /* 0x008000000f00780b */ /* 0x002fda0003f0e200 */
[----:B------:R-:W-:-:S04]  /*1880*/  @!P0 FMUL R15, R15, 16777216 ;  /* 0x4b8000000f0f8820 */ /* 0x000fc80000400000 */
[----:B------:R-:W1:Y:S01]  /*1890*/  MUFU.RSQ R25, R15 ;  /* 0x0000000f00197308 */ /* 0x000e620000001400 */
[----:B------:R-:W-:Y:S01]  /*18a0*/  BSSY.RECONVERGENT B3, `(.L_x_65) ;  /* 0x0000012000037945 */ /* 0x000fe20003800200 */
[----:B-1----:R-:W-:Y:S01]  /*18b0*/  @!P0 FMUL R25, R25, 4096 ;  /* 0x4580000019198820 */ /* 0x002fe20000400000 */
[----:B---3--:R-:W-:-:S05]  /*18c0*/  FMUL R23, R22, R23 ;  /* 0x0000001716177220 */ /* 0x008fca0000400000 */
[----:B------:R-:W-:Y:S01]  /*18d0*/  IADD3 R22, PT, PT, R23, -0xd000000, RZ ;  /* 0xf300000017167810 */ /* 0x000fe20007ffe0ff */
[----:B0-----:R0:W1:Y:S03]  /*18e0*/  MUFU.RSQ R20, R23 ;  /* 0x0000001700147308 */ /* 0x0010660000001400 */
[----:B------:R-:W-:Y:S01]  /*18f0*/  ISETP.GT.U32.AND P1, PT, R22, 0x727fffff, PT ;  /* 0x727fffff1600780c */ /* 0x000fe20003f24070 */
[----:B----4-:R-:W-:-:S04]  /*1900*/  FMUL R16, R16, 332 ;  /* 0x43a6000010107820 */ /* 0x010fc80000400000 */
[----:B-----5:R-:W-:-:S04]  /*1910*/  FMUL R16, R16, R21 ;  /* 0x0000001510107220 */ /* 0x020fc80000400000 */
[----:B------:R-:W-:-:S04]  /*1920*/  FFMA R33, R25, R16, R8 ;  /* 0x0000001019217223 */ /* 0x000fc80000000008 */
[----:B0-----:R-:W-:Y:S05]  /*1930*/  @!P1 BRA `(.L_x_66) ;  /* 0x0000000000109947 */ /* 0x001fea0003800000 */
[----:B------:R-:W-:Y:S02]  /*1940*/  MOV R19, R23 ;  /* 0x0000001700137202 */ /* 0x000fe40000000f00 */
[----:B------:R-:W-:-:S07]  /*1950*/  MOV R8, 0x1970 ;  /* 0x0000197000087802 */ /* 0x000fce0000000f00 */
[----:B-12---:R-:W-:Y:S05]  /*1960*/  CALL.REL.NOINC `($__internal_4_$__cuda_sm20_sqrt_rn_f32_slowpath) ;  /* 0x0000027400f47944 */ /* 0x006fea0003c00000 */
[----:B------:R-:W-:Y:S05]  /*1970*/  BRA `(.L_x_67) ;  /* 0x0000000000107947 */ /* 0x000fea0003800000 */
.L_x_66:
[----:B-1----:R-:W-:Y:S01]  /*1980*/  FMUL.FTZ R24, R23, R20 ;  /* 0x0000001417187220 */ /* 0x002fe20000410000 */
[----:B------:R-:W-:-:S03]  /*1990*/  FMUL.FTZ R8, R20, 0.5 ;  /* 0x3f00000014087820 */ /* 0x000fc60000410000 */
[----:B------:R-:W-:-:S04]  /*19a0*/  FFMA R15, -R24, R24, R23 ;  /* 0x00000018180f7223 */ /* 0x000fc80000000117 */
[----:B------:R-:W-:-:S07]  /*19b0*/  FFMA R24, R15, R8, R24 ;  /* 0x000000080f187223 */ /* 0x000fce0000000018 */
.L_x_67:
[----:B--2---:R-:W-:Y:S05]  /*19c0*/  BSYNC.RECONVERGENT B3 ;  /* 0x0000000000037941 */ /* 0x004fea0003800200 */
.L_x_65:
        /* <DEDUP_REMOVED lines=12> */
[----:B------:R-:W-:-:S07]  /*1a90*/  FFMA R8, R24, R15, R33 ;  /* 0x0000000f18087223 */ /* 0x000fce0000000021 */
.L_x_64:
[----:B-12---:R-:W-:Y:S05]  /*1aa0*/  BSYNC.RECONVERGENT B2 ;  /* 0x0000000000027941 */ /* 0x006fea0003800200 */
.L_x_63:
[----:B------:R-:W-:Y:S02]  /*1ab0*/  IADD3 R11, PT, PT, R11, 0x1, RZ ;  /* 0x000000010b0b7810 */ /* 0x000fe40007ffe0ff */
[----:B------:R-:W-:-:S04]  /*1ac0*/  MOV R16, UR9 ;  /* 0x0000000900107c02 */ /* 0x000fc80008000f00 */
[----:B------:R-:W-:-:S13]  /*1ad0*/  ISETP.GE.AND P0, PT, R11, R16, PT ;  /* 0x000000100b00720c */ /* 0x000fda0003f06270 */
[----:B------:R-:W-:Y:S05]  /*1ae0*/  @!P0 BRA `(.L_x_68) ;  /* 0xfffffff800e48947 */ /* 0x000fea000383ffff */
[----:B------:R-:W-:Y:S05]  /*1af0*/  BRA `(.L_x_49) ;  /* 0x0000000400887947 */ /* 0x000fea0003800000 */
.L_x_62:
        /* <DEDUP_REMOVED lines=18> */
[----:B------:R-:W0:Y:S01]  /*1c20*/  LDC.64 R20, c[0x0][0x410] ;  /* 0x00010400ff147b82 */ /* 0x000e220000000a00 */
[----:B------:R-:W-:Y:S01]  /*1c30*/  BSSY.RECONVERGENT B3, `(.L_x_71) ;  /* 0x0000014000037945 */ /* 0x000fe20003800200 */
[CC--:B------:R-:W-:Y:S02]  /*1c40*/  VIMNMX R22, PT, PT, R11.reuse, R2.reuse, PT ;  /* 0x000000020b167248 */ /* 0x0c0fe40003fe0100 */
[----:B------:R-:W-:Y:S02]  /*1c50*/  VIMNMX R23, PT, PT, R11, R2, !PT ;  /* 0x000000020b177248 */ /* 0x000fe40007fe0100 */
[----:B------:R-:W-:-:S07]  /*1c60*/  MOV R24, RZ ;  /* 0x000000ff00187202 */ /* 0x000fce0000000f00 */
.L_x_73:
[----:B------:R-:W-:-:S04]  /*1c70*/  IMAD.SHL.U32 R19, R24, 0x2, RZ ;  /* 0x0000000218137824 */ /* 0x000fc800078e00ff */
[----:B0-----:R-:W-:-:S05]  /*1c80*/  IMAD.WIDE.U32 R18, R19, 0x4, R20 ;  /* 0x0000000413127825 */ /* 0x001fca00078e0014 */
[----:B------:R-:W3:Y:S04]  /*1c90*/  LDG.E R10, desc[UR10][R18.64+0x4] ;  /* 0x0000040a120a7981 */ /* 0x000ee8000c1e1900 */
[----:B------:R-:W4:Y:S01]  /*1ca0*/  LDG.E R25, desc[UR10][R18.64] ;  /* 0x0000000a12197981 */ /* 0x000f22000c1e1900 */
[----:B------:R-:W-:Y:S01]  /*1cb0*/  HFMA2 R15, -RZ, RZ, 1.8330078125, 85.3125 ;  /* 0x3f555555ff0f7431 */ /* 0x000fe200000001ff */
[----:B---3--:R-:W-:Y:S02]  /*1cc0*/  ISETP.NE.AND P0, PT, R10, R23, PT ;  /* 0x000000170a00720c */ /* 0x008fe40003f05270 */
[----:B------:R-:W-:Y:S02]  /*1cd0*/  MOV R10, 0x3f000000 ;  /* 0x3f000000000a7802 */ /* 0x000fe40000000f00 */
[----:B----4-:R-:W-:-:S13]  /*1ce0*/  ISETP.EQ.AND P1, PT, R25, R22, PT ;  /* 0x000000161900720c */ /* 0x010fda0003f22270 */
[----:B------:R-:W-:Y:S05]  /*1cf0*/  @!P0 BRA P1, `(.L_x_72) ;  /* 0x00000000001c8947 */ /* 0x000fea0000800000 */
[----:B------:R-:W0:Y:S01]  /*1d00*/  LDCU UR4, c[0x0][0x418] ;  /* 0x00008300ff0477ac */ /* 0x000e220008000800 */
[----:B------:R-:W-:Y:S02]  /*1d10*/  IADD3 R24, PT, PT, R24, 0x1, RZ ;  /* 0x0000000118187810 */ /* 0x000fe40007ffe0ff */
[----:B------:R-:W-:Y:S02]  /*1d20*/  ISETP.LE.AND P1, PT, R25, R22, PT ;  /* 0x000000161900720c */ /* 0x000fe40003f23270 */
[----:B------:R-:W-:Y:S02]  /*1d30*/  MOV R10, 0x3f800000 ;  /* 0x3f800000000a7802 */ /* 0x000fe40000000f00 */
[----:B------:R-:W-:Y:S02]  /*1d40*/  MOV R15, 0x3f800000 ;  /* 0x3f800000000f7802 */ /* 0x000fe40000000f00 */
[----:B0-----:R-:W-:-:S13]  /*1d50*/  ISETP.GE.AND P0, PT, R24, UR4, PT ;  /* 0x0000000418007c0c */ /* 0x001fda000bf06270 */
[----:B------:R-:W-:Y:S05]  /*1d60*/  @!P0 BRA P1, `(.L_x_73) ;  /* 0xfffffffc00c08947 */ /* 0x000fea000083ffff */
.L_x_72:
[----:B-12---:R-:W-:Y:S05]  /*1d70*/  BSYNC.RECONVERGENT B3 ;  /* 0x0000000000037941 */ /* 0x006fea0003800200 */
.L_x_71:
[----:B------:R-:W0:Y:S01]  /*1d80*/  LDC.64 R26, c[0x0][0x3a8] ;  /* 0x0000ea00ff1a7b82 */ /* 0x000e220000000a00 */
[----:B------:R-:W-:Y:S01]  /*1d90*/  SHF.L.U32 R19, R11, 0x1, RZ ;  /* 0x000000010b137819 */ /* 0x000fe200000006ff */
[----:B------:R-:W2:Y:S04]  /*1da0*/  LDG.E R24, desc[UR10][R4.64] ;  /* 0x0000000a04187981 */ /* 0x000ea8000c1e1900 */
[----:B------:R-:W3:Y:S02]  /*1db0*/  LDG.E R23, desc[UR10][R6.64] ;  /* 0x0000000a06177981 */ /* 0x000ee4000c1e1900 */
[----:B------:R-:W1:Y:S01]  /*1dc0*/  LDC.64 R20, c[0x0][0x3a0] ;  /* 0x0000e800ff147b82 */ /* 0x000e620000000a00 */
[----:B0-----:R-:W-:-:S05]  /*1dd0*/  IMAD.WIDE R26, R19, 0x4, R26 ;  /* 0x00000004131a7825 */ /* 0x001fca00078e021a */
[----:B------:R-:W2:Y:S01]  /*1de0*/  LDG.E R29, desc[UR10][R26.64] ;  /* 0x0000000a1a1d7981 */ /* 0x000ea2000c1e1900 */
[----:B-1----:R-:W-:-:S06]  /*1df0*/  IMAD.WIDE R20, R11, 0x4, R20 ;  /* 0x000000040b147825 */ /* 0x002fcc00078e0214 */
[----:B------:R0:W4:Y:S01]  /*1e00*/  LDG.E R20, desc[UR10][R20.64] ;  /* 0x0000000a14147981 */ /* 0x000122000c1e1900 */
        /* <DEDUP_REMOVED lines=11> */
[----:B---3--:R-:W-:Y:S01]  /*1ec0*/  FMUL R23, R23, 332 ;  /* 0x43a6000017177820 */ /* 0x008fe20000400000 */
[----:B--2---:R-:W-:-:S05]  /*1ed0*/  FMUL R29, R24, R29 ;  /* 0x0000001d181d7220 */ /* 0x004fca0000400000 */
[----:B0-----:R-:W-:Y:S01]  /*1ee0*/  IADD3 R21, PT, PT, R29, -0xd000000, RZ ;  /* 0xf30000001d157810 */ /* 0x001fe20007ffe0ff */
[----:B------:R0:W1:Y:S03]  /*1ef0*/  MUFU.RSQ R28, R29 ;  /* 0x0000001d001c7308 */ /* 0x0000660000001400 */
[----:B------:R-:W-:Y:S01]  /*1f00*/  ISETP.GT.U32.AND P0, PT, R21, 0x727fffff, PT ;  /* 0x727fffff1500780c */ /* 0x000fe20003f04070 */
[----:B----4-:R-:W-:-:S04]  /*1f10*/  FMUL R20, R23, R20 ;  /* 0x0000001417147220 */ /* 0x010fc80000400000 */
[----:B------:R-:W-:-:S04]  /*1f20*/  FMUL R19, R25, R20 ;  /* 0x0000001419137220 */ /* 0x000fc80000400000 */
[----:B------:R-:W-:-:S04]  /*1f30*/  FFMA R16, R19, R15, R8 ;  /* 0x0000000f13107223 */ /* 0x000fc80000000008 */
[----:B0-----:R-:W-:Y:S05]  /*1f40*/  @!P0 BRA `(.L_x_75) ;  /* 0x0000000000108947 */ /* 0x001fea0003800000 */
[----:B------:R-:W-:Y:S02]  /*1f50*/  MOV R19, R29 ;  /* 0x0000001d00137202 */ /* 0x000fe40000000f00 */
[----:B------:R-:W-:-:S07]  /*1f60*/  MOV R8, 0x1f80 ;  /* 0x00001f8000087802 */ /* 0x000fce0000000f00 */
[----:B-1----:R-:W-:Y:S05]  /*1f70*/  CALL.REL.NOINC `($__internal_4_$__cuda_sm20_sqrt_rn_f32_slowpath) ;  /* 0x0000027000707944 */ /* 0x002fea0003c00000 */
[----:B------:R-:W-:Y:S05]  /*1f80*/  BRA `(.L_x_76) ;  /* 0x0000000000107947 */ /* 0x000fea0003800000 */
.L_x_75:
[----:B-1----:R-:W-:Y:S01]  /*1f90*/  FMUL.FTZ R24, R29, R28 ;  /* 0x0000001c1d187220 */ /* 0x002fe20000410000 */
[----:B------:R-:W-:-:S03]  /*1fa0*/  FMUL.FTZ R8, R28, 0.5 ;  /* 0x3f0000001c087820 */ /* 0x000fc60000410000 */
[----:B------:R-:W-:-:S04]  /*1fb0*/  FFMA R15, -R24, R24, R29 ;  /* 0x00000018180f7223 */ /* 0x000fc8000000011d */
[----:B------:R-:W-:-:S07]  /*1fc0*/  FFMA R24, R15, R8, R24 ;  /* 0x000000080f187223 */ /* 0x000fce0000000018 */
.L_x_76:
[----:B------:R-:W-:Y:S05]  /*1fd0*/  BSYNC.RECONVERGENT B3 ;  /* 0x0000000000037941 */ /* 0x000fea0003800200 */
.L_x_74:
        /* <DEDUP_REMOVED lines=14> */
.L_x_70:
[----:B-12---:R-:W-:Y:S05]  /*20c0*/  BSYNC.RECONVERGENT B2 ;  /* 0x0000000000027941 */ /* 0x006fea0003800200 */
.L_x_69:
[----:B------:R-:W0:Y:S01]  /*20d0*/  LDCU UR4, c[0x0][0x4a4] ;  /* 0x00009480ff0477ac */ /* 0x000e220008000800 */
[----:B------:R-:W-:Y:S01]  /*20e0*/  VIADD R11, R11, 0x1 ;  /* 0x000000010b0b7836 */ /* 0x000fe20000000000 */
[----:B0-----:R-:W-:-:S04]  /*20f0*/  MOV R16, UR4 ;  /* 0x0000000400107c02 */ /* 0x001fc80008000f00 */
[----:B------:R-:W-:-:S13]  /*2100*/  ISETP.GE.AND P0, PT, R11, R16, PT ;  /* 0x000000100b00720c */ /* 0x000fda0003f06270 */
[----:B------:R-:W-:Y:S05]  /*2110*/  @!P0 BRA `(.L_x_62) ;  /* 0xfffffff800788947 */ /* 0x000fea000383ffff */
.L_x_49:
[----:B-12---:R-:W-:Y:S05]  /*2120*/  BSYNC.RECONVERGENT B1 ;  /* 0x0000000000017941 */ /* 0x006fea0003800200 */
.L_x_48:
[----:B------:R-:W-:-:S04]  /*2130*/  IADD3 R2, PT, PT, R3, R2, RZ ;  /* 0x0000000203027210 */ /* 0x000fc80007ffe0ff */
[----:B------:R-:W-:-:S13]  /*2140*/  ISETP.GE.AND P0, PT, R2, R16, PT ;  /* 0x000000100200720c */ /* 0x000fda0003f06270 */
[----:B------:R-:W-:Y:S05]  /*2150*/  @!P0 BRA `(.L_x_77) ;  /* 0xffffffec00008947 */ /* 0x000fea000383ffff */
.L_x_47:
[----:B-12---:R-:W-:Y:S05]  /*2160*/  BSYNC.RECONVERGENT B0 ;  /* 0x0000000000007941 */ /* 0x006fea0003800200 */
.L_x_46:
[----:B------:R-:W-:Y:S05]  /*2170*/  WARPSYNC.ALL ;  /* 0x0000000000007948 */ /* 0x000fea0003800000 */
[----:B------:R-:W1:Y:S01]  /*2180*/  S2R R10, SR_CgaCtaId ;  /* 0x00000000000a7919 */ /* 0x000e620000008800 */
[----:B------:R-:W-:Y:S01]  /*2190*/  MOV R9, 0x400 ;  /* 0x0000040000097802 */ /* 0x000fe20000000f00 */
[----:B------:R2:W-:Y:S03]  /*21a0*/  STS [R17], R8 ;  /* 0x0000000811007388 */ /* 0x0005e60000000800 */
[----:B-1----:R-:W-:Y:S01]  /*21b0*/  LEA R31, R10, R9, 0x18 ;  /* 0x000000090a1f7211 */ /* 0x002fe200078ec0ff */
[----:B------:R-:W-:Y:S06]  /*21c0*/  BAR.SYNC.DEFER_BLOCKING 0x0 ;  /* 0x0000000000007b1d */ /* 0x000fec0000010000 */
[----:B--2---:R-:W-:Y:S05]  /*21d0*/  @!P5 BRA `(.L_x_78) ;  /* 0x000000000030d947 */ /* 0x004fea0003800000 */
[----:B------:R-:W-:-:S07]  /*21e0*/  MOV R2, R3 ;  /* 0x0000000300027202 */ /* 0x000fce0000000f00 */
.L_x_79:
[----:B------:R-:W-:-:S04]  /*21f0*/  SHF.R.U32.HI R7, RZ, 0x1, R2 ;  /* 0x00000001ff077819 */ /* 0x000fc80000011602 */
[----:B------:R-:W-:-:S13]  /*2200*/  ISETP.GE.U32.AND P0, PT, R0, R7, PT ;  /* 0x000000070000720c */ /* 0x000fda0003f06070 */
[----:B------:R-:W-:Y:S01]  /*2210*/  @!P0 LEA R4, R7, R17, 0x2 ;  /* 0x0000001107048211 */ /* 0x000fe200078e10ff */
[----:B------:R-:W-:Y:S05]  /*2220*/  @!P0 LDS R5, [R17] ;  /* 0x0000000011058984 */ /* 0x000fea0000000800 */
[----:B------:R-:W1:Y:S02]  /*2230*/  @!P0 LDS R4, [R4] ;  /* 0x0000000004048984 */ /* 0x000e640000000800 */
[----:B-1----:R-:W-:-:S05]  /*2240*/  @!P0 FADD R6, R4, R5 ;  /* 0x0000000504068221 */ /* 0x002fca0000000000 */
[----:B------:R1:W-:Y:S01]  /*2250*/  @!P0 STS [R17], R6 ;  /* 0x0000000611008388 */ /* 0x0003e20000000800 */
[----:B------:R-:W-:Y:S01]  /*2260*/  BAR.SYNC.DEFER_BLOCKING 0x0 ;  /* 0x0000000000007b1d */ /* 0x000fe20000010000 */
[----:B------:R-:W-:Y:S02]  /*2270*/  ISETP.GT.U32.AND P0, PT, R2, 0x3, PT ;  /* 0x000000030200780c */ /* 0x000fe40003f04070 */
[----:B------:R-:W-:-:S11]  /*2280*/  MOV R2, R7 ;  /* 0x0000000700027202 */ /* 0x000fd60000000f00 */
[----:B-1----:R-:W-:Y:S05]  /*2290*/  @P0 BRA `(.L_x_79) ;  /* 0xfffffffc00d40947 */ /* 0x002fea000383ffff */
.L_x_78:
[----:B------:R-:W1:Y:S01]  /*22a0*/  LDCU UR4, c[0x0][0x3c0] ;  /* 0x00007800ff0477ac */ /* 0x000e620008000800 */
[----:B------:R-:W2:Y:S01]  /*22b0*/  LDS R31, [R31] ;  /* 0x000000001f1f7984 */ /* 0x000ea20000000800 */
[----:B------:R-:W-:Y:S01]  /*22c0*/  BSSY.RECONVERGENT B0, `(.L_x_80) ;  /* 0x000003a000007945 */ /* 0x000fe20003800200 */
[----:B------:R-:W-:Y:S01]  /*22d0*/  HFMA2 R2, -RZ, RZ, 0, 0 ;  /* 0x00000000ff027431 */ /* 0x000fe200000001ff */
[----:B------:R-:W3:Y:S01]  /*22e0*/  LDCU UR6, c[0x0][0x3c0] ;  /* 0x00007800ff0677ac */ /* 0x000ee20008000800 */
[----:B------:R-:W-:Y:S01]  /*22f0*/  BAR.SYNC.DEFER_BLOCKING 0x0 ;  /* 0x0000000000007b1d */ /* 0x000fe20000010000 */
[----:B-1----:R-:W-:-:S13]  /*2300*/  ISETP.GE.AND P0, PT, R0, UR4, PT ;  /* 0x0000000400007c0c */ /* 0x002fda000bf06270 */
[----:B---3--:R-:W-:Y:S05]  /*2310*/  @P0 BRA `(.L_x_81) ;  /* 0x0000000000d00947 */ /* 0x008fea0003800000 */
[----:B------:R-:W1:Y:S01]  /*2320*/  LDC.64 R4, c[0x0][0x3b0] ;  /* 0x0000ec00ff047b82 */ /* 0x000e620000000a00 */
[----:B------:R-:W-:Y:S02]  /*2330*/  IADD3 R9, PT, PT, R9, 0x2810, RZ ;  /* 0x0000281009097810 */ /* 0x000fe40007ffe0ff */
[----:B------:R-:W-:Y:S02]  /*2340*/  MOV R2, RZ ;  /* 0x000000ff00027202 */ /* 0x000fe40000000f00 */
[----:B------:R-:W-:Y:S01]  /*2350*/  LEA R26, R10, R9, 0x18 ;  /* 0x000000090a1a7211 */ /* 0x000fe200078ec0ff */
[----:B------:R-:W-:Y:S02]  /*2360*/  IMAD.MOV.U32 R10, RZ, RZ, R0 ;  /* 0x000000ffff0a7224 */ /* 0x000fe400078e0000 */
[----:B------:R-:W3:Y:S05]  /*2370*/  LDC.64 R6, c[0x0][0x3b8] ;  /* 0x0000ee00ff067b82 */ /* 0x000eea0000000a00 */
.L_x_85:
[----:B------:R-:W-:-:S05]  /*2380*/  SHF.L.U32 R25, R10, 0x1, RZ ;  /* 0x000000010a197819 */ /* 0x000fca00000006ff */
[----:B-1----:R-:W-:-:S05]  /*2390*/  IMAD.WIDE R8, R25, 0x4, R4 ;  /* 0x0000000419087825 */ /* 0x002fca00078e0204 */
[----:B------:R-:W4:Y:S04]  /*23a0*/  LDG.E R11, desc[UR10][R8.64] ;  /* 0x0000000a080b7981 */ /* 0x000f28000c1e1900 */
[----:B------:R-:W5:Y:S01]  /*23b0*/  LDG.E R12, desc[UR10][R8.64+0x4] ;  /* 0x0000040a080c7981 */ /* 0x000f62000c1e1900 */
[----:B------:R-:W-:Y:S01]  /*23c0*/  UMOV UR4, 0xd9d7bdbb ;  /* 0xd9d7bdbb00047882 */ /* 0x000fe20000000000 */
[----:B------:R-:W-:Y:S01]  /*23d0*/  UMOV UR5, 0x3ddb7cdf ;  /* 0x3ddb7cdf00057882 */ /* 0x000fe20000000000 */
[----:B------:R-:W-:Y:S01]  /*23e0*/  BSSY.RECONVERGENT B1, `(.L_x_82) ;  /* 0x000001d000017945 */ /* 0x000fe20003800200 */
[--C-:B----4-:R-:W-:Y:S02]  /*23f0*/  IMAD R13, R11, 0xc, R26.reuse ;  /* 0x0000000c0b0d7824 */ /* 0x110fe400078e021a */
[----:B-----5:R-:W-:-:S03]  /*2400*/  IMAD R12, R12, 0xc, R26 ;  /* 0x0000000c0c0c7824 */ /* 0x020fc600078e021a */
[----:B------:R-:W-:Y:S04]  /*2410*/  LDS R16, [R13+0x4] ;  /* 0x000004000d107984 */ /* 0x000fe80000000800 */
[----:B------:R-:W1:Y:S04]  /*2420*/  LDS R15, [R12+0x4] ;  /* 0x000004000c0f7984 */ /* 0x000e680000000800 */
[----:B------:R-:W-:Y:S04]  /*2430*/  LDS R14, [R13] ;  /* 0x000000000d0e7984 */ /* 0x000fe80000000800 */
[----:B------:R-:W4:Y:S04]  /*2440*/  LDS R11, [R12] ;  /* 0x000000000c0b7984 */ /* 0x000f280000000800 */
[----:B------:R-:W-:Y:S04]  /*2450*/  LDS R19, [R13+0x8] ;  /* 0x000008000d137984 */ /* 0x000fe80000000800 */
[----:B------:R-:W5:Y:S01]  /*2460*/  LDS R18, [R12+0x8] ;  /* 0x000008000c127984 */ /* 0x000f620000000800 */
[----:B-1----:R-:W-:-:S04]  /*2470*/  FADD R15, R15, -R16 ;  /* 0x800000100f0f7221 */ /* 0x002fc80000000000 */
[----:B------:R-:W-:Y:S01]  /*2480*/  FMUL R8, R15, R15 ;  /* 0x0000000f0f087220 */ /* 0x000fe20000400000 */
[----:B----4-:R-:W-:-:S04]  /*2490*/  FADD R11, R11, -R14 ;  /* 0x8000000e0b0b7221 */ /* 0x010fc80000000000 */
[----:B------:R-:W-:Y:S01]  /*24a0*/  FFMA R11, R11, R11, R8 ;  /* 0x0000000b0b0b7223 */ /* 0x000fe20000000008 */
[----:B-----5:R-:W-:-:S04]  /*24b0*/  FADD R18, R18, -R19 ;  /* 0x8000001312127221 */ /* 0x020fc80000000000 */
[----:B------:R-:W-:-:S04]  /*24c0*/  FFMA R11, R18, R18, R11 ;  /* 0x00000012120b7223 */ /* 0x000fc8000000000b */
[----:B------:R-:W1:Y:S02]  /*24d0*/  F2F.F64.F32 R8, R11 ;  /* 0x0000000b00087310 */ /* 0x000e640000201800 */
[----:B-1----:R-:W-:-:S06]  /*24e0*/  DADD R8, R8, UR4 ;  /* 0x0000000408087e29 */ /* 0x002fcc0008000000 */
[----:B------:R-:W1:Y:S02]  /*24f0*/  F2F.F32.F64 R19, R8 ;  /* 0x0000000800137310 */ /* 0x000e640000301000 */
[----:B-1----:R-:W-:-:S06]  /*2500*/  IADD3 R12, PT, PT, R19, -0xd000000, RZ ;  /* 0xf3000000130c7810 */ /* 0x002fcc0007ffe0ff */
[----:B------:R1:W4:Y:S01]  /*2510*/  MUFU.RSQ R14, R19 ;  /* 0x00000013000e7308 */ /* 0x0003220000001400 */
[----:B------:R-:W-:-:S13]  /*2520*/  ISETP.GT.U32.AND P0, PT, R12, 0x727fffff, PT ;  /* 0x727fffff0c00780c */ /* 0x000fda0003f04070 */
[----:B-1----:R-:W-:Y:S05]  /*2530*/  @!P0 BRA `(.L_x_83) ;  /* 0x00000000000c8947 */ /* 0x002fea0003800000 */
[----:B------:R-:W-:-:S07]  /*2540*/  MOV R8, 0x2560 ;  /* 0x0000256000087802 */ /* 0x000fce0000000f00 */
[----:B0-234-:R-:W-:Y:S05]  /*2550*/  CALL.REL.NOINC `($__internal_4_$__cuda_sm20_sqrt_rn_f32_slowpath) ;  /* 0x0000026800f87944 */ /* 0x01dfea0003c00000 */
[----:B------:R-:W-:Y:S05]  /*2560*/  BRA `(.L_x_84) ;  /* 0x0000000000107947 */ /* 0x000fea0003800000 */
.L_x_83:
[----:B----4-:R-:W-:Y:S01]  /*2570*/  FMUL.FTZ R24, R19, R14 ;  /* 0x0000000e13187220 */ /* 0x010fe20000410000 */
[----:B------:R-:W-:-:S03]  /*2580*/  FMUL.FTZ R8, R14, 0.5 ;  /* 0x3f0000000e087820 */ /* 0x000fc60000410000 */
[----:B------:R-:W-:-:S04]  /*2590*/  FFMA R9, -R24, R24, R19 ;  /* 0x0000001818097223 */ /* 0x000fc80000000113 */
[----:B------:R-:W-:-:S07]  /*25a0*/  FFMA R24, R9, R8, R24 ;  /* 0x0000000809187223 */ /* 0x000fce0000000018 */
.L_x_84:
[----:B------:R-:W-:Y:S05]  /*25b0*/  BSYNC.RECONVERGENT B1 ;  /* 0x0000000000017941 */ /* 0x000fea0003800200 */
.L_x_82:
[----:B---3--:R-:W-:-:S05]  /*25c0*/  IMAD.WIDE R8, R25, 0x4, R6 ;  /* 0x0000000419087825 */ /* 0x008fca00078e0206 */
[----:B------:R-:W3:Y:S04]  /*25d0*/  LDG.E R11, desc[UR10][R8.64] ;  /* 0x0000000a080b7981 */ /* 0x000ee8000c1e1900 */
[----:B------:R-:W4:Y:S01]  /*25e0*/  LDG.E R12, desc[UR10][R8.64+0x4] ;  /* 0x0000040a080c7981 */ /* 0x000f22000c1e1900 */
[----:B------:R-:W-:-:S04]  /*25f0*/  IADD3 R10, PT, PT, R3, R10, RZ ;  /* 0x0000000a030a7210 */ /* 0x000fc80007ffe0ff */
[----:B------:R-:W-:Y:S01]  /*2600*/  ISETP.GE.AND P0, PT, R10, UR6, PT ;  /* 0x000000060a007c0c */ /* 0x000fe2000bf06270 */
[----:B---3--:R-:W-:Y:S01]  /*2610*/  FADD R11, -R11, R24 ;  /* 0x000000180b0b7221 */ /* 0x008fe20000000100 */
[----:B----4-:R-:W-:-:S04]  /*2620*/  FMUL R12, R12, 0.5 ;  /* 0x3f0000000c0c7820 */ /* 0x010fc80000400000 */
[----:B------:R-:W-:-:S04]  /*2630*/  FMUL R12, R11, R12 ;  /* 0x0000000c0b0c7220 */ /* 0x000fc80000400000 */
[----:B------:R-:W-:-:S03]  /*2640*/  FFMA R2, R11, R12, R2 ;  /* 0x0000000c0b027223 */ /* 0x000fc60000000002 */
[----:B------:R-:W-:Y:S05]  /*2650*/  @!P0 BRA `(.L_x_85) ;  /* 0xfffffffc00488947 */ /* 0x000fea000383ffff */
.L_x_81:
[----:B------:R-:W-:Y:S05]  /*2660*/  BSYNC.RECONVERGENT B0 ;  /* 0x0000000000007941 */ /* 0x000fea0003800200 */
.L_x_80:
[----:B------:R-:W1:Y:S01]  /*2670*/  S2R R9, SR_CgaCtaId ;  /* 0x0000000000097919 */ /* 0x000e620000008800 */
[----:B------:R-:W-:Y:S01]  /*2680*/  MOV R8, 0x400 ;  /* 0x0000040000087802 */ /* 0x000fe20000000f00 */
[----:B------:R3:W-:Y:S03]  /*2690*/  STS [R17], R2 ;  /* 0x0000000211007388 */ /* 0x0007e60000000800 */
[----:B-1----:R-:W-:Y:S01]  /*26a0*/  LEA R30, R9, R8, 0x18 ;  /* 0x00000008091e7211 */ /* 0x002fe200078ec0ff */
[----:B------:R-:W-:Y:S06]  /*26b0*/  BAR.SYNC.DEFER_BLOCKING 0x0 ;  /* 0x0000000000007b1d */ /* 0x000fec0000010000 */
[----:B---3--:R-:W-:Y:S05]  /*26c0*/  @!P5 BRA `(.L_x_86) ;  /* 0x000000000030d947 */ /* 0x008fea0003800000 */
[----:B------:R-:W-:-:S07]  /*26d0*/  MOV R2, R3 ;  /* 0x0000000300027202 */ /* 0x000fce0000000f00 */
.L_x_87:
        /* <DEDUP_REMOVED lines=11> */
.L_x_86:
[----:B------:R-:W1:Y:S01]  /*2790*/  LDCU UR4, c[0x0][0x3d8] ;  /* 0x00007b00ff0477ac */ /* 0x000e620008000800 */
[----:B------:R-:W3:Y:S01]  /*27a0*/  LDS R30, [R30] ;  /* 0x000000001e1e7984 */ /* 0x000ee20000000800 */
[----:B------:R-:W-:Y:S01]  /*27b0*/  BSSY.RECONVERGENT B2, `(.L_x_88) ;  /* 0x0000088000027945 */ /* 0x000fe20003800200 */
[----:B------:R-:W-:Y:S01]  /*27c0*/  HFMA2 R6, -RZ, RZ, 0, 0 ;  /* 0x00000000ff067431 */ /* 0x000fe200000001ff */
[----:B------:R-:W4:Y:S01]  /*27d0*/  LDCU UR6, c[0x0][0x3d8] ;  /* 0x00007b00ff0677ac */ /* 0x000f220008000800 */
[----:B------:R-:W-:Y:S01]  /*27e0*/  BAR.SYNC.DEFER_BLOCKING 0x0 ;  /* 0x0000000000007b1d */ /* 0x000fe20000010000 */
[----:B-1----:R-:W-:-:S13]  /*27f0*/  ISETP.GE.AND P0, PT, R0, UR4, PT ;  /* 0x0000000400007c0c */ /* 0x002fda000bf06270 */
[----:B----4-:R-:W-:Y:S05]  /*2800*/  @P0 BRA `(.L_x_89) ;  /* 0x0000000800080947 */ /* 0x010fea0003800000 */
[----:B------:R-:W1:Y:S01]  /*2810*/  LDC.64 R12, c[0x0][0x3c8] ;  /* 0x0000f200ff0c7b82 */ /* 0x000e620000000a00 */
[----:B------:R-:W-:Y:S01]  /*2820*/  IADD3 R2, PT, PT, R8, 0x2810, RZ ;  /* 0x0000281008027810 */ /* 0x000fe20007ffe0ff */
[----:B------:R-:W-:Y:S01]  /*2830*/  IMAD.MOV.U32 R6, RZ, RZ, RZ ;  /* 0x000000ffff067224 */ /* 0x000fe200078e00ff */
[----:B------:R-:W-:Y:S02]  /*2840*/  MOV R4, R0 ;  /* 0x0000000000047202 */ /* 0x000fe40000000f00 */
[----:B------:R-:W-:-:S03]  /*2850*/  LEA R2, R9, R2, 0x18 ;  /* 0x0000000209027211 */ /* 0x000fc600078ec0ff */
[----:B------:R-:W4:Y:S04]  /*2860*/  LDC.64 R10, c[0x0][0x3d0] ;  /* 0x0000f400ff0a7b82 */ /* 0x000f280000000a00 */
.L_x_98:
[----:B------:R-:W-:-:S04]  /*2870*/  IMAD R9, R4, 0x3, RZ ;  /* 0x0000000304097824 */ /* 0x000fc800078e02ff */
[----:B-1----:R-:W-:-:S05]  /*2880*/  IMAD.WIDE R8, R9, 0x4, R12 ;  /* 0x0000000409087825 */ /* 0x002fca00078e020c */
[----:B------:R-:W5:Y:S04]  /*2890*/  LDG.E R5, desc[UR10][R8.64] ;  /* 0x0000000a08057981 */ /* 0x000f68000c1e1900 */
[----:B------:R-:W2:Y:S04]  /*28a0*/  LDG.E R7, desc[UR10][R8.64+0x4] ;  /* 0x0000040a08077981 */ /* 0x000ea8000c1e1900 */
[----:B------:R-:W3:Y:S01]  /*28b0*/  LDG.E R19, desc[UR10][R8.64+0x8] ;  /* 0x0000080a08137981 */ /* 0x000ee2000c1e1900 */
[----:B------:R-:W-:Y:S01]  /*28c0*/  UMOV UR4, 0xd9d7bdbb ;  /* 0xd9d7bdbb00047882 */ /* 0x000fe20000000000 */
[----:B------:R-:W-:Y:S01]  /*28d0*/  UMOV UR5, 0x3ddb7cdf ;  /* 0x3ddb7cdf00057882 */ /* 0x000fe20000000000 */
[----:B------:R-:W-:Y:S01]  /*28e0*/  BSSY.RECONVERGENT B0, `(.L_x_90) ;  /* 0x0000026000007945 */ /* 0x000fe20003800200 */
[----:B-----5:R-:W-:-:S02]  /*28f0*/  IMAD R14, R5, 0xc, R2 ;  /* 0x0000000c050e7824 */ /* 0x020fc400078e0202 */
[----:B--2---:R-:W-:-:S03]  /*2900*/  IMAD R16, R7, 0xc, R2 ;  /* 0x0000000c07107824 */ /* 0x004fc600078e0202 */
[----:B------:R-:W-:Y:S01]  /*2910*/  LDS R5, [R14] ;  /* 0x000000000e057984 */ /* 0x000fe20000000800 */
[----:B---3--:R-:W-:-:S03]  /*2920*/  IMAD R19, R19, 0xc, R2 ;  /* 0x0000000c13137824 */ /* 0x008fc600078e0202 */
[----:B------:R-:W-:Y:S04]  /*2930*/  LDS R7, [R14+0x4] ;  /* 0x000004000e077984 */ /* 0x000fe80000000800 */
[----:B------:R-:W1:Y:S04]  /*2940*/  LDS R20, [R16+0x4] ;  /* 0x0000040010147984 */ /* 0x000e680000000800 */
[----:B------:R-:W2:Y:S04]  /*2950*/  LDS R18, [R16] ;  /* 0x0000000010127984 */ /* 0x000ea80000000800 */
[----:B------:R-:W-:Y:S04]  /*2960*/  LDS R15, [R14+0x8] ;  /* 0x000008000e0f7984 */ /* 0x000fe80000000800 */
[----:B------:R-:W3:Y:S04]  /*2970*/  LDS R22, [R16+0x8] ;  /* 0x0000080010167984 */ /* 0x000ee80000000800 */
[----:B------:R-:W5:Y:S04]  /*2980*/  LDS R21, [R19] ;  /* 0x0000000013157984 */ /* 0x000f680000000800 */
[----:B------:R-:W0:Y:S04]  /*2990*/  LDS R23, [R19+0x4] ;  /* 0x0000040013177984 */ /* 0x000e280000000800 */
[----:B------:R-:W4:Y:S01]  /*29a0*/  LDS R25, [R19+0x8] ;  /* 0x0000080013197984 */ /* 0x000f220000000800 */
[----:B-1----:R-:W-:Y:S01]  /*29b0*/  FADD R7, R7, -R20 ;  /* 0x8000001407077221 */ /* 0x002fe20000000000 */
[----:B--2---:R-:W-:-:S03]  /*29c0*/  FADD R5, R5, -R18 ;  /* 0x8000001205057221 */ /* 0x004fc60000000000 */
[----:B------:R-:W-:-:S04]  /*29d0*/  FMUL R8, R7, R7 ;  /* 0x0000000707087220 */ /* 0x000fc80000400000 */
[----:B------:R-:W-:Y:S01]  /*29e0*/  FFMA R8, R5, R5, R8 ;  /* 0x0000000505087223 */ /* 0x000fe20000000008 */
[----:B---3--:R-:W-:-:S04]  /*29f0*/  FADD R15, R15, -R22 ;  /* 0x800000160f0f7221 */ /* 0x008fc80000000000 */
[----:B------:R-:W-:Y:S01]  /*2a00*/  FFMA R24, R15, R15, R8 ;  /* 0x0000000f0f187223 */ /* 0x000fe20000000008 */
[----:B-----5:R-:W-:-:S03]  /*2a10*/  FADD R27, -R18, R21 ;  /* 0x00000015121b7221 */ /* 0x020fc60000000100 */
[----:B------:R-:W1:Y:S01]  /*2a20*/  F2F.F64.F32 R8, R24 ;  /* 0x0000001800087310 */ /* 0x000e620000201800 */
[----:B0-----:R-:W-:Y:S01]  /*2a30*/  FADD R26, -R20, R23 ;  /* 0x00000017141a7221 */ /* 0x001fe20000000100 */
[----:B----4-:R-:W-:Y:S01]  /*2a40*/  FADD R25, -R22, R25 ;  /* 0x0000001916197221 */ /* 0x010fe20000000100 */
[----:B-1----:R-:W-:-:S10]  /*2a50*/  DADD R8, R8, UR4 ;  /* 0x0000000408087e29 */ /* 0x002fd40008000000 */
[----:B------:R-:W0:Y:S02]  /*2a60*/  F2F.F32.F64 R9, R8 ;  /* 0x0000000800097310 */ /* 0x000e240000301000 */
[----:B0-----:R-:W-:-:S06]  /*2a70*/  IADD3 R14, PT, PT, R9, -0xd000000, RZ ;  /* 0xf3000000090e7810 */ /* 0x001fcc0007ffe0ff */
[----:B------:R0:W1:Y:S01]  /*2a80*/  MUFU.RSQ R16, R9 ;  /* 0x0000000900107308 */ /* 0x0000620000001400 */
[----:B------:R-:W-:-:S13]  /*2a90*/  ISETP.GT.U32.AND P0, PT, R14, 0x727fffff, PT ;  /* 0x727fffff0e00780c */ /* 0x000fda0003f04070 */
[----:B0-----:R-:W-:Y:S05]  /*2aa0*/  @!P0 BRA `(.L_x_91) ;  /* 0x0000000000148947 */ /* 0x001fea0003800000 */
[----:B------:R-:W-:Y:S02]  /*2ab0*/  MOV R19, R9 ;  /* 0x0000000900137202 */ /* 0x000fe40000000f00 */
[----:B------:R-:W-:-:S07]  /*2ac0*/  MOV R8, 0x2ae0 ;  /* 0x00002ae000087802 */ /* 0x000fce0000000f00 */
[----:B-1----:R-:W-:Y:S05]  /*2ad0*/  CALL.REL.NOINC `($__internal_4_$__cuda_sm20_sqrt_rn_f32_slowpath) ;  /* 0x0000026400987944 */ /* 0x002fea0003c00000 */
[----:B------:R-:W-:Y:S01]  /*2ae0*/  MOV R14, R24 ;  /* 0x00000018000e7202 */ /* 0x000fe20000000f00 */
[----:B------:R-:W-:Y:S06]  /*2af0*/  BRA `(.L_x_92) ;  /* 0x0000000000107947 */ /* 0x000fec0003800000 */
.L_x_91:
[----:B-1----:R-:W-:Y:S01]  /*2b00*/  FMUL.FTZ R14, R9, R16 ;  /* 0x00000010090e7220 */ /* 0x002fe20000410000 */
[----:B------:R-:W-:-:S03]  /*2b10*/  FMUL.FTZ R8, R16, 0.5 ;  /* 0x3f00000010087820 */ /* 0x000fc60000410000 */
[----:B------:R-:W-:-:S04]  /*2b20*/  FFMA R9, -R14, R14, R9 ;  /* 0x0000000e0e097223 */ /* 0x000fc80000000109 */
[----:B------:R-:W-:-:S07]  /*2b30*/  FFMA R14, R9, R8, R14 ;  /* 0x00000008090e7223 */ /* 0x000fce000000000e */
.L_x_92:
[----:B------:R-:W-:Y:S05]  /*2b40*/  BSYNC.RECONVERGENT B0 ;  /* 0x0000000000007941 */ /* 0x000fea0003800200 */
.L_x_90:
[----:B------:R-:W-:Y:S01]  /*2b50*/  FMUL R8, R26, R26 ;  /* 0x0000001a1a087220 */ /* 0x000fe20000400000 */
[----:B------:R-:W-:Y:S01]  /*2b60*/  UMOV UR4, 0xd9d7bdbb ;  /* 0xd9d7bdbb00047882 */ /* 0x000fe20000000000 */
[----:B------:R-:W-:Y:S01]  /*2b70*/  UMOV UR5, 0x3ddb7cdf ;  /* 0x3ddb7cdf00057882 */ /* 0x000fe20000000000 */
[----:B------:R-:W-:Y:S01]  /*2b80*/  BSSY.RECONVERGENT B0, `(.L_x_93) ;  /* 0x0000011000007945 */ /* 0x000fe20003800200 */
[----:B------:R-:W-:-:S04]  /*2b90*/  FFMA R8, R27, R27, R8 ;  /* 0x0000001b1b087223 */ /* 0x000fc80000000008 */
[----:B------:R-:W-:-:S04]  /*2ba0*/  FFMA R16, R25, R25, R8 ;  /* 0x0000001919107223 */ /* 0x000fc80000000008 */
[----:B------:R-:W0:Y:S02]  /*2bb0*/  F2F.F64.F32 R8, R16 ;  /* 0x0000001000087310 */ /* 0x000e240000201800 */
[----:B0-----:R-:W-:-:S06]  /*2bc0*/  DADD R8, R8, UR4 ;  /* 0x0000000408087e29 */ /* 0x001fcc0008000000 */
[----:B------:R-:W0:Y:S02]  /*2bd0*/  F2F.F32.F64 R19, R8 ;  /* 0x0000000800137310 */ /* 0x000e240000301000 */
[----:B0-----:R-:W-:-:S06]  /*2be0*/  IADD3 R18, PT, PT, R19, -0xd000000, RZ ;  /* 0xf300000013127810 */ /* 0x001fcc0007ffe0ff */
[----:B------:R0:W1:Y:S01]  /*2bf0*/  MUFU.RSQ R20, R19 ;  /* 0x0000001300147308 */ /* 0x0000620000001400 */
[----:B------:R-:W-:-:S13]  /*2c00*/  ISETP.GT.U32.AND P0, PT, R18, 0x727fffff, PT ;  /* 0x727fffff1200780c */ /* 0x000fda0003f04070 */
[----:B0-----:R-:W-:Y:S05]  /*2c10*/  @!P0 BRA `(.L_x_94) ;  /* 0x00000000000c8947 */ /* 0x001fea0003800000 */
[----:B------:R-:W-:-:S07]  /*2c20*/  MOV R8, 0x2c40 ;  /* 0x00002c4000087802 */ /* 0x000fce0000000f00 */
[----:B-1----:R-:W-:Y:S05]  /*2c30*/  CALL.REL.NOINC `($__internal_4_$__cuda_sm20_sqrt_rn_f32_slowpath) ;  /* 0x0000026400407944 */ /* 0x002fea0003c00000 */
[----:B------:R-:W-:Y:S05]  /*2c40*/  BRA `(.L_x_95) ;  /* 0x0000000000107947 */ /* 0x000fea0003800000 */
.L_x_94:
[----:B-1----:R-:W-:Y:S01]  /*2c50*/  FMUL.FTZ R24, R19, R20 ;  /* 0x0000001413187220 */ /* 0x002fe20000410000 */
[----:B------:R-:W-:-:S03]  /*2c60*/  FMUL.FTZ R8, R20, 0.5 ;  /* 0x3f00000014087820 */ /* 0x000fc60000410000 */
[----:B------:R-:W-:-:S04]  /*2c70*/  FFMA R9, -R24, R24, R19 ;  /* 0x0000001818097223 */ /* 0x000fc80000000113 */
[----:B------:R-:W-:-:S07]  /*2c80*/  FFMA R24, R9, R8, R24 ;  /* 0x0000000809187223 */ /* 0x000fce0000000018 */
.L_x_95:
[----:B------:R-:W-:Y:S05]  /*2c90*/  BSYNC.RECONVERGENT B0 ;  /* 0x0000000000007941 */ /* 0x000fea0003800200 */
.L_x_93:
[----:B------:R-:W-:Y:S01]  /*2ca0*/  FMUL R24, R24, R14 ;  /* 0x0000000e18187220 */ /* 0x000fe20000400000 */
[----:B------:R-:W-:Y:S01]  /*2cb0*/  FMUL R8, R7, R26 ;  /* 0x0000001a07087220 */ /* 0x000fe20000400000 */
[----:B------:R-:W-:Y:S02]  /*2cc0*/  BSSY.RECONVERGENT B3, `(.L_x_96) ;  /* 0x000000f000037945 */ /* 0x000fe40003800200 */
[----:B------:R-:W0:Y:S01]  /*2cd0*/  MUFU.RCP R9, R24 ;  /* 0x0000001800097308 */ /* 0x000e220000001000 */
[----:B------:R-:W-:-:S04]  /*2ce0*/  FFMA R8, R5, R27, R8 ;  /* 0x0000001b05087223 */ /* 0x000fc80000000008 */
        /* <DEDUP_REMOVED lines=12> */
.L_x_97:
[----:B------:R-:W-:Y:S05]  /*2db0*/  BSYNC.RECONVERGENT B3 ;  /* 0x0000000000037941 */ /* 0x000fea0003800200 */
.L_x_96:
[----:B------:R-:W-:-:S05]  /*2dc0*/  SHF.L.U32 R9, R4, 0x1, RZ ;  /* 0x0000000104097819 */ /* 0x000fca00000006ff */
[----:B------:R-:W-:-:S05]  /*2dd0*/  IMAD.WIDE R8, R9, 0x4, R10 ;  /* 0x0000000409087825 */ /* 0x000fca00078e020a */
[----:B------:R-:W2:Y:S04]  /*2de0*/  LDG.E R18, desc[UR10][R8.64+0x4] ;  /* 0x0000040a08127981 */ /* 0x000ea8000c1e1900 */
[----:B------:R0:W3:Y:S01]  /*2df0*/  LDG.E R16, desc[UR10][R8.64] ;  /* 0x0000000a08107981 */ /* 0x0000e2000c1e1900 */
[----:B------:R-:W-:Y:S01]  /*2e00*/  FMNMX R5, R5, 0.99989998340606689453, PT ;  /* 0x3f7ff97205057809 */ /* 0x000fe20003800000 */
[----:B------:R-:W-:Y:S01]  /*2e10*/  IMAD.MOV.U32 R14, RZ, RZ, 0x3f000000 ;  /* 0x3f000000ff0e7424 */ /* 0x000fe200078e00ff */
[----:B------:R-:W-:Y:S02]  /*2e20*/  IADD3 R4, PT, PT, R3, R4, RZ ;  /* 0x0000000403047210 */ /* 0x000fe40007ffe0ff */
[----:B------:R-:W-:-:S04]  /*2e30*/  FMNMX R5, R5, -0.99989998340606689453, !PT ;  /* 0xbf7ff97205057809 */ /* 0x000fc80007800000 */
[C---:B------:R-:W-:Y:S01]  /*2e40*/  FSETP.NEU.AND P1, PT, |R5|.reuse, 1, PT ;  /* 0x3f8000000500780b */ /* 0x040fe20003f2d200 */
[C---:B------:R-:W-:Y:S01]  /*2e50*/  FFMA R7, |R5|.reuse, -R14, 0.5 ;  /* 0x3f00000005077423 */ /* 0x040fe20000000a0e */
[----:B------:R-:W-:Y:S01]  /*2e60*/  FSETP.GT.AND P0, PT, |R5|, 0.56000000238418579102, PT ;  /* 0x3f0f5c290500780b */ /* 0x000fe20003f04200 */
[----:B0-----:R-:W-:Y:S02]  /*2e70*/  HFMA2 R8, -RZ, RZ, 1.265625, -5052 ;  /* 0x3d10ecefff087431 */ /* 0x001fe400000001ff */
[----:B------:R-:W0:Y:S02]  /*2e80*/  MUFU.RSQ R14, R7 ;  /* 0x00000007000e7308 */ /* 0x000e240000001400 */
[----:B0-----:R-:W-:Y:S01]  /*2e90*/  FMUL R15, R7, R14 ;  /* 0x0000000e070f7220 */ /* 0x001fe20000400000 */
[----:B------:R-:W-:-:S04]  /*2ea0*/  FMUL R14, R14, -0.5 ;  /* 0xbf0000000e0e7820 */ /* 0x000fc80000400000 */
[----:B------:R-:W-:-:S04]  /*2eb0*/  FFMA R14, R15, R14, 0.5 ;  /* 0x3f0000000f0e7423 */ /* 0x000fc8000000000e */
[----:B------:R-:W-:-:S05]  /*2ec0*/  FFMA R14, R15, R14, R15 ;  /* 0x0000000e0f0e7223 */ /* 0x000fca000000000f */
[----:B------:R-:W-:Y:S02]  /*2ed0*/  FSEL R14, R14, RZ, P1 ;  /* 0x000000ff0e0e7208 */ /* 0x000fe40000800000 */
[----:B------:R-:W-:Y:S02]  /*2ee0*/  FSETP.GT.AND P1, PT, R5, 0.56000000238418579102, PT ;  /* 0x3f0f5c290500780b */ /* 0x000fe40003f24000 */
[----:B------:R-:W-:-:S04]  /*2ef0*/  FSEL R14, R14, |R5|, P0 ;  /* 0x400000050e0e7208 */ /* 0x000fc80000000000 */
[----:B------:R-:W-:-:S05]  /*2f00*/  LOP3.LUT R14, R14, 0x80000000, R5, 0xb8, !PT ;  /* 0x800000000e0e7812 */ /* 0x000fca00078eb805 */
[----:B------:R-:W-:-:S04]  /*2f10*/  FMUL R7, R14, R14 ;  /* 0x0000000e0e077220 */ /* 0x000fc80000400000 */
[----:B------:R-:W-:-:S04]  /*2f20*/  FFMA R8, R7, R8, 0.016980519518256187439 ;  /* 0x3c8b1abb07087423 */ /* 0x000fc80000000008 */
[----:B------:R-:W-:-:S04]  /*2f30*/  FFMA R8, R7, R8, 0.030762933194637298584 ;  /* 0x3cfc028c07087423 */ /* 0x000fc80000000008 */
[----:B------:R-:W-:-:S04]  /*2f40*/  FFMA R8, R7, R8, 0.044709417968988418579 ;  /* 0x3d37213907087423 */ /* 0x000fc80000000008 */
[----:B------:R-:W-:-:S04]  /*2f50*/  FFMA R8, R7, R8, 0.074989043176174163818 ;  /* 0x3d9993db07087423 */ /* 0x000fc80000000008 */
[----:B------:R-:W-:-:S04]  /*2f60*/  FFMA R8, R7, R8, 0.16666707396507263184 ;  /* 0x3e2aaac607087423 */ /* 0x000fc80000000008 */
[----:B------:R-:W-:Y:S01]  /*2f70*/  FMUL R7, R7, R8 ;  /* 0x0000000807077220 */ /* 0x000fe20000400000 */
[----:B------:R-:W-:-:S03]  /*2f80*/  MOV R8, 0x3fd774eb ;  /* 0x3fd774eb00087802 */ /* 0x000fc60000000f00 */
[----:B------:R-:W-:-:S05]  /*2f90*/  FFMA R7, R14, R7, R14 ;  /* 0x000000070e077223 */ /* 0x000fca000000000e */
[----:B------:R-:W-:-:S05]  /*2fa0*/  FSEL R5, R7, -R7, P0 ;  /* 0x8000000707057208 */ /* 0x000fca0000000000 */
[----:B------:R-:W-:-:S04]  /*2fb0*/  @!P1 FFMA R7, R8, 0.93318945169448852539, R5 ;  /* 0x3f6ee58108079823 */ /* 0x000fc80000000005 */
[----:B------:R-:W-:Y:S01]  /*2fc0*/  @P0 FADD R7, R7, R7 ;  /* 0x0000000707070221 */ /* 0x000fe20000000000 */
[----:B------:R-:W-:Y:S01]  /*2fd0*/  ISETP.GE.AND P0, PT, R4, UR6, PT ;  /* 0x0000000604007c0c */ /* 0x000fe2000bf06270 */
[----:B--2---:R-:W-:Y:S02]  /*2fe0*/  FMUL R18, R18, 0.5 ;  /* 0x3f00000012127820 */ /* 0x004fe40000400000 */
[----:B---3--:R-:W-:-:S04]  /*2ff0*/  FADD R7, R7, -R16 ;  /* 0x8000001007077221 */ /* 0x008fc80000000000 */
[----:B------:R-:W-:-:S04]  /*3000*/  FMUL R18, R7, R18 ;  /* 0x0000001207127220 */ /* 0x000fc80000400000 */
[----:B------:R-:W-:Y:S02]  /*3010*/  FFMA R6, R7, R18, R6 ;  /* 0x0000001207067223 */ /* 0x000fe40000000006 */
[----:B------:R-:W-:Y:S05]  /*3020*/  @!P0 BRA `(.L_x_98) ;  /* 0xfffffff800108947 */ /* 0x000fea000383ffff */
.L_x_89:
[----:B------:R-:W-:Y:S05]  /*3030*/  BSYNC.RECONVERGENT B2 ;  /* 0x0000000000027941 */ /* 0x000fea0003800200 */
.L_x_88:
[----:B------:R-:W1:Y:S01]  /*3040*/  S2UR UR5, SR_CgaCtaId ;  /* 0x00000000000579c3 */ /* 0x000e620000008800 */
[----:B------:R-:W-:Y:S01]  /*3050*/  UMOV UR4, 0x400 ;  /* 0x0000040000047882 */ /* 0x000fe20000000000 */
[----:B------:R4:W-:Y:S01]  /*3060*/  STS [R17], R6 ;  /* 0x0000000611007388 */ /* 0x0009e20000000800 */
[----:B-1----:R-:W-:-:S05]  /*3070*/  ULEA UR4, UR5, UR4, 0x18 ;  /* 0x0000000405047291 */ /* 0x002fca000f8ec0ff */
[----:B------:R-:W-:Y:S06]  /*3080*/  BAR.SYNC.DEFER_BLOCKING 0x0 ;  /* 0x0000000000007b1d */ /* 0x000fec0000010000 */
[----:B----4-:R-:W-:Y:S05]  /*3090*/  @!P5 BRA `(.L_x_99) ;  /* 0x000000000030d947 */ /* 0x010fea0003800000 */
[----:B------:R-:W-:-:S07]  /*30a0*/  MOV R2, R3 ;  /* 0x0000000300027202 */ /* 0x000fce0000000f00 */
.L_x_100:
        /* <DEDUP_REMOVED lines=11> */
.L_x_99:
[----:B------:R-:W1:Y:S01]  /*3160*/  LDS R28, [UR4] ;  /* 0x00000004ff1c7984 */ /* 0x000e620008000800 */
[----:B------:R-:W4:Y:S01]  /*3170*/  LDCU UR4, c[0x0][0x3f8] ;  /* 0x00007f00ff0477ac */ /* 0x000f220008000800 */
[----:B------:R-:W-:Y:S01]  /*3180*/  HFMA2 R18, -RZ, RZ, 0, 0 ;  /* 0x00000000ff127431 */ /* 0x000fe200000001ff */
[----:B------:R-:W-:Y:S01]  /*3190*/  IADD3 R16, PT, PT, R1, 0x1000, RZ ;  /* 0x0000100001107810 */ /* 0x000fe20007ffe0ff */
[----:B----4-:R-:W-:Y:S01]  /*31a0*/  UISETP.GE.AND UP0, UPT, UR4, 0x1, UPT ;  /* 0x000000010400788c */ /* 0x010fe2000bf06270 */
[----:B------:R-:W-:Y:S05]  /*31b0*/  BAR.SYNC.DEFER_BLOCKING 0x0 ;  /* 0x0000000000007b1d */ /* 0x000fea0000010000 */
[----:B------:R-:W-:-:S13]  /*31c0*/  PLOP3.LUT P6, PT, PT, PT, UP0, 0x80, 0x8 ;  /* 0x000000000008781c */ /* 0x000fda0003fcf008 */
[----:B------:R-:W-:Y:S05]  /*31d0*/  @!P6 BRA `(.L_x_101) ;  /* 0x000000180098e947 */ /* 0x000fea0003800000 */
[----:B------:R-:W-:Y:S01]  /*31e0*/  IMAD.MOV.U32 R18, RZ, RZ, RZ ;  /* 0x000000ffff127224 */ /* 0x000fe200078e00ff */
[----:B------:R-:W-:Y:S02]  /*31f0*/  MOV R29, RZ ;  /* 0x000000ff001d7202 */ /* 0x000fe40000000f00 */
[----:B------:R-:W-:Y:S02]  /*3200*/  MOV R14, RZ ;  /* 0x000000ff000e7202 */ /* 0x000fe40000000f00 */
[----:B------:R-:W-:-:S07]  /*3210*/  MOV R27, RZ ;  /* 0x000000ff001b7202 */ /* 0x000fce0000000f00 */
.L_x_137:
[----:B------:R-:W4:Y:S02]  /*3220*/  LDC.64 R12, c[0x0][0x3f0] ;  /* 0x0000fc00ff0c7b82 */ /* 0x000f240000000a00 */
[----:B----4-:R-:W-:-:S06]  /*3230*/  IMAD.WIDE.U32 R12, R14, 0x4, R12 ;  /* 0x000000040e0c7825 */ /* 0x010fcc00078e000c */
[----:B------:R4:W5:Y:S01]  /*3240*/  LDG.E R12, desc[UR10][R12.64] ;  /* 0x0000000a0c0c7981 */ /* 0x000962000c1e1900 */
[----:B------:R-:W-:Y:S01]  /*3250*/  ISETP.NE.AND P0, PT, R29, R0, PT ;  /* 0x000000001d00720c */ /* 0x000fe20003f05270 */
[----:B------:R-:W-:-:S12]  /*3260*/  BSSY.RECONVERGENT B2, `(.L_x_102) ;  /* 0x0000195000027945 */ /* 0x000fd80003800200 */
[----:B----4-:R-:W-:Y:S05]  /*3270*/  @P0 BRA `(.L_x_103) ;  /* 0x00000018004c0947 */ /* 0x010fea0003800000 */
[----:B------:R-:W4:Y:S01]  /*3280*/  LDC.64 R4, c[0x0][0x3e0] ;  /* 0x0000f800ff047b82 */ /* 0x000f220000000a00 */
[----:B------:R-:W-:-:S05]  /*3290*/  SHF.L.U32 R7, R14, 0x2, RZ ;  /* 0x000000020e077819 */ /* 0x000fca00000006ff */
[----:B----4-:R-:W-:-:S05]  /*32a0*/  IMAD.WIDE.U32 R4, R7, 0x4, R4 ;  /* 0x0000000407047825 */ /* 0x010fca00078e0004 */
[----:B------:R-:W4:Y:S04]  /*32b0*/  LDG.E R2, desc[UR10][R4.64] ;  /* 0x0000000a04027981 */ /* 0x000f28000c1e1900 */
[----:B------:R-:W2:Y:S04]  /*32c0*/  LDG.E R6, desc[UR10][R4.64+0x4] ;  /* 0x0000040a04067981 */ /* 0x000ea8000c1e1900 */
[----:B------:R-:W3:Y:S04]  /*32d0*/  LDG.E R7, desc[UR10][R4.64+0x8] ;  /* 0x0000080a04077981 */ /* 0x000ee8000c1e1900 */
[----:B------:R-:W3:Y:S01]  /*32e0*/  LDG.E R8, desc[UR10][R4.64+0xc] ;  /* 0x00000c0a04087981 */ /* 0x000ee2000c1e1900 */
[----:B------:R-:W-:Y:S01]  /*32f0*/  MOV R9, 0x400 ;  /* 0x0000040000097802 */ /* 0x000fe20000000f00 */
[----:B------:R-:W-:Y:S01]  /*3300*/  UMOV UR4, 0xd9d7bdbb ;  /* 0xd9d7bdbb00047882 */ /* 0x000fe20000000000 */
[----:B------:R-:W-:Y:S01]  /*3310*/  UMOV UR5, 0x3ddb7cdf ;  /* 0x3ddb7cdf00057882 */ /* 0x000fe20000000000 */
[----:B------:R-:W0:Y:S01]  /*3320*/  S2R R10, SR_CgaCtaId ;  /* 0x00000000000a7919 */ /* 0x000e220000008800 */
[----:B------:R-:W-:-:S04]  /*3330*/  IADD3 R9, PT, PT, R9, 0x2810, RZ ;  /* 0x0000281009097810 */ /* 0x000fc80007ffe0ff */
[----:B0-----:R-:W-:-:S05]  /*3340*/  LEA R19, R10, R9, 0x18 ;  /* 0x000000090a137211 */ /* 0x001fca00078ec0ff */
[--C-:B----4-:R-:W-:Y:S02]  /*3350*/  IMAD R2, R2, 0xc, R19.reuse ;  /* 0x0000000c02027824 */ /* 0x110fe400078e0213 */
[----:B--2---:R-:W-:-:S03]  /*3360*/  IMAD R6, R6, 0xc, R19 ;  /* 0x0000000c06067824 */ /* 0x004fc600078e0213 */
[----:B------:R-:W-:Y:S01]  /*3370*/  LDS R10, [R2] ;  /* 0x00000000020a7984 */ /* 0x000fe20000000800 */
[----:B---3--:R-:W-:-:S03]  /*3380*/  IMAD R13, R7, 0xc, R19 ;  /* 0x0000000c070d7824 */ /* 0x008fc600078e0213 */
[----:B------:R-:W0:Y:S01]  /*3390*/  LDS R11, [R6] ;  /* 0x00000000060b7984 */ /* 0x000e220000000800 */
[----:B------:R-:W-:-:S03]  /*33a0*/  IMAD R8, R8, 0xc, R19 ;  /* 0x0000000c08087824 */ /* 0x000fc600078e0213 */
[----:B------:R-:W-:Y:S04]  /*33b0*/  LDS R7, [R6+0x8] ;  /* 0x0000080006077984 */ /* 0x000fe80000000800 */
[----:B------:R-:W2:Y:S04]  /*33c0*/  LDS R34, [R13+0x8] ;  /* 0x000008000d227984 */ /* 0x000ea80000000800 */
[----:B------:R-:W3:Y:S04]  /*33d0*/  LDS R22, [R2+0x8] ;  /* 0x0000080002167984 */ /* 0x000ee80000000800 */
[----:B------:R-:W-:Y:S04]  /*33e0*/  LDS R5, [R6+0x4] ;  /* 0x0000040006057984 */ /* 0x000fe80000000800 */
[----:B------:R-:W4:Y:S04]  /*33f0*/  LDS R26, [R13+0x4] ;  /* 0x000004000d1a7984 */ /* 0x000f280000000800 */
[----:B------:R-:W1:Y:S04]  /*3400*/  LDS R24, [R13] ;  /* 0x000000000d187984 */ /* 0x000e680000000800 */
[----:B------:R-:W1:Y:S04]  /*3410*/  LDS R20, [R2+0x4] ;  /* 0x0000040002147984 */ /* 0x000e680000000800 */
[----:B------:R-:W1:Y:S04]  /*3420*/  LDS R13, [R8] ;  /* 0x00000000080d7984 */ /* 0x000e680000000800 */
[----:B------:R-:W1:Y:S01]  /*3430*/  LDS R19, [R8+0x4] ;  /* 0x0000040008137984 */ /* 0x000e620000000800 */
[----:B0-----:R-:W-:-:S03]  /*3440*/  FADD R4, R11, -R10 ;  /* 0x8000000a0b047221 */ /* 0x001fc60000000000 */
[----:B------:R-:W0:Y:S01]  /*3450*/  LDS R21, [R8+0x8] ;  /* 0x0000080008157984 */ /* 0x000e220000000800 */
[C---:B--2---:R-:W-:Y:S01]  /*3460*/  FADD R9, -R7.reuse, R34 ;  /* 0x0000002207097221 */ /* 0x044fe20000000100 */
[----:B---3--:R-:W-:-:S03]  /*3470*/  FADD R7, R7, -R22 ;  /* 0x8000001607077221 */ /* 0x008fc60000000000 */
[----:B------:R-:W-:Y:S01]  /*3480*/  FMUL R22, R4, R9 ;  /* 0x0000000904167220 */ /* 0x000fe20000400000 */
[----:B----4-:R-:W-:Y:S01]  /*3490*/  FADD R10, -R5, R26 ;  /* 0x0000001a050a7221 */ /* 0x010fe20000000100 */
[----:B-1----:R-:W-:-:S03]  /*34a0*/  FADD R11, -R11, R24 ;  /* 0x000000180b0b7221 */ /* 0x002fc60000000100 */
[----:B------:R-:W-:Y:S01]  /*34b0*/  FMUL R15, R7, R10 ;  /* 0x0000000a070f7220 */ /* 0x000fe20000400000 */
[----:B------:R-:W-:Y:S01]  /*34c0*/  FADD R20, R5, -R20 ;  /* 0x8000001405147221 */ /* 0x000fe20000000000 */
[----:B------:R-:W-:-:S03]  /*34d0*/  FFMA R7, R7, R11, -R22 ;  /* 0x0000000b07077223 */ /* 0x000fc60000000816 */
[C---:B------:R-:W-:Y:S01]  /*34e0*/  FMUL R5, R20.reuse, R11 ;  /* 0x0000000b14057220 */ /* 0x040fe20000400000 */
[----:B------:R-:W-:Y:S01]  /*34f0*/  FFMA R15, R20, R9, -R15 ;  /* 0x00000009140f7223 */ /* 0x000fe2000000080f */
[----:B------:R-:W-:Y:S01]  /*3500*/  FMUL R2, R7, R7 ;  /* 0x0000000707027220 */ /* 0x000fe20000400000 */
[----:B------:R-:W-:Y:S01]  /*3510*/  FADD R13, -R24, R13 ;  /* 0x0000000d180d7221 */ /* 0x000fe20000000100 */
[----:B------:R-:W-:Y:S02]  /*3520*/  FFMA R6, R4, R10, -R5 ;  /* 0x0000000a04067223 */ /* 0x000fe40000000805 */
[----:B------:R-:W-:Y:S01]  /*3530*/  FFMA R5, R15, R15, R2 ;  /* 0x0000000f0f057223 */ /* 0x000fe20000000002 */
[----:B------:R-:W-:Y:S01]  /*3540*/  FADD R2, -R26, R19 ;  /* 0x000000131a027221 */ /* 0x000fe20000000100 */
[----:B0-----:R-:W-:Y:S02]  /*3550*/  FADD R21, -R34, R21 ;  /* 0x0000001522157221 */ /* 0x001fe40000000100 */
[----:B------:R-:W-:Y:S01]  /*3560*/  FFMA R22, R6, R6, R5 ;  /* 0x0000000606167223 */ /* 0x000fe20000000005 */
[----:B------:R-:W-:Y:S01]  /*3570*/  FMUL R19, R9, R2 ;  /* 0x0000000209137220 */ /* 0x000fe20000400000 */
[----:B------:R-:W-:-:S02]  /*3580*/  FMUL R8, R11, R21 ;  /* 0x000000150b087220 */ /* 0x000fc40000400000 */
[----:B------:R-:W0:Y:S02]  /*3590*/  F2F.F64.F32 R4, R22 ;  /* 0x0000001600047310 */ /* 0x000e240000201800 */
[----:B0-----:R-:W-:-:S06]  /*35a0*/  DADD R4, R4, UR4 ;  /* 0x0000000404047e29 */ /* 0x001fcc0008000000 */
[----:B------:R0:W1:Y:S02]  /*35b0*/  F2F.F32.F64 R36, R4 ;  /* 0x0000000400247310 */ /* 0x0000640000301000 */
[----:B0-----:R-:W-:Y:S01]  /*35c0*/  FFMA R5, R10, R21, -R19 ;  /* 0x000000150a057223 */ /* 0x001fe20000000813 */
[----:B------:R-:W-:Y:S01]  /*35d0*/  FFMA R4, R9, R13, -R8 ;  /* 0x0000000d09047223 */ /* 0x000fe20000000808 */
[----:B-1----:R-:W-:-:S04]  /*35e0*/  IADD3 R20, PT, PT, R36, -0xd000000, RZ ;  /* 0xf300000024147810 */ /* 0x002fc80007ffe0ff */
[----:B------:R0:W1:Y:S01]  /*35f0*/  MUFU.RSQ R23, R36 ;  /* 0x0000002400177308 */ /* 0x0000620000001400 */
[----:B------:R-:W-:Y:S01]  /*3600*/  ISETP.GT.U32.AND P0, PT, R20, 0x727fffff, PT ;  /* 0x727fffff1400780c */ /* 0x000fe20003f04070 */
[----:B------:R-:W-:-:S04]  /*3610*/  FMUL R20, R10, R13 ;  /* 0x0000000d0a147220 */ /* 0x000fc80000400000 */
[----:B------:R-:W-:-:S08]  /*3620*/  FFMA R2, R11, R2, -R20 ;  /* 0x000000020b027223 */ /* 0x000fd00000000814 */
[----:B0-----:R-:W-:Y:S05]  /*3630*/  @!P0 BRA `(.L_x_104) ;  /* 0x00000000001c8947 */ /* 0x001fea0003800000 */
[----:B------:R-:W-:Y:S01]  /*3640*/  BSSY.RECONVERGENT B0, `(.L_x_105) ;  /* 0x0000004000007945 */ /* 0x000fe20003800200 */
[----:B------:R-:W-:Y:S02]  /*3650*/  MOV R19, R36 ;  /* 0x0000002400137202 */ /* 0x000fe40000000f00 */
[----:B------:R-:W-:-:S07]  /*3660*/  MOV R8, 0x3680 ;  /* 0x0000368000087802 */ /* 0x000fce0000000f00 */
[----:B-1---5:R-:W-:Y:S05]  /*3670*/  CALL.REL.NOINC `($__internal_4_$__cuda_sm20_sqrt_rn_f32_slowpath) ;  /* 0x0000025800b07944 */ /* 0x022fea0003c00000 */
[----:B------:R-:W-:Y:S05]  /*3680*/  BSYNC.RECONVERGENT B0 ;  /* 0x0000000000007941 */ /* 0x000fea0003800200 */
.L_x_105:
[----:B------:R-:W-:Y:S01]  /*3690*/  MOV R33, R24 ;  /* 0x0000001800217202 */ /* 0x000fe20000000f00 */
[----:B------:R-:W-:Y:S06]  /*36a0*/  BRA `(.L_x_106) ;  /* 0x0000000000107947 */ /* 0x000fec0003800000 */
.L_x_104:
[----:B-1----:R-:W-:Y:S01]  /*36b0*/  FMUL.FTZ R33, R36, R23 ;  /* 0x0000001724217220 */ /* 0x002fe20000410000 */
[----:B------:R-:W-:-:S03]  /*36c0*/  FMUL.FTZ R13, R23, 0.5 ;  /* 0x3f000000170d7820 */ /* 0x000fc60000410000 */
[----:B------:R-:W-:-:S04]  /*36d0*/  FFMA R8, -R33, R33, R36 ;  /* 0x0000002121087223 */ /* 0x000fc80000000124 */
[----:B------:R-:W-:-:S07]  /*36e0*/  FFMA R33, R8, R13, R33 ;  /* 0x0000000d08217223 */ /* 0x000fce0000000021 */
.L_x_106:
[----:B------:R-:W-:Y:S01]  /*36f0*/  FMUL R8, R4, R4 ;  /* 0x0000000404087220 */ /* 0x000fe20000400000 */
[----:B------:R-:W-:Y:S01]  /*3700*/  UMOV UR4, 0xd9d7bdbb ;  /* 0xd9d7bdbb00047882 */ /* 0x000fe20000000000 */
[----:B------:R-:W-:Y:S02]  /*3710*/  UMOV UR5, 0x3ddb7cdf ;  /* 0x3ddb7cdf00057882 */ /* 0x000fe40000000000 */
[----:B------:R-:W-:-:S04]  /*3720*/  FFMA R13, R5, R5, R8 ;  /* 0x00000005050d7223 */ /* 0x000fc80000000008 */
[----:B------:R-:W-:-:S04]  /*3730*/  FFMA R13, R2, R2, R13 ;  /* 0x00000002020d7223 */ /* 0x000fc8000000000d */
[----:B------:R-:W0:Y:S02]  /*3740*/  F2F.F64.F32 R20, R13 ;  /* 0x0000000d00147310 */ /* 0x000e240000201800 */
[----:B0-----:R-:W-:-:S10]  /*3750*/  DADD R20, R20, UR4 ;  /* 0x0000000414147e29 */ /* 0x001fd40008000000 */
[----:B------:R-:W0:Y:S02]  /*3760*/  F2F.F32.F64 R20, R20 ;  /* 0x0000001400147310 */ /* 0x000e240000301000 */
[----:B0-----:R-:W-:-:S06]  /*3770*/  VIADD R8, R20, 0xf3000000 ;  /* 0xf300000014087836 */ /* 0x001fcc0000000000 */
[----:B------:R0:W1:Y:S01]  /*3780*/  MUFU.RSQ R19, R20 ;  /* 0x0000001400137308 */ /* 0x0000620000001400 */
[----:B------:R-:W-:-:S13]  /*3790*/  ISETP.GT.U32.AND P0, PT, R8, 0x727fffff, PT ;  /* 0x727fffff0800780c */ /* 0x000fda0003f04070 */
[----:B0-----:R-:W-:Y:S05]  /*37a0*/  @!P0 BRA `(.L_x_107) ;  /* 0x00000000001c8947 */ /* 0x001fea0003800000 */
[----:B------:R-:W-:Y:S01]  /*37b0*/  BSSY.RECONVERGENT B0, `(.L_x_108) ;  /* 0x0000004000007945 */ /* 0x000fe20003800200 */
[----:B-1----:R-:W-:Y:S02]  /*37c0*/  MOV R19, R20 ;  /* 0x0000001400137202 */ /* 0x002fe40000000f00 */
[----:B------:R-:W-:-:S07]  /*37d0*/  MOV R8, 0x37f0 ;  /* 0x000037f000087802 */ /* 0x000fce0000000f00 */
[----:B-----5:R-:W-:Y:S05]  /*37e0*/  CALL.REL.NOINC `($__internal_4_$__cuda_sm20_sqrt_rn_f32_slowpath) ;  /* 0x0000025800547944 */ /* 0x020fea0003c00000 */
[----:B------:R-:W-:Y:S05]  /*37f0*/  BSYNC.RECONVERGENT B0 ;  /* 0x0000000000007941 */ /* 0x000fea0003800200 */
.L_x_108:
[----:B------:R-:W-:Y:S01]  /*3800*/  MOV R13, R24 ;  /* 0x00000018000d7202 */ /* 0x000fe20000000f00 */
[----:B------:R-:W-:Y:S06]  /*3810*/  BRA `(.L_x_109) ;  /* 0x0000000000107947 */ /* 0x000fec0003800000 */
.L_x_107:
[----:B-1----:R-:W-:Y:S01]  /*3820*/  FMUL.FTZ R13, R20, R19 ;  /* 0x00000013140d7220 */ /* 0x002fe20000410000 */
[----:B------:R-:W-:-:S03]  /*3830*/  FMUL.FTZ R19, R19, 0.5 ;  /* 0x3f00000013137820 */ /* 0x000fc60000410000 */
[----:B------:R-:W-:-:S04]  /*3840*/  FFMA R8, -R13, R13, R20 ;  /* 0x0000000d0d087223 */ /* 0x000fc80000000114 */
[----:B------:R-:W-:-:S07]  /*3850*/  FFMA R13, R8, R19, R13 ;  /* 0x00000013080d7223 */ /* 0x000fce000000000d */
.L_x_109:
        /* <DEDUP_REMOVED lines=8> */
[----:B0-----:R-:W-:-:S06]  /*38e0*/  IADD3 R19, PT, PT, R21, -0xd000000, RZ ;  /* 0xf300000015137810 */ /* 0x001fcc0007ffe0ff */
[----:B------:R0:W1:Y:S01]  /*38f0*/  MUFU.RSQ R22, R21 ;  /* 0x0000001500167308 */ /* 0x0000620000001400 */
[----:B------:R-:W-:-:S13]  /*3900*/  ISETP.GT.U32.AND P0, PT, R19, 0x727fffff, PT ;  /* 0x727fffff1300780c */ /* 0x000fda0003f04070 */
[----:B0-----:R-:W-:Y:S05]  /*3910*/  @!P0 BRA `(.L_x_110) ;  /* 0x00000000001c8947 */ /* 0x001fea0003800000 */
[----:B------:R-:W-:Y:S01]  /*3920*/  BSSY.RECONVERGENT B0, `(.L_x_111) ;  /* 0x0000004000007945 */ /* 0x000fe20003800200 */
[----:B------:R-:W-:Y:S02]  /*3930*/  MOV R19, R21 ;  /* 0x0000001500137202 */ /* 0x000fe40000000f00 */
[----:B------:R-:W-:-:S07]  /*3940*/  MOV R8, 0x3960 ;  /* 0x0000396000087802 */ /* 0x000fce0000000f00 */
[----:B-1---5:R-:W-:Y:S05]  /*3950*/  CALL.REL.NOINC `($__internal_4_$__cuda_sm20_sqrt_rn_f32_slowpath) ;  /* 0x0000025400f87944 */ /* 0x022fea0003c00000 */
[----:B------:R-:W-:Y:S05]  /*3960*/  BSYNC.RECONVERGENT B0 ;  /* 0x0000000000007941 */ /* 0x000fea0003800200 */
.L_x_111:
[----:B------:R-:W-:Y:S01]  /*3970*/  MOV R36, R24 ;  /* 0x0000001800247202 */ /* 0x000fe20000000f00 */
[----:B------:R-:W-:Y:S06]  /*3980*/  BRA `(.L_x_112) ;  /* 0x0000000000107947 */ /* 0x000fec0003800000 */
.L_x_110:
[----:B-1----:R-:W-:Y:S01]  /*3990*/  FMUL.FTZ R36, R21, R22 ;  /* 0x0000001615247220 */ /* 0x002fe20000410000 */
[----:B------:R-:W-:-:S03]  /*39a0*/  FMUL.FTZ R8, R22, 0.5 ;  /* 0x3f00000016087820 */ /* 0x000fc60000410000 */
[----:B------:R-:W-:-:S04]  /*39b0*/  FFMA R19, -R36, R36, R21 ;  /* 0x0000002424137223 */ /* 0x000fc80000000115 */
[----:B------:R-:W-:-:S07]  /*39c0*/  FFMA R36, R19, R8, R36 ;  /* 0x0000000813247223 */ /* 0x000fce0000000024 */
.L_x_112:
[----:B------:R-:W0:Y:S01]  /*39d0*/  MUFU.RCP R8, R33 ;  /* 0x0000002100087308 */ /* 0x000e220000001000 */
[----:B------:R-:W-:Y:S07]  /*39e0*/  BSSY.RECONVERGENT B3, `(.L_x_113) ;  /* 0x000000c000037945 */ /* 0x000fee0003800200 */
[----:B------:R-:W1:Y:S01]  /*39f0*/  FCHK P0, R15, R33 ;  /* 0x000000210f007302 */ /* 0x000e620000000000 */
[----:B0-----:R-:W-:-:S04]  /*3a00*/  FFMA R19, R8, -R33, 1 ;  /* 0x3f80000008137423 */ /* 0x001fc80000000821 */
[----:B------:R-:W-:-:S04]  /*3a10*/  FFMA R8, R8, R19, R8 ;  /* 0x0000001308087223 */ /* 0x000fc80000000008 */
[----:B------:R-:W-:-:S04]  /*3a20*/  FFMA R20, R15, R8, RZ ;  /* 0x000000080f147223 */ /* 0x000fc800000000ff */
[----:B------:R-:W-:-:S04]  /*3a30*/  FFMA R35, R20, -R33, R15 ;  /* 0x8000002114237223 */ /* 0x000fc8000000000f */
[----:B------:R-:W-:Y:S01]  /*3a40*/  FFMA R35, R8, R35, R20 ;  /* 0x0000002308237223 */ /* 0x000fe20000000014 */
[----:B-1----:R-:W-:Y:S06]  /*3a50*/  @!P0 BRA `(.L_x_114) ;  /* 0x0000000000108947 */ /* 0x002fec0003800000 */
[----:B------:R-:W-:Y:S02]  /*3a60*/  MOV R8, R33 ;  /* 0x0000002100087202 */ /* 0x000fe40000000f00 */
[----:B------:R-:W-:-:S07]  /*3a70*/  MOV R22, 0x3a90 ;  /* 0x00003a9000167802 */ /* 0x000fce0000000f00 */
[----:B-----5:R-:W-:Y:S05]  /*3a80*/  CALL.REL.NOINC `($__internal_5_$__cuda_sm3x_div_rn_noftz_f32_slowpath) ;  /* 0x0000025800047944 */ /* 0x020fea0003c00000 */
[----:B------:R-:W-:-:S07]  /*3a90*/  MOV R35, R15 ;  /* 0x0000000f00237202 */ /* 0x000fce0000000f00 */
.L_x_114:
[----:B------:R-:W-:Y:S05]  /*3aa0*/  BSYNC.RECONVERGENT B3 ;  /* 0x0000000000037941 */ /* 0x000fea0003800200 */
.L_x_113:
        /* <DEDUP_REMOVED lines=9> */
[----:B------:R-:W-:Y:S01]  /*3b40*/  MOV R15, R7 ;  /* 0x00000007000f7202 */ /* 0x000fe20000000f00 */
[----:B------:R-:W-:Y:S01]  /*3b50*/  IMAD.MOV.U32 R8, RZ, RZ, R33 ;  /* 0x000000ffff087224 */ /* 0x000fe200078e0021 */
[----:B------:R-:W-:-:S07]  /*3b60*/  MOV R22, 0x3b80 ;  /* 0x00003b8000167802 */ /* 0x000fce0000000f00 */
[----:B-----5:R-:W-:Y:S05]  /*3b70*/  CALL.REL.NOINC `($__internal_5_$__cuda_sm3x_div_rn_noftz_f32_slowpath) ;  /* 0x0000025400c87944 */ /* 0x020fea0003c00000 */
[----:B------:R-:W-:-:S07]  /*3b80*/  MOV R34, R15 ;  /* 0x0000000f00227202 */ /* 0x000fce0000000f00 */
.L_x_116:
[----:B------:R-:W-:Y:S05]  /*3b90*/  BSYNC.RECONVERGENT B3 ;  /* 0x0000000000037941 */ /* 0x000fea0003800200 */
.L_x_115:
        /* <DEDUP_REMOVED lines=10> */
[----:B------:R-:W-:Y:S02]  /*3c40*/  MOV R8, R33 ;  /* 0x0000002100087202 */ /* 0x000fe40000000f00 */
[----:B------:R-:W-:-:S07]  /*3c50*/  MOV R22, 0x3c70 ;  /* 0x00003c7000167802 */ /* 0x000fce0000000f00 */
[----:B-----5:R-:W-:Y:S05]  /*3c60*/  CALL.REL.NOINC `($__internal_5_$__cuda_sm3x_div_rn_noftz_f32_slowpath) ;  /* 0x00000254008c7944 */ /* 0x020fea0003c00000 */
[----:B------:R-:W-:-:S07]  /*3c70*/  MOV R7, R15 ;  /* 0x0000000f00077202 */ /* 0x000fce0000000f00 */
.L_x_118:
[----:B------:R-:W-:Y:S05]  /*3c80*/  BSYNC.RECONVERGENT B3 ;  /* 0x0000000000037941 */ /* 0x000fea0003800200 */
.L_x_117:
        /* <DEDUP_REMOVED lines=14> */
.L_x_120:
[----:B------:R-:W-:Y:S05]  /*3d70*/  BSYNC.RECONVERGENT B3 ;  /* 0x0000000000037941 */ /* 0x000fea0003800200 */
.L_x_119:
        /* <DEDUP_REMOVED lines=14> */
.L_x_122:
[----:B------:R-:W-:Y:S05]  /*3e60*/  BSYNC.RECONVERGENT B3 ;  /* 0x0000000000037941 */ /* 0x000fea0003800200 */
.L_x_121:
        /* <DEDUP_REMOVED lines=14> */
.L_x_124:
[----:B------:R-:W-:Y:S05]  /*3f50*/  BSYNC.RECONVERGENT B3 ;  /* 0x0000000000037941 */ /* 0x000fea0003800200 */
.L_x_123:
        /* <DEDUP_REMOVED lines=14> */
.L_x_126:
[----:B------:R-:W-:Y:S05]  /*4040*/  BSYNC.RECONVERGENT B3 ;  /* 0x0000000000037941 */ /* 0x000fea0003800200 */
.L_x_125:
        /* <DEDUP_REMOVED lines=14> */
.L_x_128:
[----:B------:R-:W-:Y:S05]  /*4130*/  BSYNC.RECONVERGENT B3 ;  /* 0x0000000000037941 */ /* 0x000fea0003800200 */
.L_x_127:
        /* <DEDUP_REMOVED lines=13> */
.L_x_130:
[----:B------:R-:W-:Y:S05]  /*4210*/  BSYNC.RECONVERGENT B3 ;  /* 0x0000000000037941 */ /* 0x000fea0003800200 */
.L_x_129:
[-C--:B------:R-:W-:Y:S01]  /*4220*/  FMUL R9, R38, R34.reuse ;  /* 0x0000002226097220 */ /* 0x080fe20000400000 */
[----:B------:R-:W-:Y:S01]  /*4230*/  FMUL R8, R4, R35 ;  /* 0x0000002304087220 */ /* 0x000fe20000400000 */
[----:B------:R-:W-:Y:S01]  /*4240*/  FMUL R11, R38, R7 ;  /* 0x00000007260b7220 */ /* 0x000fe20000400000 */
[CC--:B------:R-:W-:Y:S01]  /*4250*/  FMUL R13, R6.reuse, R34.reuse ;  /* 0x00000022060d7220 */ /* 0x0c0fe20000400000 */
[C---:B------:R-:W-:Y:S01]  /*4260*/  FFMA R9, R6.reuse, R35, R9 ;  /* 0x0000002306097223 */ /* 0x040fe20000000009 */
[----:B------:R-:W-:Y:S01]  /*4270*/  FFMA R8, R6, R7, -R8 ;  /* 0x0000000706087223 */ /* 0x000fe20000000808 */
[----:B------:R-:W-:Y:S01]  /*4280*/  FFMA R11, R4, R34, -R11 ;  /* 0x00000022040b7223 */ /* 0x000fe2000000080b */
[----:B------:R-:W-:Y:S01]  /*4290*/  FFMA R38, R38, R35, -R13 ;  /* 0x0000002326267223 */ /* 0x000fe2000000080d */
[----:B------:R-:W-:Y:S01]  /*42a0*/  FFMA R9, R4, R7, R9 ;  /* 0x0000000704097223 */ /* 0x000fe20000000009 */
[----:B------:R-:W-:Y:S01]  /*42b0*/  FMUL R8, R8, R5 ;  /* 0x0000000508087220 */ /* 0x000fe20000400000 */
[----:B------:R-:W-:Y:S03]  /*42c0*/  BSSY.RECONVERGENT B3, `(.L_x_131) ;  /* 0x0000014000037945 */ /* 0x000fe60003800200 */
[----:B------:R-:W-:Y:S01]  /*42d0*/  FFMA R11, R11, R2, R8 ;  /* 0x000000020b0b7223 */ /* 0x000fe20000000008 */
[----:B------:R-:W-:-:S03]  /*42e0*/  FMNMX R5, R9, 1, PT ;  /* 0x3f80000009057809 */ /* 0x000fc60003800000 */
[----:B------:R-:W-:Y:S01]  /*42f0*/  FFMA R2, R38, R15, R11 ;  /* 0x0000000f26027223 */ /* 0x000fe2000000000b */
[----:B------:R-:W-:-:S04]  /*4300*/  FMNMX R5, R5, -1, !PT ;  /* 0xbf80000005057809 */ /* 0x000fc80007800000 */
[----:B------:R-:W-:-:S04]  /*4310*/  FSETP.GT.AND P4, PT, |R2|, |R5|, PT ;  /* 0x400000050200720b */ /* 0x000fc80003f84200 */
[----:B------:R-:W-:Y:S02]  /*4320*/  FSEL R4, |R2|, |R5|, P4 ;  /* 0x4000000502047208 */ /* 0x000fe40002000200 */
[----:B------:R-:W-:Y:S02]  /*4330*/  FSEL R15, |R5|, |R2|, P4 ;  /* 0x40000002050f7208 */ /* 0x000fe40002000200 */
[----:B------:R-:W0:Y:S08]  /*4340*/  MUFU.RCP R7, R4 ;  /* 0x0000000400077308 */ /* 0x000e300000001000 */
        /* <DEDUP_REMOVED lines=9> */
[----:B-----5:R-:W-:Y:S05]  /*43e0*/  CALL.REL.NOINC `($__internal_5_$__cuda_sm3x_div_rn_noftz_f32_slowpath) ;  /* 0x0000024c00ac7944 */ /* 0x020fea0003c00000 */
[----:B------:R-:W-:-:S07]  /*43f0*/  MOV R6, R15 ;  /* 0x0000000f00067202 */ /* 0x000fce0000000f00 */
.L_x_132:
[----:B------:R-:W-:Y:S05]  /*4400*/  BSYNC.RECONVERGENT B3 ;  /* 0x0000000000037941 */ /* 0x000fea0003800200 */
.L_x_131:
[----:B------:R-:W-:Y:S02]  /*4410*/  HFMA2 R8, -RZ, RZ, 0.89990234375, 10328 ;  /* 0x3b33710bff087431 */ /* 0x000fe400000001ff */
[----:B------:R-:W-:Y:S01]  /*4420*/  FMUL R7, R6, R6 ;  /* 0x0000000606077220 */ /* 0x000fe20000400000 */
[----:B------:R-:W-:Y:S02]  /*4430*/  MOV R10, 0x3fd774eb ;  /* 0x3fd774eb000a7802 */ /* 0x000fe40000000f00 */
[C---:B------:R-:W-:Y:S02]  /*4440*/  ISETP.GE.AND P0, PT, R5.reuse, RZ, PT ;  /* 0x000000ff0500720c */ /* 0x040fe40003f06270 */
[C---:B------:R-:W-:Y:S01]  /*4450*/  FSETP.NEU.AND P2, PT, |R5|.reuse, |R2|, PT ;  /* 0x400000020500720b */ /* 0x040fe20003f4d200 */
[----:B------:R-:W-:Y:S01]  /*4460*/  FADD R5, |R5|, |R2| ;  /* 0x4000000205057221 */ /* 0x000fe20000000200 */
[----:B------:R-:W-:Y:S01]  /*4470*/  FSETP.NEU.AND P1, PT, R4, RZ, PT ;  /* 0x000000ff0400720b */ /* 0x000fe20003f2d000 */
[----:B------:R-:W-:-:S02]  /*4480*/  IMAD.MOV.U32 R4, RZ, RZ, 0x4016cbe4 ;  /* 0x4016cbe4ff047424 */ /* 0x000fc400078e00ff */
[----:B------:R-:W-:-:S04]  /*4490*/  FFMA R8, R7, R8, -0.015681877732276916504 ;  /* 0xbc80774807087423 */ /* 0x000fc80000000008 */
[----:B------:R-:W-:-:S04]  /*44a0*/  FFMA R8, R7, R8, 0.042200751602649688721 ;  /* 0x3d2cdab207087423 */ /* 0x000fc80000000008 */
[----:B------:R-:W-:-:S04]  /*44b0*/  FFMA R8, R7, R8, -0.074792981147766113281 ;  /* 0xbd992d1007087423 */ /* 0x000fc80000000008 */
[----:B------:R-:W-:-:S04]  /*44c0*/  FFMA R8, R7, R8, 0.10640415549278259277 ;  /* 0x3dd9ea6c07087423 */ /* 0x000fc80000000008 */
[----:B------:R-:W-:-:S04]  /*44d0*/  FFMA R8, R7, R8, -0.14207722246646881104 ;  /* 0xbe117cb107087423 */ /* 0x000fc80000000008 */
[----:B------:R-:W-:-:S04]  /*44e0*/  FFMA R8, R7, R8, 0.19993925094604492188 ;  /* 0x3e4cbce007087423 */ /* 0x000fc80000000008 */
[----:B------:R-:W-:-:S04]  /*44f0*/  FFMA R8, R7, R8, -0.33333197236061096191 ;  /* 0xbeaaaa7d07087423 */ /* 0x000fc80000000008 */
[----:B------:R-:W-:Y:S01]  /*4500*/  FMUL R7, R7, R8 ;  /* 0x0000000807077220 */ /* 0x000fe20000400000 */
[----:B------:R-:W-:-:S03]  /*4510*/  HFMA2 R8, -RZ, RZ, 1.857421875, -1409 ;  /* 0x3f6ee581ff087431 */ /* 0x000fc600000001ff */
[----:B------:R-:W-:-:S04]  /*4520*/  FFMA R7, R7, R6, R6 ;  /* 0x0000000607077223 */ /* 0x000fc80000000006 */
[----:B------:R-:W-:Y:S01]  /*4530*/  FFMA R6, R10, 0.93318945169448852539, -R7 ;  /* 0x3f6ee5810a067823 */ /* 0x000fe20000000807 */
[----:B------:R-:W-:-:S04]  /*4540*/  FSEL R8, R8, 1.8663789033889770508, P4 ;  /* 0x3feee58108087808 */ /* 0x000fc80002000000 */
[-C--:B------:R-:W-:Y:S02]  /*4550*/  FSEL R9, R6, R7.reuse, P4 ;  /* 0x0000000706097208 */ /* 0x080fe40002000000 */
[----:B------:R-:W-:-:S05]  /*4560*/  FSEL R7, R7, -R7, P4 ;  /* 0x8000000707077208 */ /* 0x000fca0002000000 */
[----:B------:R-:W-:Y:S01]  /*4570*/  @!P0 FFMA R9, R8, 1.6832555532455444336, R7 ;  /* 0x3fd774eb08098823 */ /* 0x000fe20000000007 */
[----:B------:R-:W-:Y:S02]  /*4580*/  @!P2 FSEL R9, R4, 0.78539818525314331055, !P0 ;  /* 0x3f490fdb0409a808 */ /* 0x000fe40004000000 */
[----:B------:R-:W-:Y:S02]  /*4590*/  @!P1 FSEL R9, RZ, 3.1415927410125732422, P0 ;  /* 0x40490fdbff099808 */ /* 0x000fe40000000000 */
[----:B-----5:R-:W-:Y:S02]  /*45a0*/  ISETP.GE.AND P1, PT, R12, 0x1, PT ;  /* 0x000000010c00780c */ /* 0x020fe40003f26270 */
[----:B------:R-:W-:Y:S02]  /*45b0*/  FSETP.NAN.AND P0, PT, R5, R5, PT ;  /* 0x000000050500720b */ /* 0x000fe40003f08000 */
[----:B------:R-:W-:-:S04]  /*45c0*/  LOP3.LUT R2, R9, 0x80000000, R2, 0xb8, !PT ;  /* 0x8000000009027812 */ /* 0x000fc800078eb802 */
[----:B------:R-:W-:-:S05]  /*45d0*/  FSEL R9, R5, R2, P0 ;  /* 0x0000000205097208 */ /* 0x000fca0000000000 */
[----:B------:R-:W-:Y:S05]  /*45e0*/  @!P1 BRA `(.L_x_103) ;  /* 0x0000000400709947 */ /* 0x000fea0003800000 */
[----:B------:R-:W-:-:S07]  /*45f0*/  MOV R7, RZ ;  /* 0x000000ff00077202 */ /* 0x000fce0000000f00 */
.L_x_136:
[----:B------:R-:W0:Y:S01]  /*4600*/  LDC.64 R4, c[0x0][0x3e8] ;  /* 0x0000fa00ff047b82 */ /* 0x000e220000000a00 */
[----:B------:R-:W-:-:S05]  /*4610*/  LEA R11, R7, R27, 0x2 ;  /* 0x0000001b070b7211 */ /* 0x000fca00078e10ff */
[----:B0-----:R-:W-:-:S05]  /*4620*/  IMAD.WIDE R4, R11, 0x4, R4 ;  /* 0x000000040b047825 */ /* 0x001fca00078e0204 */
[----:B------:R-:W2:Y:S04]  /*4630*/  LDG.E R2, desc[UR10][R4.64+0x4] ;  /* 0x0000040a04027981 */ /* 0x000ea8000c1e1900 */
[----:B------:R-:W2:Y:S04]  /*4640*/  LDG.E R6, desc[UR10][R4.64+0x8] ;  /* 0x0000080a04067981 */ /* 0x000ea8000c1e1900 */
[----:B------:R0:W5:Y:S01]  /*4650*/  LDG.E R13, desc[UR10][R4.64] ;  /* 0x0000000a040d7981 */ /* 0x000162000c1e1900 */
[----:B------:R-:W-:Y:S01]  /*4660*/  BSSY.RECONVERGENT B0, `(.L_x_133) ;  /* 0x000003d000007945 */ /* 0x000fe20003800200 */
[----:B--2---:R-:W-:-:S04]  /*4670*/  FFMA R19, R9, R2, -R6 ;  /* 0x0000000209137223 */ /* 0x004fc80000000806 */
[C---:B------:R-:W-:Y:S01]  /*4680*/  FMUL R2, R19.reuse, 0.63661974668502807617 ;  /* 0x3f22f98313027820 */ /* 0x040fe20000400000 */
[----:B------:R-:W-:-:S05]  /*4690*/  FSETP.GE.AND P0, PT, |R19|, 105615, PT ;  /* 0x47ce47801300780b */ /* 0x000fca0003f06200 */
[----:B------:R-:W1:Y:S02]  /*46a0*/  F2I.NTZ R2, R2 ;  /* 0x0000000200027305 */ /* 0x000e640000203100 */
[----:B-1----:R-:W-:-:S05]  /*46b0*/  I2FP.F32.S32 R6, R2 ;  /* 0x0000000200067245 */ /* 0x002fca0000201400 */
[----:B------:R-:W-:-:S04]  /*46c0*/  FFMA R11, R6, -1.5707962512969970703, R19 ;  /* 0xbfc90fda060b7823 */ /* 0x000fc80000000013 */
[----:B------:R-:W-:-:S04]  /*46d0*/  FFMA R11, R6, -7.5497894158615963534e-08, R11 ;  /* 0xb3a22168060b7823 */ /* 0x000fc8000000000b */
[----:B------:R-:W-:Y:S01]  /*46e0*/  FFMA R6, R6, -5.3903029534742383927e-15, R11 ;  /* 0xa7c234c506067823 */ /* 0x000fe2000000000b */
[----:B0-----:R-:W-:Y:S06]  /*46f0*/  @!P0 BRA `(.L_x_134) ;  /* 0x0000000000cc8947 */ /* 0x001fec0003800000 */
[----:B------:R-:W-:-:S13]  /*4700*/  FSETP.NEU.AND P0, PT, |R19|, +INF , PT ;  /* 0x7f8000001300780b */ /* 0x000fda0003f0d200 */
[----:B------:R-:W-:Y:S01]  /*4710*/  @!P0 FMUL R6, RZ, R19 ;  /* 0x00000013ff068220 */ /* 0x000fe20000400000 */
[----:B------:R-:W-:Y:S01]  /*4720*/  @!P0 MOV R2, RZ ;  /* 0x000000ff00028202 */ /* 0x000fe20000000f00 */
[----:B------:R-:W-:Y:S06]  /*4730*/  @!P0 BRA `(.L_x_134) ;  /* 0x0000000000bc8947 */ /* 0x000fec0003800000 */
[----:B------:R-:W-:Y:S01]  /*4740*/  SHF.L.U32 R2, R19, 0x8, RZ ;  /* 0x0000000813027819 */ /* 0x000fe200000006ff */
[----:B------:R-:W-:Y:S01]  /*4750*/  HFMA2 R8, -RZ, RZ, 0, 0 ;  /* 0x00000000ff087431 */ /* 0x000fe200000001ff */
[----:B------:R-:W-:Y:S01]  /*4760*/  MOV R6, RZ ;  /* 0x000000ff00067202 */ /* 0x000fe20000000f00 */
[----:B------:R-:W-:Y:S01]  /*4770*/  UMOV UR4, URZ ;  /* 0x000000ff00047c82 */ /* 0x000fe20008000000 */
[----:B------:R-:W-:-:S07]  /*4780*/  LOP3.LUT R21, R2, 0x80000000, RZ, 0xfc, !PT ;  /* 0x8000000002157812 */ /* 0x000fce00078efcff */
.L_x_135:
[----:B0-----:R-:W0:Y:S02]  /*4790*/  LDC.64 R4, c[0x4][RZ] ;  /* 0x01000000ff047b82 */ /* 0x001e240000000a00 */
[----:B0-----:R-:W-:-:S06]  /*47a0*/  IMAD.WIDE.U32 R4, R6, 0x4, R4 ;  /* 0x0000000406047825 */ /* 0x001fcc00078e0004 */
[----:B------:R-:W2:Y:S01]  /*47b0*/  LDG.E.CONSTANT R4, desc[UR10][R4.64] ;  /* 0x0000000a04047981 */ /* 0x000ea2000c1e9900 */
[C---:B------:R-:W-:Y:S02]  /*47c0*/  LEA R2, R6.reuse, R1, 0x2 ;  /* 0x0000000106027211 */ /* 0x040fe400078e10ff */
[----:B------:R-:W-:-:S04]  /*47d0*/  IADD3 R6, PT, PT, R6, 0x1, RZ ;  /* 0x0000000106067810 */ /* 0x000fc80007ffe0ff */
[----:B------:R-:W-:Y:S01]  /*47e0*/  ISETP.NE.AND P0, PT, R6, 0x6, PT ;  /* 0x000000060600780c */ /* 0x000fe20003f05270 */
[----:B--2---:R-:W-:-:S03]  /*47f0*/  IMAD.WIDE.U32 R10, R4, R21, RZ ;  /* 0x00000015040a7225 */ /* 0x004fc600078e00ff */
[----:B------:R-:W-:-:S04]  /*4800*/  IADD3 R15, P1, PT, R10, R8, RZ ;  /* 0x000000080a0f7210 */ /* 0x000fc80007f3e0ff */
[----:B------:R-:W-:Y:S01]  /*4810*/  IADD3.X R8, PT, PT, R11, UR4, RZ, P1, !PT ;  /* 0x000000040b087c10 */ /* 0x000fe20008ffe4ff */
[----:B------:R0:W-:Y:S04]  /*4820*/  STL [R2+0x1000], R15 ;  /* 0x0010000f02007387 */ /* 0x0001e80000100800 */
[----:B------:R-:W-:Y:S05]  /*4830*/  @P0 BRA `(.L_x_135) ;  /* 0xfffffffc00d40947 */ /* 0x000fea000383ffff */
[----:B------:R-:W-:Y:S01]  /*4840*/  SHF.R.U32.HI R6, RZ, 0x17, R19 ;  /* 0x00000017ff067819 */ /* 0x000fe20000011613 */
[----:B------:R1:W-:Y:S03]  /*4850*/  STL [R1+0x1018], R8 ;  /* 0x0010180801007387 */ /* 0x0003e60000100800 */
[C---:B0-----:R-:W-:Y:S02]  /*4860*/  LOP3.LUT R2, R6.reuse, 0xe0, RZ, 0xc0, !PT ;  /* 0x000000e006027812 */ /* 0x041fe400078ec0ff */
[----:B------:R-:W-:-:S03]  /*4870*/  LOP3.LUT P0, RZ, R6, 0x1f, RZ, 0xc0, !PT ;  /* 0x0000001f06ff7812 */ /* 0x000fc6000780c0ff */
[----:B------:R-:W-:-:S05]  /*4880*/  VIADD R2, R2, 0xffffff80 ;  /* 0xffffff8002027836 */ /* 0x000fca0000000000 */
[----:B------:R-:W-:-:S05]  /*4890*/  SHF.R.U32.HI R5, RZ, 0x5, R2 ;  /* 0x00000005ff057819 */ /* 0x000fca0000011602 */
[----:B------:R-:W-:-:S05]  /*48a0*/  IMAD R15, R5, -0x4, R16 ;  /* 0xfffffffc050f7824 */ /* 0x000fca00078e0210 */
[----:B------:R-:W2:Y:S04]  /*48b0*/  LDL R2, [R15+0x18] ;  /* 0x000018000f027983 */ /* 0x000ea80000100800 */
[----:B------:R-:W2:Y:S04]  /*48c0*/  LDL R5, [R15+0x14] ;  /* 0x000014000f057983 */ /* 0x000ea80000100800 */
[----:B------:R-:W3:Y:S01]  /*48d0*/  @P0 LDL R4, [R15+0x10] ;  /* 0x000010000f040983 */ /* 0x000ee20000100800 */
[----:B------:R-:W-:Y:S01]  /*48e0*/  LOP3.LUT R6, R6, 0x1f, RZ, 0xc0, !PT ;  /* 0x0000001f06067812 */ /* 0x000fe200078ec0ff */
[----:B------:R-:W-:Y:S01]  /*48f0*/  UMOV UR4, 0x54442d19 ;  /* 0x54442d1900047882 */ /* 0x000fe20000000000 */
[----:B------:R-:W-:-:S02]  /*4900*/  UMOV UR5, 0x3bf921fb ;  /* 0x3bf921fb00057882 */ /* 0x000fc40000000000 */
[-C--:B--2---:R-:W-:Y:S02]  /*4910*/  @P0 SHF.L.W.U32.HI R2, R5, R6.reuse, R2 ;  /* 0x0000000605020219 */ /* 0x084fe40000010e02 */
[----:B---3--:R-:W-:Y:S02]  /*4920*/  @P0 SHF.L.W.U32.HI R5, R4, R6, R5 ;  /* 0x0000000604050219 */ /* 0x008fe40000010e05 */
[----:B------:R-:W-:Y:S02]  /*4930*/  ISETP.GE.AND P0, PT, R19, RZ, PT ;  /* 0x000000ff1300720c */ /* 0x000fe40003f06270 */
[C---:B------:R-:W-:Y:S02]  /*4940*/  SHF.L.W.U32.HI R4, R5.reuse, 0x2, R2 ;  /* 0x0000000205047819 */ /* 0x040fe40000010e02 */
[----:B------:R-:W-:Y:S02]  /*4950*/  SHF.L.U32 R5, R5, 0x2, RZ ;  /* 0x0000000205057819 */ /* 0x000fe400000006ff */
[----:B------:R-:W-:-:S04]  /*4960*/  SHF.R.S32.HI R6, RZ, 0x1f, R4 ;  /* 0x0000001fff067819 */ /* 0x000fc80000011404 */
[C---:B------:R-:W-:Y:S02]  /*4970*/  LOP3.LUT R10, R6.reuse, R5, RZ, 0x3c, !PT ;  /* 0x00000005060a7212 */ /* 0x040fe400078e3cff */
[----:B------:R-:W-:Y:S02]  /*4980*/  LOP3.LUT R11, R6, R4, RZ, 0x3c, !PT ;  /* 0x00000004060b7212 */ /* 0x000fe400078e3cff */
[----:B------:R-:W-:Y:S02]  /*4990*/  SHF.R.U32.HI R5, RZ, 0x1e, R2 ;  /* 0x0000001eff057819 */ /* 0x000fe40000011602 */
[C---:B------:R-:W-:Y:S02]  /*49a0*/  LOP3.LUT R6, R4.reuse, R19, RZ, 0x3c, !PT ;  /* 0x0000001304067212 */ /* 0x040fe400078e3cff */
[----:B------:R-:W0:Y:S01]  /*49b0*/  I2F.F64.S64 R10, R10 ;  /* 0x0000000a000a7312 */ /* 0x000e220000301c00 */
[----:B------:R-:W-:Y:S02]  /*49c0*/  LEA.HI R2, R4, R5, RZ, 0x1 ;  /* 0x0000000504027211 */ /* 0x000fe400078f08ff */
[----:B------:R-:W-:-:S02]  /*49d0*/  ISETP.GE.AND P1, PT, R6, RZ, PT ;  /* 0x000000ff0600720c */ /* 0x000fc40003f26270 */
[----:B------:R-:W-:-:S04]  /*49e0*/  IADD3 R4, PT, PT, -R2, RZ, RZ ;  /* 0x000000ff02047210 */ /* 0x000fc80007ffe1ff */
[----:B------:R-:W-:Y:S01]  /*49f0*/  @!P0 MOV R2, R4 ;  /* 0x0000000400028202 */ /* 0x000fe20000000f00 */
[----:B0-----:R-:W-:-:S10]  /*4a00*/  DMUL R20, R10, UR4 ;  /* 0x000000040a147c28 */ /* 0x001fd40008000000 */
[----:B------:R-:W0:Y:S02]  /*4a10*/  F2F.F32.F64 R20, R20 ;  /* 0x0000001400147310 */ /* 0x000e240000301000 */
[----:B01----:R-:W-:-:S07]  /*4a20*/  FSEL R6, -R20, R20, !P1 ;  /* 0x0000001414067208 */ /* 0x003fce0004800100 */
.L_x_134:
[----:B------:R-:W-:Y:S05]  /*4a30*/  BSYNC.RECONVERGENT B0 ;  /* 0x0000000000007941 */ /* 0x000fea0003800200 */
.L_x_133:
[----:B------:R-:W-:Y:S02]  /*4a40*/  HFMA2 R4, -RZ, RZ, 0.487060546875, -0.0625 ;  /* 0x37cbac00ff047431 */ /* 0x000fe400000001ff */
[----:B------:R-:W-:Y:S01]  /*4a50*/  FMUL R5, R6, R6 ;  /* 0x0000000606057220 */ /* 0x000fe20000400000 */
[C---:B------:R-:W-:Y:S01]  /*4a60*/  LOP3.LUT R8, R2.reuse, 0x1, RZ, 0xc0, !PT ;  /* 0x0000000102087812 */ /* 0x040fe200078ec0ff */
[----:B------:R-:W-:Y:S01]  /*4a70*/  HFMA2 R15, -RZ, RZ, 1.541015625, -0.052001953125 ;  /* 0x3e2aaaa8ff0f7431 */ /* 0x000fe200000001ff */
[----:B------:R-:W-:Y:S02]  /*4a80*/  IADD3 R2, PT, PT, R2, 0x1, RZ ;  /* 0x0000000102027810 */ /* 0x000fe40007ffe0ff */
[----:B------:R-:W-:Y:S02]  /*4a90*/  ISETP.NE.U32.AND P0, PT, R8, 0x1, PT ;  /* 0x000000010800780c */ /* 0x000fe40003f05070 */
[----:B------:R-:W-:Y:S01]  /*4aa0*/  MOV R8, 0x3c0885e4 ;  /* 0x3c0885e400087802 */ /* 0x000fe20000000f00 */
[----:B------:R-:W-:Y:S01]  /*4ab0*/  FFMA R4, R5, R4, -0.0013887860113754868507 ;  /* 0xbab607ed05047423 */ /* 0x000fe20000000004 */
[----:B------:R-:W-:-:S02]  /*4ac0*/  LOP3.LUT P1, RZ, R2, 0x2, RZ, 0xc0, !PT ;  /* 0x0000000202ff7812 */ /* 0x000fc4000782c0ff */
[----:B------:R-:W-:Y:S02]  /*4ad0*/  FSEL R8, R8, 0.041666727513074874878, !P0 ;  /* 0x3d2aaabb08087808 */ /* 0x000fe40004000000 */
[----:B------:R-:W-:Y:S02]  /*4ae0*/  FSEL R4, R4, -0.00019574658654164522886, P0 ;  /* 0xb94d415304047808 */ /* 0x000fe40000000000 */
[----:B------:R-:W-:Y:S02]  /*4af0*/  FSEL R2, R6, 1, !P0 ;  /* 0x3f80000006027808 */ /* 0x000fe40004000000 */
[----:B------:R-:W-:Y:S01]  /*4b00*/  FSEL R15, -R15, -0.4999999701976776123, !P0 ;  /* 0xbeffffff0f0f7808 */ /* 0x000fe20004000100 */
[----:B------:R-:W-:Y:S01]  /*4b10*/  FFMA R4, R5, R4, R8 ;  /* 0x0000000405047223 */ /* 0x000fe20000000008 */
[----:B------:R-:W-:Y:S01]  /*4b20*/  IADD3 R7, PT, PT, R7, 0x1, RZ ;  /* 0x0000000107077810 */ /* 0x000fe20007ffe0ff */
[C---:B------:R-:W-:Y:S02]  /*4b30*/  FFMA R11, R5.reuse, R2, RZ ;  /* 0x00000002050b7223 */ /* 0x040fe400000000ff */
[----:B------:R-:W-:Y:S01]  /*4b40*/  FFMA R4, R5, R4, R15 ;  /* 0x0000000405047223 */ /* 0x000fe2000000000f */
[----:B------:R-:W-:-:S03]  /*4b50*/  ISETP.NE.AND P0, PT, R7, R12, PT ;  /* 0x0000000c0700720c */ /* 0x000fc60003f05270 */
[----:B------:R-:W-:-:S04]  /*4b60*/  FFMA R2, R11, R4, R2 ;  /* 0x000000040b027223 */ /* 0x000fc80000000002 */
[----:B------:R-:W-:-:S04]  /*4b70*/  @P1 FADD R2, RZ, -R2 ;  /* 0x80000002ff021221 */ /* 0x000fc80000000000 */
[----:B------:R-:W-:-:S04]  /*4b80*/  FADD R2, R2, 1 ;  /* 0x3f80000002027421 */ /* 0x000fc80000000000 */
[----:B-----5:R-:W-:Y:S01]  /*4b90*/  FFMA R18, R13, R2, R18 ;  /* 0x000000020d127223 */ /* 0x020fe20000000012 */
[----:B------:R-:W-:Y:S06]  /*4ba0*/  @P0 BRA `(.L_x_136) ;  /* 0xfffffff800940947 */ /* 0x000fec000383ffff */
.L_x_103:
[----:B------:R-:W-:Y:S05]  /*4bb0*/  BSYNC.RECONVERGENT B2 ;  /* 0x0000000000027941 */ /* 0x000fea0003800200 */
.L_x_102:
[----:B------:R-:W4:Y:S01]  /*4bc0*/  LDCU UR4, c[0x0][0x3f8] ;  /* 0x00007f00ff0477ac */ /* 0x000f220008000800 */
[----:B------:R-:W-:Y:S01]  /*4bd0*/  IADD3 R14, PT, PT, R14, 0x1, RZ ;  /* 0x000000010e0e7810 */ /* 0x000fe20007ffe0ff */
[----:B------:R-:W-:Y:S01]  /*4be0*/  VIADD R2, R29, 0x1 ;  /* 0x000000011d027836 */ /* 0x000fe20000000000 */
[----:B-----5:R-:W-:-:S04]  /*4bf0*/  LEA R27, R12, R27, 0x2 ;  /* 0x0000001b0c1b7211 */ /* 0x020fc800078e10ff */
[----:B------:R-:W-:-:S04]  /*4c00*/  ISETP.NE.AND P0, PT, R2, R3, PT ;  /* 0x000000030200720c */ /* 0x000fc80003f05270 */
[----:B------:R-:W-:Y:S02]  /*4c10*/  SEL R29, R2, RZ, P0 ;  /* 0x000000ff021d7207 */ /* 0x000fe40000000000 */
[----:B----4-:R-:W-:-:S13]  /*4c20*/  ISETP.NE.AND P1, PT, R14, UR4, PT ;  /* 0x000000040e007c0c */ /* 0x010fda000bf25270 */
[----:B------:R-:W-:Y:S05]  /*4c30*/  @P1 BRA `(.L_x_137) ;  /* 0xffffffe400781947 */ /* 0x000fea000383ffff */
.L_x_101:
[----:B------:R-:W4:Y:S01]  /*4c40*/  S2UR UR5, SR_CgaCtaId ;  /* 0x00000000000579c3 */ /* 0x000f220000008800 */
[----:B------:R-:W-:Y:S01]  /*4c50*/  UMOV UR4, 0x400 ;  /* 0x0000040000047882 */ /* 0x000fe20000000000 */
[----:B------:R0:W-:Y:S01]  /*4c60*/  STS [R17], R18 ;  /* 0x0000001211007388 */ /* 0x0001e20000000800 */
[----:B----4-:R-:W-:-:S05]  /*4c70*/  ULEA UR4, UR5, UR4, 0x18 ;  /* 0x0000000405047291 */ /* 0x010fca000f8ec0ff */
[----:B------:R-:W-:Y:S06]  /*4c80*/  BAR.SYNC.DEFER_BLOCKING 0x0 ;  /* 0x0000000000007b1d */ /* 0x000fec0000010000 */
[----:B0-----:R-:W-:Y:S05]  /*4c90*/  @!P5 BRA `(.L_x_138) ;  /* 0x000000000030d947 */ /* 0x001fea0003800000 */
[----:B------:R-:W-:-:S07]  /*4ca0*/  MOV R2, R3 ;  /* 0x0000000300027202 */ /* 0x000fce0000000f00 */
.L_x_139:
        /* <DEDUP_REMOVED lines=11> */
.L_x_138:
[----:B------:R-:W0:Y:S01]  /*4d60*/  LDS R2, [UR4] ;  /* 0x00000004ff027984 */ /* 0x000e220008000800 */
[----:B--2---:R-:W-:Y:S01]  /*4d70*/  FADD R31, R32, R31 ;  /* 0x0000001f201f7221 */ /* 0x004fe20000000000 */
[----:B------:R-:W2:Y:S03]  /*4d80*/  LDCU UR5, c[0x0][0x4ac] ;  /* 0x00009580ff0577ac */ /* 0x000ea60008000800 */
[----:B---3--:R-:W-:-:S04]  /*4d90*/  FADD R31, R30, R31 ;  /* 0x0000001f1e1f7221 */ /* 0x008fc80000000000 */
[----:B-1----:R-:W-:Y:S01]  /*4da0*/  FADD R31, R28, R31 ;  /* 0x0000001f1c1f7221 */ /* 0x002fe20000000000 */
[----:B--2---:R-:W-:-:S03]  /*4db0*/  UISETP.GE.AND UP0, UPT, UR5, 0x1, UPT ;  /* 0x000000010500788c */ /* 0x004fc6000bf06270 */
[----:B0-----:R-:W-:-:S05]  /*4dc0*/  FADD R2, R2, R31 ;  /* 0x0000001f02027221 */ /* 0x001fca0000000000 */
[----:B------:R0:W-:Y:S01]  /*4dd0*/  STS [UR4+0x98e8], R2 ;  /* 0x0098e802ff007988 */ /* 0x0001e20008000804 */
[----:B------:R-:W-:Y:S06]  /*4de0*/  BAR.SYNC.DEFER_BLOCKING 0x0 ;  /* 0x0000000000007b1d */ /* 0x000fec0000010000 */
[----:B------:R-:W-:Y:S05]  /*4df0*/  BRA.U !UP0, `(.L_x_140) ;  /* 0x000000f508507547 */ /* 0x000fea000b800000 */
[----:B------:R-:W1:Y:S01]  /*4e00*/  LDC R56, c[0x0][0x494] ;  /* 0x00012500ff387b82 */ /* 0x000e620000000800 */
[----:B------:R-:W2:Y:S01]  /*4e10*/  LDCU UR6, c[0x0][0x3c0] ;  /* 0x00007800ff0677ac */ /* 0x000ea20008000800 */
[----:B------:R-:W3:Y:S01]  /*4e20*/  LDCU UR7, c[0x0][0x4a4] ;  /* 0x00009480ff0777ac */ /* 0x000ee20008000800 */
[----:B------:R-:W-:Y:S01]  /*4e30*/  UMOV UR4, URZ ;  /* 0x000000ff00047c82 */ /* 0x000fe20008000000 */
[----:B--2---:R-:W-:Y:S02]  /*4e40*/  ULOP3.LUT UR8, UR6, 0x3, URZ, 0xc0, !UPT ;  /* 0x0000000306087892 */ /* 0x004fe4000f8ec0ff */
[----:B------:R-:W-:Y:S02]  /*4e50*/  ULOP3.LUT UR12, UR6, 0x7ffffffc, URZ, 0xc0, !UPT ;  /* 0x7ffffffc060c7892 */ /* 0x000fe4000f8ec0ff */
[----:B---3--:R-:W-:Y:S01]  /*4e60*/  UIADD3 UR9, UPT, UPT, UR7, -0x1, URZ ;  /* 0xffffffff07097890 */ /* 0x008fe2000fffe0ff */
[----:B-1----:R-:W-:Y:S01]  /*4e70*/  FMUL R56, R56, 0.5 ;  /* 0x3f00000038387820 */ /* 0x002fe20000400000 */
[----:B------:R-:W-:-:S02]  /*4e80*/  ULOP3.LUT UR13, UR7, 0x1, URZ, 0xc0, !UPT ;  /* 0x00000001070d7892 */ /* 0x000fc4000f8ec0ff */
[----:B------:R-:W-:Y:S02]  /*4e90*/  ULOP3.LUT UR6, UR6, 0x1, URZ, 0xc0, !UPT ;  /* 0x0000000106067892 */ /* 0x000fe4000f8ec0ff */
[----:B------:R-:W-:-:S12]  /*4ea0*/  ULOP3.LUT UR7, UR7, 0x7ffffffe, URZ, 0xc0, !UPT ;  /* 0x7ffffffe07077892 */ /* 0x000fd8000f8ec0ff */
.L_x_527:
[----:B-1----:R-:W1:Y:S01]  /*4eb0*/  LDCU UR5, c[0x0][0x4ac] ;  /* 0x00009580ff0577ac */ /* 0x002e620008000800 */
[----:B------:R-:W-:Y:S01]  /*4ec0*/  ISETP.NE.AND P0, PT, R58, RZ, PT ;  /* 0x000000ff3a00720c */ /* 0x000fe20003f05270 */
[----:B------:R-:W-:Y:S01]  /*4ed0*/  BSSY.RECONVERGENT B2, `(.L_x_141) ;  /* 0x000075d000027945 */ /* 0x000fe20003800200 */
[----:B------:R-:W-:-:S04]  /*4ee0*/  UIADD3 UR4, UPT, UPT, UR4, 0x1, URZ ;  /* 0x0000000104047890 */ /* 0x000fc8000fffe0ff */
[----:B-1----:R-:W-:-:S07]  /*4ef0*/  UISETP.NE.AND UP0, UPT, UR4, UR5, UPT ;  /* 0x000000050400728c */ /* 0x002fce000bf05270 */
[----:B0-23--:R-:W-:Y:S05]  /*4f00*/  @P0 BRA `(.L_x_142) ;  /* 0x0000007400640947 */ /* 0x00dfea0003800000 */
[----:B------:R-:W-:-:S07]  /*4f10*/  MOV R62, R0 ;  /* 0x00000000003e7202 */ /* 0x000fce0000000f00 */
.L_x_325:
[----:B-12---:R-:W1:Y:S01]  /*4f20*/  S2R R5, SR_CgaCtaId ;  /* 0x0000000000057919 */ /* 0x006e620000008800 */
[----:B------:R-:W2:Y:S01]  /*4f30*/  LDC R11, c[0x0][0x4a4] ;  /* 0x00012900ff0b7b82 */ /* 0x000ea20000000800 */
[----:B0-----:R-:W-:Y:S01]  /*4f40*/  MOV R2, 0x400 ;  /* 0x0000040000027802 */ /* 0x001fe20000000f00 */
[----:B------:R-:W-:-:S03]  /*4f50*/  HFMA2 R38, -RZ, RZ, 0, 0 ;  /* 0x00000000ff267431 */ /* 0x000fc600000001ff */
[----:B------:R-:W-:Y:S02]  /*4f60*/  IADD3 R2, PT, PT, R2, 0x2810, RZ ;  /* 0x0000281002027810 */ /* 0x000fe40007ffe0ff */
[----:B--2---:R-:W-:Y:S02]  /*4f70*/  ISETP.GE.AND P0, PT, R11, 0x1, PT ;  /* 0x000000010b00780c */ /* 0x004fe40003f06270 */
[----:B-1----:R-:W-:Y:S01]  /*4f80*/  LEA R5, R5, R2, 0x18 ;  /* 0x0000000205057211 */ /* 0x002fe200078ec0ff */
[----:B------:R-:W-:-:S04]  /*4f90*/  IMAD.MOV.U32 R2, RZ, RZ, RZ ;  /* 0x000000ffff027224 */ /* 0x000fc800078e00ff */
[----:B------:R-:W-:Y:S01]  /*4fa0*/  IMAD R4, R62, 0xc, R5 ;  /* 0x0000000c3e047824 */ /* 0x000fe200078e0205 */
[----:B------:R-:W-:-:S04]  /*4fb0*/  MOV R5, RZ ;  /* 0x000000ff00057202 */ /* 0x000fc80000000f00 */
[----:B------:R-:W0:Y:S04]  /*4fc0*/  LDS R39, [R4] ;  /* 0x0000000004277984 */ /* 0x000e280000000800 */
[----:B------:R-:W1:Y:S04]  /*4fd0*/  LDS R42, [R4+0x4] ;  /* 0x00000400042a7984 */ /* 0x000e680000000800 */
[----:B---3--:R2:W3:Y:S02]  /*4fe0*/  LDS R40, [R4+0x8] ;  /* 0x0000080004287984 */ /* 0x0084e40000000800 */
[----:B--2---:R-:W-:Y:S01]  /*4ff0*/  P2R R4, PR, RZ, 0x1 ;  /* 0x00000001ff047803 */ /* 0x004fe20000000000 */
[----:B------:R-:W-:Y:S06]  /*5000*/  @!P0 BRA `(.L_x_143) ;  /* 0x0000000800288947 */ /* 0x000fec0003800000 */
[----:B------:R-:W2:Y:S01]  /*5010*/  LDC.64 R14, c[0x0][0x3a0] ;  /* 0x0000e800ff0e7b82 */ /* 0x000ea20000000a00 */
[----:B------:R-:W-:-:S07]  /*5020*/  SHF.L.U32 R5, R62, 0x1, RZ ;  /* 0x000000013e057819 */ /* 0x000fce00000006ff */
[----:B------:R-:W4:Y:S01]  /*5030*/  LDC.64 R12, c[0x0][0x3a8] ;  /* 0x0000ea00ff0c7b82 */ /* 0x000f220000000a00 */
[----:B--2---:R-:W-:-:S05]  /*5040*/  IMAD.WIDE R14, R62, 0x4, R14 ;  /* 0x000000043e0e7825 */ /* 0x004fca00078e020e */
[----:B------:R-:W2:Y:S01]  /*5050*/  LDG.E R9, desc[UR10][R14.64] ;  /* 0x0000000a0e097981 */ /* 0x000ea2000c1e1900 */
[----:B----4-:R-:W-:-:S05]  /*5060*/  IMAD.WIDE R12, R5, 0x4, R12 ;  /* 0x00000004050c7825 */ /* 0x010fca00078e020c */
[----:B------:R4:W5:Y:S04]  /*5070*/  LDG.E R4, desc[UR10][R12.64] ;  /* 0x0000000a0c047981 */ /* 0x000968000c1e1900 */
[----:B------:R4:W5:Y:S01]  /*5080*/  LDG.E R6, desc[UR10][R12.64+0x4] ;  /* 0x0000040a0c067981 */ /* 0x000962000c1e1900 */
[----:B------:R-:W-:Y:S02]  /*5090*/  MOV R5, RZ ;  /* 0x000000ff00057202 */ /* 0x000fe40000000f00 */
[----:B------:R-:W-:Y:S02]  /*50a0*/  MOV R7, RZ ;  /* 0x000000ff00077202 */ /* 0x000fe40000000f00 */
[----:B------:R-:W-:Y:S02]  /*50b0*/  MOV R2, RZ ;  /* 0x000000ff00027202 */ /* 0x000fe40000000f00 */
[----:B------:R-:W-:Y:S01]  /*50c0*/  MOV R38, RZ ;  /* 0x000000ff00267202 */ /* 0x000fe20000000f00 */
[----:B--2-4-:R-:W-:-:S07]  /*50d0*/  FMUL R9, R9, 332 ;  /* 0x43a6000009097820 */ /* 0x014fce0000400000 */
.L_x_154:
[----:B------:R-:W-:Y:S01]  /*50e0*/  ISETP.NE.AND P0, PT, R7, R62, PT ;  /* 0x0000003e0700720c */ /* 0x000fe20003f05270 */
[----:B------:R-:W-:-:S12]  /*50f0*/  BSSY.RECONVERGENT B0, `(.L_x_144) ;  /* 0x0000077000007945 */ /* 0x000fd80003800200 */
[----:B------:R-:W-:Y:S05]  /*5100*/  @!P0 BRA `(.L_x_145) ;  /* 0x0000000400d48947 */ /* 0x000fea0003800000 */
[----:B------:R-:W2:Y:S02]  /*5110*/  LDCU UR5, c[0x0][0x408] ;  /* 0x00008100ff0577ac */ /* 0x000ea40008000800 */
[----:B--2---:R-:W-:-:S09]  /*5120*/  UISETP.GE.AND UP1, UPT, UR5, 0x1, UPT ;  /* 0x000000010500788c */ /* 0x004fd2000bf26270 */
[----:B------:R-:W-:Y:S05]  /*5130*/  BRA.U !UP1, `(.L_x_146) ;  /* 0x0000000109407547 */ /* 0x000fea000b800000 */
[----:B------:R-:W-:Y:S01]  /*5140*/  HFMA2 R14, -RZ, RZ, 0, 0 ;  /* 0x00000000ff0e7431 */ /* 0x000fe200000001ff */
[CC--:B------:R-:W-:Y:S02]  /*5150*/  VIMNMX R10, PT, PT, R7.reuse, R62.reuse, PT ;  /* 0x0000003e070a7248 */ /* 0x0c0fe40003fe0100 */
[----:B------:R-:W-:-:S07]  /*5160*/  VIMNMX R19, PT, PT, R7, R62, !PT ;  /* 0x0000003e07137248 */ /* 0x000fce0007fe0100 */
.L_x_147:
[----:B------:R-:W2:Y:S01]  /*5170*/  LDC.64 R12, c[0x0][0x400] ;  /* 0x00010000ff0c7b82 */ /* 0x000ea20000000a00 */
[----:B------:R-:W-:-:S05]  /*5180*/  SHF.L.U32 R15, R14, 0x1, RZ ;  /* 0x000000010e0f7819 */ /* 0x000fca00000006ff */
[----:B--2---:R-:W-:-:S05]  /*5190*/  IMAD.WIDE.U32 R12, R15, 0x4, R12 ;  /* 0x000000040f0c7825 */ /* 0x004fca00078e000c */
[----:B------:R-:W2:Y:S04]  /*51a0*/  LDG.E R8, desc[UR10][R12.64+0x4] ;  /* 0x0000040a0c087981 */ /* 0x000ea8000c1e1900 */
[----:B------:R-:W4:Y:S01]  /*51b0*/  LDG.E R15, desc[UR10][R12.64] ;  /* 0x0000000a0c0f7981 */ /* 0x000f22000c1e1900 */
[----:B--2---:R-:W-:Y:S02]  /*51c0*/  ISETP.NE.AND P0, PT, R8, R19, PT ;  /* 0x000000130800720c */ /* 0x004fe40003f05270 */
[----:B----4-:R-:W-:-:S13]  /*51d0*/  ISETP.EQ.AND P1, PT, R15, R10, PT ;  /* 0x0000000a0f00720c */ /* 0x010fda0003f22270 */
[----:B------:R-:W-:Y:S05]  /*51e0*/  @!P0 BRA P1, `(.L_x_145) ;  /* 0x00000004009c8947 */ /* 0x000fea0000800000 */
[----:B------:R-:W2:Y:S01]  /*51f0*/  LDCU UR5, c[0x0][0x408] ;  /* 0x00008100ff0577ac */ /* 0x000ea20008000800 */
[----:B------:R-:W-:Y:S01]  /*5200*/  VIADD R14, R14, 0x1 ;  /* 0x000000010e0e7836 */ /* 0x000fe20000000000 */
[----:B------:R-:W-:-:S04]  /*5210*/  ISETP.LE.AND P1, PT, R15, R10, PT ;  /* 0x0000000a0f00720c */ /* 0x000fc80003f23270 */
[----:B--2---:R-:W-:-:S13]  /*5220*/  ISETP.GE.AND P0, PT, R14, UR5, PT ;  /* 0x000000050e007c0c */ /* 0x004fda000bf06270 */
[----:B------:R-:W-:Y:S05]  /*5230*/  @!P0 BRA P1, `(.L_x_147) ;  /* 0xfffffffc00cc8947 */ /* 0x000fea000083ffff */
.L_x_146:
[----:B------:R-:W2:Y:S01]  /*5240*/  S2R R13, SR_CgaCtaId ;  /* 0x00000000000d7919 */ /* 0x000ea20000008800 */
[----:B------:R-:W-:-:S04]  /*5250*/  MOV R8, 0x400 ;  /* 0x0000040000087802 */ /* 0x000fc80000000f00 */
[----:B------:R-:W-:-:S04]  /*5260*/  IADD3 R8, PT, PT, R8, 0x2810, RZ ;  /* 0x0000281008087810 */ /* 0x000fc80007ffe0ff */
[----:B--2---:R-:W-:-:S05]  /*5270*/  LEA R8, R13, R8, 0x18 ;  /* 0x000000080d087211 */ /* 0x004fca00078ec0ff */
[----:B------:R-:W-:-:S05]  /*5280*/  IMAD R8, R7, 0xc, R8 ;  /* 0x0000000c07087824 */ /* 0x000fca00078e0208 */
[----:B------:R-:W1:Y:S04]  /*5290*/  LDS R13, [R8+0x4] ;  /* 0x00000400080d7984 */ /* 0x000e680000000800 */
[----:B------:R-:W0:Y:S04]  /*52a0*/  LDS R10, [R8] ;  /* 0x00000000080a7984 */ /* 0x000e280000000800 */
[----:B------:R-:W3:Y:S01]  /*52b0*/  LDS R19, [R8+0x8] ;  /* 0x0000080008137984 */ /* 0x000ee20000000800 */
[----:B-1----:R-:W-:Y:S01]  /*52c0*/  FADD R13, -R42, R13 ;  /* 0x0000000d2a0d7221 */ /* 0x002fe20000000100 */
[----:B0-----:R-:W-:-:S03]  /*52d0*/  FADD R15, -R39, R10 ;  /* 0x0000000a270f7221 */ /* 0x001fc60000000100 */
[----:B------:R-:W-:Y:S01]  /*52e0*/  FMUL R12, R13, R13 ;  /* 0x0000000d0d0c7220 */ /* 0x000fe20000400000 */
[----:B---3--:R-:W-:-:S03]  /*52f0*/  FADD R10, -R40, R19 ;  /* 0x00000013280a7221 */ /* 0x008fc60000000100 */
[----:B------:R-:W-:-:S04]  /*5300*/  FFMA R19, R15, R15, R12 ;  /* 0x0000000f0f137223 */ /* 0x000fc8000000000c */
[----:B------:R-:W-:-:S05]  /*5310*/  FFMA R12, R10, R10, R19 ;  /* 0x0000000a0a0c7223 */ /* 0x000fca0000000013 */
[----:B------:R-:W-:-:S13]  /*5320*/  FSETP.GT.AND P0, PT, R12, 144, PT ;  /* 0x431000000c00780b */ /* 0x000fda0003f04000 */
[----:B------:R-:W-:Y:S05]  /*5330*/  @P0 BRA `(.L_x_145) ;  /* 0x0000000400480947 */ /* 0x000fea0003800000 */
[----:B------:R-:W0:Y:S01]  /*5340*/  LDCU UR5, c[0x0][0x418] ;  /* 0x00008300ff0577ac */ /* 0x000e220008000800 */
[----:B------:R-:W-:Y:S01]  /*5350*/  PLOP3.LUT P0, PT, PT, PT, PT, 0x8, 0x80 ;  /* 0x000000000080781c */ /* 0x000fe20003f0e170 */
[----:B0-----:R-:W-:-:S09]  /*5360*/  UISETP.GE.AND UP1, UPT, UR5, 0x1, UPT ;  /* 0x000000010500788c */ /* 0x001fd2000bf26270 */
[----:B------:R-:W-:Y:S05]  /*5370*/  BRA.U !UP1, `(.L_x_148) ;  /* 0x0000000109507547 */ /* 0x000fea000b800000 */
[----:B------:R-:W-:Y:S01]  /*5380*/  HFMA2 R20, -RZ, RZ, 0, 0 ;  /* 0x00000000ff147431 */ /* 0x000fe200000001ff */
[----:B------:R-:W-:Y:S01]  /*5390*/  BSSY.RECONVERGENT B1, `(.L_x_148) ;  /* 0x0000012000017945 */ /* 0x000fe20003800200 */
[CC--:B------:R-:W-:Y:S02]  /*53a0*/  VIMNMX R23, PT, PT, R7.reuse, R62.reuse, PT ;  /* 0x0000003e07177248 */ /* 0x0c0fe40003fe0100 */
[----:B------:R-:W-:-:S07]  /*53b0*/  VIMNMX R25, PT, PT, R7, R62, !PT ;  /* 0x0000003e07197248 */ /* 0x000fce0007fe0100 */
.L_x_150:
[----:B------:R-:W0:Y:S01]  /*53c0*/  LDC.64 R18, c[0x0][0x410] ;  /* 0x00010400ff127b82 */ /* 0x000e220000000a00 */
[----:B------:R-:W-:-:S05]  /*53d0*/  SHF.L.U32 R21, R20, 0x1, RZ ;  /* 0x0000000114157819 */ /* 0x000fca00000006ff */
[----:B0-----:R-:W-:-:S05]  /*53e0*/  IMAD.WIDE.U32 R18, R21, 0x4, R18 ;  /* 0x0000000415127825 */ /* 0x001fca00078e0012 */
[----:B------:R-:W2:Y:S04]  /*53f0*/  LDG.E R8, desc[UR10][R18.64+0x4] ;  /* 0x0000040a12087981 */ /* 0x000ea8000c1e1900 */
[----:B------:R-:W3:Y:S01]  /*5400*/  LDG.E R14, desc[UR10][R18.64] ;  /* 0x0000000a120e7981 */ /* 0x000ee2000c1e1900 */
[----:B------:R-:W-:Y:S02]  /*5410*/  PLOP3.LUT P0, PT, PT, PT, PT, 0x80, 0x8 ;  /* 0x000000000008781c */ /* 0x000fe40003f0f070 */
[----:B--2---:R-:W-:Y:S02]  /*5420*/  ISETP.NE.AND P1, PT, R8, R25, PT ;  /* 0x000000190800720c */ /* 0x004fe40003f25270 */
[----:B---3--:R-:W-:-:S13]  /*5430*/  ISETP.EQ.AND P2, PT, R14, R23, PT ;  /* 0x000000170e00720c */ /* 0x008fda0003f42270 */
[----:B------:R-:W-:Y:S05]  /*5440*/  @!P1 BRA P2, `(.L_x_149) ;  /* 0x0000000000189947 */ /* 0x000fea0001000000 */
[----:B------:R-:W0:Y:S01]  /*5450*/  LDCU UR5, c[0x0][0x418] ;  /* 0x00008300ff0577ac */ /* 0x000e220008000800 */
[----:B------:R-:W-:Y:S02]  /*5460*/  IADD3 R20, PT, PT, R20, 0x1, RZ ;  /* 0x0000000114147810 */ /* 0x000fe40007ffe0ff */
[----:B------:R-:W-:Y:S02]  /*5470*/  ISETP.LE.AND P2, PT, R14, R23, PT ;  /* 0x000000170e00720c */ /* 0x000fe40003f43270 */
[----:B------:R-:W-:Y:S02]  /*5480*/  PLOP3.LUT P0, PT, PT, PT, PT, 0x8, 0x80 ;  /* 0x000000000080781c */ /* 0x000fe40003f0e170 */
[----:B0-----:R-:W-:-:S13]  /*5490*/  ISETP.GE.AND P1, PT, R20, UR5, PT ;  /* 0x0000000514007c0c */ /* 0x001fda000bf26270 */
[----:B------:R-:W-:Y:S05]  /*54a0*/  @!P1 BRA P2, `(.L_x_150) ;  /* 0xfffffffc00c49947 */ /* 0x000fea000103ffff */
.L_x_149:
[----:B------:R-:W-:Y:S05]  /*54b0*/  BSYNC.RECONVERGENT B1 ;  /* 0x0000000000017941 */ /* 0x000fea0003800200 */
.L_x_148:
[----:B------:R-:W0:Y:S01]  /*54c0*/  LDC.64 R22, c[0x0][0x3a8] ;  /* 0x0000ea00ff167b82 */ /* 0x000e220000000a00 */
[----:B------:R-:W-:-:S07]  /*54d0*/  SHF.L.U32 R19, R7, 0x1, RZ ;  /* 0x0000000107137819 */ /* 0x000fce00000006ff */
[----:B------:R-:W1:Y:S01]  /*54e0*/  LDC.64 R20, c[0x0][0x3a0] ;  /* 0x0000e800ff147b82 */ /* 0x000e620000000a00 */
[----:B0-----:R-:W-:-:S05]  /*54f0*/  IMAD.WIDE.U32 R22, R19, 0x4, R22 ;  /* 0x0000000413167825 */ /* 0x001fca00078e0016 */
[----:B------:R-:W2:Y:S01]  /*5500*/  LDG.E R25, desc[UR10][R22.64] ;  /* 0x0000000a16197981 */ /* 0x000ea2000c1e1900 */
[----:B-1----:R-:W-:-:S03]  /*5510*/  IMAD.WIDE.U32 R20, R7, 0x4, R20 ;  /* 0x0000000407147825 */ /* 0x002fc600078e0014 */
[----:B------:R0:W5:Y:S04]  /*5520*/  LDG.E R29, desc[UR10][R22.64+0x4] ;  /* 0x0000040a161d7981 */ /* 0x000168000c1e1900 */
[----:B------:R-:W3:Y:S01]  /*5530*/  LDG.E R20, desc[UR10][R20.64] ;  /* 0x0000000a14147981 */ /* 0x000ee2000c1e1900 */
        /* <DEDUP_REMOVED lines=9> */
[----:B------:R-:W-:Y:S01]  /*55d0*/  MOV R27, 0x3f800000 ;  /* 0x3f800000001b7802 */ /* 0x000fe20000000f00 */
[----:B------:R-:W-:Y:S01]  /*55e0*/  BSSY.RECONVERGENT B1, `(.L_x_151) ;  /* 0x0000014000017945 */ /* 0x000fe20003800200 */
[----:B-1----:R-:W-:Y:S01]  /*55f0*/  @!P1 FMUL R14, R14, 4096 ;  /* 0x458000000e0e9820 */ /* 0x002fe20000400000 */
[----:B--2--5:R-:W-:Y:S01]  /*5600*/  FMUL R19, R4, R25 ;  /* 0x0000001904137220 */ /* 0x024fe20000400000 */
[----:B---3--:R-:W-:-:S04]  /*5610*/  FMUL R21, R9, R20 ;  /* 0x0000001409157220 */ /* 0x008fc80000400000 */
[----:B------:R-:W-:Y:S01]  /*5620*/  IADD3 R20, PT, PT, R19, -0xd000000, RZ ;  /* 0xf300000013147810 */ /* 0x000fe20007ffe0ff */
[----:B------:R0:W1:Y:S03]  /*5630*/  MUFU.RSQ R8, R19 ;  /* 0x0000001300087308 */ /* 0x0000660000001400 */
[----:B------:R-:W-:Y:S01]  /*5640*/  ISETP.GT.U32.AND P1, PT, R20, 0x727fffff, PT ;  /* 0x727fffff1400780c */ /* 0x000fe20003f24070 */
[----:B------:R-:W-:Y:S01]  /*5650*/  FMUL R21, R14, R21 ;  /* 0x000000150e157220 */ /* 0x000fe20000400000 */
[----:B------:R-:W-:-:S03]  /*5660*/  FSEL R25, R27, 0.8333333134651184082, !P0 ;  /* 0x3f5555551b197808 */ /* 0x000fc60004000000 */
[----:B------:R-:W-:Y:S01]  /*5670*/  FMUL R21, R14, R21 ;  /* 0x000000150e157220 */ /* 0x000fe20000400000 */
[----:B------:R-:W-:-:S03]  /*5680*/  FSEL R27, R27, 0.5, !P0 ;  /* 0x3f0000001b1b7808 */ /* 0x000fc60004000000 */
[----:B------:R-:W-:-:S04]  /*5690*/  FMUL R12, R14, R21 ;  /* 0x000000150e0c7220 */ /* 0x000fc80000400000 */
[----:B0-----:R-:W-:Y:S05]  /*56a0*/  @!P1 BRA `(.L_x_152) ;  /* 0x00000000000c9947 */ /* 0x001fea0003800000 */
[----:B-1----:R-:W-:-:S07]  /*56b0*/  MOV R8, 0x56d0 ;  /* 0x000056d000087802 */ /* 0x002fce0000000f00 */
[----:B------:R-:W-:Y:S05]  /*56c0*/  CALL.REL.NOINC `($__internal_4_$__cuda_sm20_sqrt_rn_f32_slowpath) ;  /* 0x00000238009c7944 */ /* 0x000fea0003c00000 */
[----:B------:R-:W-:Y:S05]  /*56d0*/  BRA `(.L_x_153) ;  /* 0x0000000000107947 */ /* 0x000fea0003800000 */
.L_x_152:
[----:B-1----:R-:W-:Y:S01]  /*56e0*/  FMUL.FTZ R24, R19, R8 ;  /* 0x0000000813187220 */ /* 0x002fe20000410000 */
[----:B------:R-:W-:-:S03]  /*56f0*/  FMUL.FTZ R8, R8, 0.5 ;  /* 0x3f00000008087820 */ /* 0x000fc60000410000 */
[----:B------:R-:W-:-:S04]  /*5700*/  FFMA R19, -R24, R24, R19 ;  /* 0x0000001818137223 */ /* 0x000fc80000000113 */
[----:B------:R-:W-:-:S07]  /*5710*/  FFMA R24, R19, R8, R24 ;  /* 0x0000000813187223 */ /* 0x000fce0000000018 */
.L_x_153:
[----:B------:R-:W-:Y:S05]  /*5720*/  BSYNC.RECONVERGENT B1 ;  /* 0x0000000000017941 */ /* 0x000fea0003800200 */
.L_x_151:
[----:B------:R-:W-:Y:S01]  /*5730*/  FADD R8, R6, R29 ;  /* 0x0000001d06087221 */ /* 0x000fe20000000000 */
[----:B------:R-:W-:-:S03]  /*5740*/  FMUL R21, R24, 24 ;  /* 0x41c0000018157820 */ /* 0x000fc60000400000 */
[----:B------:R-:W-:Y:S01]  /*5750*/  FMUL R19, R8, 0.5 ;  /* 0x3f00000008137820 */ /* 0x000fe20000400000 */
[----:B------:R-:W-:-:S03]  /*5760*/  FMUL R21, R14, R21 ;  /* 0x000000150e157220 */ /* 0x000fc60000400000 */
[----:B------:R-:W-:-:S04]  /*5770*/  FMUL R19, R14, R19 ;  /* 0x000000130e137220 */ /* 0x000fc80000400000 */
[----:B------:R-:W-:-:S04]  /*5780*/  FMUL R8, R19, R19 ;  /* 0x0000001313087220 */ /* 0x000fc80000400000 */
[----:B------:R-:W-:-:S04]  /*5790*/  FMUL R8, R19, R8 ;  /* 0x0000000813087220 */ /* 0x000fc80000400000 */
[----:B------:R-:W-:-:S04]  /*57a0*/  FMUL R8, R19, R8 ;  /* 0x0000000813087220 */ /* 0x000fc80000400000 */
[----:B------:R-:W-:-:S04]  /*57b0*/  FMUL R8, R19, R8 ;  /* 0x0000000813087220 */ /* 0x000fc80000400000 */
[----:B------:R-:W-:-:S04]  /*57c0*/  FMUL R8, R19, R8 ;  /* 0x0000000813087220 */ /* 0x000fc80000400000 */
[----:B------:R-:W-:-:S04]  /*57d0*/  FMUL R19, R8, R8 ;  /* 0x0000000808137220 */ /* 0x000fc80000400000 */
[----:B------:R-:W-:-:S04]  /*57e0*/  FFMA R19, R8, R8, R19 ;  /* 0x0000000808137223 */ /* 0x000fc80000000013 */
[----:B------:R-:W-:-:S04]  /*57f0*/  FADD R8, -R8, R19 ;  /* 0x0000001308087221 */ /* 0x000fc80000000100 */
[----:B------:R-:W-:-:S04]  /*5800*/  FMUL R8, R21, R8 ;  /* 0x0000000815087220 */ /* 0x000fc80000400000 */
[----:B------:R-:W-:-:S04]  /*5810*/  FMUL R8, R27, R8 ;  /* 0x000000081b087220 */ /* 0x000fc80000400000 */
[----:B------:R-:W-:-:S04]  /*5820*/  FFMA R8, R25, R12, R8 ;  /* 0x0000000c19087223 */ /* 0x000fc80000000008 */
[-C--:B------:R-:W-:Y:S01]  /*5830*/  FFMA R38, R15, R8.reuse, R38 ;  /* 0x000000080f267223 */ /* 0x080fe20000000026 */
[-C--:B------:R-:W-:Y:S01]  /*5840*/  FFMA R2, R13, R8.reuse, R2 ;  /* 0x000000080d027223 */ /* 0x080fe20000000002 */
[----:B------:R-:W-:-:S07]  /*5850*/  FFMA R5, R10, R8, R5 ;  /* 0x000000080a057223 */ /* 0x000fce0000000005 */
.L_x_145:
[----:B------:R-:W-:Y:S05]  /*5860*/  BSYNC.RECONVERGENT B0 ;  /* 0x0000000000007941 */ /* 0x000fea0003800200 */
.L_x_144:
[----:B------:R-:W2:Y:S01]  /*5870*/  LDCU UR5, c[0x0][0x4a4] ;  /* 0x00009480ff0577ac */ /* 0x000ea20008000800 */
[----:B------:R-:W-:-:S04]  /*5880*/  IADD3 R7, PT, PT, R7, 0x1, RZ ;  /* 0x0000000107077810 */ /* 0x000fc80007ffe0ff */
[----:B--2---:R-:W-:-:S13]  /*5890*/  ISETP.NE.AND P0, PT, R7, UR5, PT ;  /* 0x0000000507007c0c */ /* 0x004fda000bf05270 */
[----:B------:R-:W-:Y:S05]  /*58a0*/  @P0 BRA `(.L_x_154) ;  /* 0xfffffff8000c0947 */ /* 0x000fea000383ffff */
.L_x_143:
[----:B------:R-:W2:Y:S01]  /*58b0*/  LDCU UR5, c[0x0][0x3c0] ;  /* 0x00007800ff0577ac */ /* 0x000ea20008000800 */
[----:B------:R-:W-:Y:S01]  /*58c0*/  IMAD.MOV.U32 R13, RZ, RZ, RZ ;  /* 0x000000ffff0d7224 */ /* 0x000fe200078e00ff */
[----:B------:R-:W-:Y:S01]  /*58d0*/  CS2R R36, SRZ ;  /* 0x0000000000247805 */ /* 0x000fe2000001ff00 */
[----:B--2---:R-:W-:-:S09]  /*58e0*/  UISETP.GE.AND UP1, UPT, UR5, 0x1, UPT ;  /* 0x000000010500788c */ /* 0x004fd2000bf26270 */
[----:B------:R-:W-:Y:S05]  /*58f0*/  BRA.U !UP1, `(.L_x_155) ;  /* 0x0000001d094c7547 */ /* 0x000fea000b800000 */
[----:B------:R-:W-:Y:S01]  /*5900*/  UISETP.GE.U32.AND UP1, UPT, UR5, 0x4, UPT ;  /* 0x000000040500788c */ /* 0x000fe2000bf26070 */
[----:B------:R-:W-:Y:S01]  /*5910*/  HFMA2 R10, -RZ, RZ, 0, 0 ;  /* 0x00000000ff0a7431 */ /* 0x000fe200000001ff */
[----:B------:R-:W-:Y:S02]  /*5920*/  CS2R R36, SRZ ;  /* 0x0000000000247805 */ /* 0x000fe4000001ff00 */
[----:B------:R-:W-:-:S05]  /*5930*/  MOV R13, RZ ;  /* 0x000000ff000d7202 */ /* 0x000fca0000000f00 */
[----:B------:R-:W-:Y:S05]  /*5940*/  BRA.U !UP1, `(.L_x_156) ;  /* 0x00000011090c7547 */ /* 0x000fea000b800000 */
[----:B------:R-:W-:Y:S02]  /*5950*/  MOV R36, RZ ;  /* 0x000000ff00247202 */ /* 0x000fe40000000f00 */
[----:B------:R-:W-:-:S07]  /*5960*/  MOV R9, RZ ;  /* 0x000000ff00097202 */ /* 0x000fce0000000f00 */
.L_x_185:
[----:B------:R-:W2:Y:S01]  /*5970*/  LDC.64 R30, c[0x0][0x3b0] ;  /* 0x0000ec00ff1e7b82 */ /* 0x000ea20000000a00 */
[----:B------:R-:W-:-:S07]  /*5980*/  SHF.L.U32 R7, R9, 0x1, RZ ;  /* 0x0000000109077819 */ /* 0x000fce00000006ff */
[----:B------:R-:W4:Y:S01]  /*5990*/  LDC.64 R28, c[0x0][0x3b8] ;  /* 0x0000ee00ff1c7b82 */ /* 0x000f220000000a00 */
[----:B--2---:R-:W-:-:S05]  /*59a0*/  IMAD.WIDE.U32 R30, R7, 0x4, R30 ;  /* 0x00000004071e7825 */ /* 0x004fca00078e001e */
[----:B-----5:R-:W2:Y:S04]  /*59b0*/  LDG.E R4, desc[UR10][R30.64+0x4] ;  /* 0x0000040a1e047981 */ /* 0x020ea8000c1e1900 */
[----:B------:R-:W3:Y:S01]  /*59c0*/  LDG.E R15, desc[UR10][R30.64] ;  /* 0x0000000a1e0f7981 */ /* 0x000ee2000c1e1900 */
[----:B------:R-:W-:Y:S01]  /*59d0*/  IADD3 R9, PT, PT, R9, 0x4, RZ ;  /* 0x0000000409097810 */ /* 0x000fe20007ffe0ff */
[----:B------:R-:W-:Y:S01]  /*59e0*/  BSSY.RECONVERGENT B3, `(.L_x_157) ;  /* 0x000003d000037945 */ /* 0x000fe20003800200 */
[----:B----4-:R-:W-:Y:S02]  /*59f0*/  IMAD.WIDE.U32 R28, R7, 0x4, R28 ;  /* 0x00000004071c7825 */ /* 0x010fe400078e001c */
[----:B------:R-:W-:Y:S02]  /*5a00*/  ISETP.NE.AND P4, PT, R9, UR12, PT ;  /* 0x0000000c09007c0c */ /* 0x000fe4000bf85270 */
[----:B--2---:R-:W-:-:S02]  /*5a10*/  ISETP.NE.AND P0, PT, R4, R62, PT ;  /* 0x0000003e0400720c */ /* 0x004fc40003f05270 */
[----:B---3--:R-:W-:-:S13]  /*5a20*/  ISETP.NE.AND P1, PT, R15, R62, PT ;  /* 0x0000003e0f00720c */ /* 0x008fda0003f25270 */
[----:B------:R-:W-:Y:S05]  /*5a30*/  @P0 BRA P1, `(.L_x_158) ;  /* 0x0000000000dc0947 */ /* 0x000fea0000800000 */
[----:B------:R-:W2:Y:S01]  /*5a40*/  S2R R7, SR_CgaCtaId ;  /* 0x0000000000077919 */ /* 0x000ea20000008800 */
[----:B------:R-:W-:Y:S01]  /*5a50*/  MOV R6, 0x400 ;  /* 0x0000040000067802 */ /* 0x000fe20000000f00 */
[----:B------:R-:W-:Y:S01]  /*5a60*/  UMOV UR14, 0xd9d7bdbb ;  /* 0xd9d7bdbb000e7882 */ /* 0x000fe20000000000 */
[----:B------:R-:W-:Y:S01]  /*5a70*/  ISETP.NE.AND P0, PT, R15, R62, PT ;  /* 0x0000003e0f00720c */ /* 0x000fe20003f05270 */
[----:B------:R-:W-:Y:S01]  /*5a80*/  UMOV UR15, 0x3ddb7cdf ;  /* 0x3ddb7cdf000f7882 */ /* 0x000fe20000000000 */
[----:B------:R-:W-:Y:S01]  /*5a90*/  IADD3 R6, PT, PT, R6, 0x2810, RZ ;  /* 0x0000281006067810 */ /* 0x000fe20007ffe0ff */
[----:B------:R-:W-:Y:S01]  /*5aa0*/  BSSY.RECONVERGENT B0, `(.L_x_159) ;  /* 0x000001c000007945 */ /* 0x000fe20003800200 */
[----:B------:R-:W-:Y:S02]  /*5ab0*/  SEL R4, R4, R15, !P0 ;  /* 0x0000000f04047207 */ /* 0x000fe40004000000 */
[----:B--2---:R-:W-:-:S05]  /*5ac0*/  LEA R7, R7, R6, 0x18 ;  /* 0x0000000607077211 */ /* 0x004fca00078ec0ff */
[----:B------:R-:W-:-:S05]  /*5ad0*/  IMAD R8, R4, 0xc, R7 ;  /* 0x0000000c04087824 */ /* 0x000fca00078e0207 */
[----:B------:R-:W1:Y:S04]  /*5ae0*/  LDS R7, [R8+0x4] ;  /* 0x0000040008077984 */ /* 0x000e680000000800 */
[----:B------:R-:W0:Y:S04]  /*5af0*/  LDS R6, [R8] ;  /* 0x0000000008067984 */ /* 0x000e280000000800 */
[----:B------:R-:W2:Y:S01]  /*5b00*/  LDS R15, [R8+0x8] ;  /* 0x00000800080f7984 */ /* 0x000ea20000000800 */
[----:B-1----:R-:W-:Y:S01]  /*5b10*/  FADD R4, -R42, R7 ;  /* 0x000000072a047221 */ /* 0x002fe20000000100 */
[----:B0-----:R-:W-:-:S03]  /*5b20*/  FADD R6, -R39, R6 ;  /* 0x0000000627067221 */ /* 0x001fc60000000100 */
[----:B------:R-:W-:Y:S01]  /*5b30*/  FMUL R19, R4, R4 ;  /* 0x0000000404137220 */ /* 0x000fe20000400000 */
[----:B--2---:R-:W-:-:S03]  /*5b40*/  FADD R7, -R40, R15 ;  /* 0x0000000f28077221 */ /* 0x004fc60000000100 */
        /* <DEDUP_REMOVED lines=11> */
[----:B------:R-:W-:Y:S01]  /*5c00*/  IMAD.MOV.U32 R8, RZ, RZ, R24 ;  /* 0x000000ffff087224 */ /* 0x000fe200078e0018 */
[----:B------:R-:W-:Y:S06]  /*5c10*/  BRA `(.L_x_161) ;  /* 0x0000000000107947 */ /* 0x000fec0003800000 */
.L_x_160:
[----:B-1----:R-:W-:Y:S01]  /*5c20*/  FMUL.FTZ R8, R19, R12 ;  /* 0x0000000c13087220 */ /* 0x002fe20000410000 */
[----:B------:R-:W-:-:S03]  /*5c30*/  FMUL.FTZ R10, R12, 0.5 ;  /* 0x3f0000000c0a7820 */ /* 0x000fc60000410000 */
[----:B------:R-:W-:-:S04]  /*5c40*/  FFMA R15, -R8, R8, R19 ;  /* 0x00000008080f7223 */ /* 0x000fc80000000113 */
[----:B------:R-:W-:-:S07]  /*5c50*/  FFMA R8, R15, R10, R8 ;  /* 0x0000000a0f087223 */ /* 0x000fce0000000008 */
.L_x_161:
[----:B------:R-:W-:Y:S05]  /*5c60*/  BSYNC.RECONVERGENT B0 ;  /* 0x0000000000007941 */ /* 0x000fea0003800200 */
.L_x_159:
[----:B------:R-:W2:Y:S04]  /*5c70*/  LDG.E R15, desc[UR10][R28.64] ;  /* 0x0000000a1c0f7981 */ /* 0x000ea8000c1e1900 */
[----:B------:R-:W3:Y:S01]  /*5c80*/  LDG.E R10, desc[UR10][R28.64+0x4] ;  /* 0x0000040a1c0a7981 */ /* 0x000ee2000c1e1900 */
[----:B------:R-:W0:Y:S01]  /*5c90*/  MUFU.RCP R19, R8 ;  /* 0x0000000800137308 */ /* 0x000e220000001000 */
[----:B------:R-:W-:Y:S01]  /*5ca0*/  BSSY.RECONVERGENT B4, `(.L_x_162) ;  /* 0x000000d000047945 */ /* 0x000fe20003800200 */
[----:B0-----:R-:W-:-:S04]  /*5cb0*/  FFMA R12, R19, -R8, 1 ;  /* 0x3f800000130c7423 */ /* 0x001fc80000000808 */
[----:B------:R-:W-:Y:S01]  /*5cc0*/  FFMA R12, R19, R12, R19 ;  /* 0x0000000c130c7223 */ /* 0x000fe20000000013 */
[----:B--2---:R-:W-:-:S04]  /*5cd0*/  FADD R15, -R15, R8 ;  /* 0x000000080f0f7221 */ /* 0x004fc80000000100 */
[----:B---3--:R-:W-:-:S04]  /*5ce0*/  FMUL R15, R10, -R15 ;  /* 0x8000000f0a0f7220 */ /* 0x008fc80000400000 */
[----:B------:R-:W0:Y:S01]  /*5cf0*/  FCHK P0, R15, R8 ;  /* 0x000000080f007302 */ /* 0x000e220000000000 */
[----:B------:R-:W-:-:S04]  /*5d00*/  FFMA R19, R15, R12, RZ ;  /* 0x0000000c0f137223 */ /* 0x000fc800000000ff */
[----:B------:R-:W-:-:S04]  /*5d10*/  FFMA R10, R19, -R8, R15 ;  /* 0x80000008130a7223 */ /* 0x000fc8000000000f */
[----:B------:R-:W-:Y:S01]  /*5d20*/  FFMA R10, R12, R10, R19 ;  /* 0x0000000a0c0a7223 */ /* 0x000fe20000000013 */
[----:B0-----:R-:W-:Y:S06]  /*5d30*/  @!P0 BRA `(.L_x_163) ;  /* 0x00000000000c8947 */ /* 0x001fec0003800000 */
[----:B------:R-:W-:-:S07]  /*5d40*/  MOV R22, 0x5d60 ;  /* 0x00005d6000167802 */ /* 0x000fce0000000f00 */
[----:B------:R-:W-:Y:S05]  /*5d50*/  CALL.REL.NOINC `($__internal_5_$__cuda_sm3x_div_rn_noftz_f32_slowpath) ;  /* 0x0000023400507944 */ /* 0x000fea0003c00000 */
[----:B------:R-:W-:-:S07]  /*5d60*/  MOV R10, R15 ;  /* 0x0000000f000a7202 */ /* 0x000fce0000000f00 */
.L_x_163:
[----:B------:R-:W-:Y:S05]  /*5d70*/  BSYNC.RECONVERGENT B4 ;  /* 0x0000000000047941 */ /* 0x000fea0003800200 */
.L_x_162:
[-C--:B------:R-:W-:Y:S01]  /*5d80*/  FFMA R13, R6, R10.reuse, R13 ;  /* 0x0000000a060d7223 */ /* 0x080fe2000000000d */
[-C--:B------:R-:W-:Y:S01]  /*5d90*/  FFMA R37, R4, R10.reuse, R37 ;  /* 0x0000000a04257223 */ /* 0x080fe20000000025 */
[----:B------:R-:W-:-:S07]  /*5da0*/  FFMA R36, R7, R10, R36 ;  /* 0x0000000a07247223 */ /* 0x000fce0000000024 */
.L_x_158:
[----:B------:R-:W-:Y:S05]  /*5db0*/  BSYNC.RECONVERGENT B3 ;  /* 0x0000000000037941 */ /* 0x000fea0003800200 */
.L_x_157:
[----:B------:R-:W2:Y:S04]  /*5dc0*/  LDG.E R4, desc[UR10][R30.64+0xc] ;  /* 0x00000c0a1e047981 */ /* 0x000ea8000c1e1900 */
[----:B------:R-:W3:Y:S01]  /*5dd0*/  LDG.E R7, desc[UR10][R30.64+0x8] ;  /* 0x0000080a1e077981 */ /* 0x000ee2000c1e1900 */
[----:B------:R-:W-:Y:S01]  /*5de0*/  BSSY.RECONVERGENT B3, `(.L_x_164) ;  /* 0x000003b000037945 */ /* 0x000fe20003800200 */
[-C--:B--2---:R-:W-:Y:S02]  /*5df0*/  ISETP.NE.AND P0, PT, R4, R62.reuse, PT ;  /* 0x0000003e0400720c */ /* 0x084fe40003f05270 */
        /* <DEDUP_REMOVED lines=30> */
[----:B------:R-:W-:Y:S01]  /*5fe0*/  MOV R8, R24 ;  /* 0x0000001800087202 */ /* 0x000fe20000000f00 */
[----:B------:R-:W-:Y:S06]  /*5ff0*/  BRA `(.L_x_168) ;  /* 0x0000000000107947 */ /* 0x000fec0003800000 */
.L_x_167:
[----:B-1----:R-:W-:Y:S01]  /*6000*/  FMUL.FTZ R8, R19, R12 ;  /* 0x0000000c13087220 */ /* 0x002fe20000410000 */
[----:B------:R-:W-:-:S03]  /*6010*/  FMUL.FTZ R10, R12, 0.5 ;  /* 0x3f0000000c0a7820 */ /* 0x000fc60000410000 */
[----:B------:R-:W-:-:S04]  /*6020*/  FFMA R15, -R8, R8, R19 ;  /* 0x00000008080f7223 */ /* 0x000fc80000000113 */
[----:B------:R-:W-:-:S07]  /*6030*/  FFMA R8, R15, R10, R8 ;  /* 0x0000000a0f087223 */ /* 0x000fce0000000008 */
.L_x_168:
[----:B------:R-:W-:Y:S05]  /*6040*/  BSYNC.RECONVERGENT B0 ;  /* 0x0000000000007941 */ /* 0x000fea0003800200 */
.L_x_166:
        /* <DEDUP_REMOVED lines=16> */
.L_x_170:
[----:B------:R-:W-:Y:S05]  /*6150*/  BSYNC.RECONVERGENT B4 ;  /* 0x0000000000047941 */ /* 0x000fea0003800200 */
.L_x_169:
[-C--:B------:R-:W-:Y:S01]  /*6160*/  FFMA R13, R6, R10.reuse, R13 ;  /* 0x0000000a060d7223 */ /* 0x080fe2000000000d */
[-C--:B------:R-:W-:Y:S01]  /*6170*/  FFMA R37, R4, R10.reuse, R37 ;  /* 0x0000000a04257223 */ /* 0x080fe20000000025 */
[----:B------:R-:W-:-:S07]  /*6180*/  FFMA R36, R7, R10, R36 ;  /* 0x0000000a07247223 */ /* 0x000fce0000000024 */
.L_x_165:
[----:B------:R-:W-:Y:S05]  /*6190*/  BSYNC.RECONVERGENT B3 ;  /* 0x0000000000037941 */ /* 0x000fea0003800200 */
.L_x_164:
        /* <DEDUP_REMOVED lines=36> */
.L_x_174:
[----:B-1----:R-:W-:Y:S01]  /*63e0*/  FMUL.FTZ R8, R19, R12 ;  /* 0x0000000c13087220 */ /* 0x002fe20000410000 */
[----:B------:R-:W-:-:S03]  /*63f0*/  FMUL.FTZ R10, R12, 0.5 ;  /* 0x3f0000000c0a7820 */ /* 0x000fc60000410000 */
[----:B------:R-:W-:-:S04]  /*6400*/  FFMA R15, -R8, R8, R19 ;  /* 0x00000008080f7223 */ /* 0x000fc80000000113 */
[----:B------:R-:W-:-:S07]  /*6410*/  FFMA R8, R15, R10, R8 ;  /* 0x0000000a0f087223 */ /* 0x000fce0000000008 */
.L_x_175:
[----:B------:R-:W-:Y:S05]  /*6420*/  BSYNC.RECONVERGENT B0 ;  /* 0x0000000000007941 */ /* 0x000fea0003800200 */
.L_x_173:
        /* <DEDUP_REMOVED lines=15> */
[----:B------:R-:W-:-:S07]  /*6520*/  IMAD.MOV.U32 R10, RZ, RZ, R15 ;  /* 0x000000ffff0a7224 */ /* 0x000fce00078e000f */
.L_x_177:
[----:B------:R-:W-:Y:S05]  /*6530*/  BSYNC.RECONVERGENT B4 ;  /* 0x0000000000047941 */ /* 0x000fea0003800200 */
.L_x_176:
[-C--:B------:R-:W-:Y:S01]  /*6540*/  FFMA R13, R6, R10.reuse, R13 ;  /* 0x0000000a060d7223 */ /* 0x080fe2000000000d */
[-C--:B------:R-:W-:Y:S01]  /*6550*/  FFMA R37, R4, R10.reuse, R37 ;  /* 0x0000000a04257223 */ /* 0x080fe20000000025 */
[----:B------:R-:W-:-:S07]  /*6560*/  FFMA R36, R7, R10, R36 ;  /* 0x0000000a07247223 */ /* 0x000fce0000000024 */
.L_x_172:
[----:B------:R-:W-:Y:S05]  /*6570*/  BSYNC.RECONVERGENT B3 ;  /* 0x0000000000037941 */ /* 0x000fea0003800200 */
.L_x_171:
        /* <DEDUP_REMOVED lines=36> */
.L_x_181:
[----:B-1----:R-:W-:Y:S01]  /*67c0*/  FMUL.FTZ R8, R19, R12 ;  /* 0x0000000c13087220 */ /* 0x002fe20000410000 */
[----:B------:R-:W-:-:S03]  /*67d0*/  FMUL.FTZ R10, R12, 0.5 ;  /* 0x3f0000000c0a7820 */ /* 0x000fc60000410000 */
[----:B------:R-:W-:-:S04]  /*67e0*/  FFMA R15, -R8, R8, R19 ;  /* 0x00000008080f7223 */ /* 0x000fc80000000113 */
[----:B------:R-:W-:-:S07]  /*67f0*/  FFMA R8, R15, R10, R8 ;  /* 0x0000000a0f087223 */ /* 0x000fce0000000008 */
.L_x_182:
[----:B------:R-:W-:Y:S05]  /*6800*/  BSYNC.RECONVERGENT B0 ;  /* 0x0000000000007941 */ /* 0x000fea0003800200 */
.L_x_180:
        /* <DEDUP_REMOVED lines=16> */
.L_x_184:
[----:B------:R-:W-:Y:S05]  /*6910*/  BSYNC.RECONVERGENT B4 ;  /* 0x0000000000047941 */ /* 0x000fea0003800200 */
.L_x_183:
[-C--:B------:R-:W-:Y:S01]  /*6920*/  FFMA R13, R6, R10.reuse, R13 ;  /* 0x0000000a060d7223 */ /* 0x080fe2000000000d */
[-C--:B------:R-:W-:Y:S01]  /*6930*/  FFMA R37, R4, R10.reuse, R37 ;  /* 0x0000000a04257223 */ /* 0x080fe20000000025 */
[----:B------:R-:W-:-:S07]  /*6940*/  FFMA R36, R7, R10, R36 ;  /* 0x0000000a07247223 */ /* 0x000fce0000000024 */
.L_x_179:
[----:B------:R-:W-:Y:S05]  /*6950*/  BSYNC.RECONVERGENT B3 ;  /* 0x0000000000037941 */ /* 0x000fea0003800200 */
.L_x_178:
[----:B------:R-:W-:Y:S05]  /*6960*/  @P4 BRA `(.L_x_185) ;  /* 0xfffffff000004947 */ /* 0x000fea000383ffff */
[----:B------:R-:W-:-:S07]  /*6970*/  MOV R10, UR12 ;  /* 0x0000000c000a7c02 */ /* 0x000fce0008000f00 */
.L_x_156:
[----:B------:R-:W-:Y:S01]  /*6980*/  UISETP.NE.AND UP1, UPT, UR8, URZ, UPT ;  /* 0x000000ff0800728c */ /* 0x000fe2000bf25270 */
[----:B------:R-:W-:Y:S08]  /*6990*/  BSSY.RECONVERGENT B3, `(.L_x_155) ;  /* 0x00000c9000037945 */ /* 0x000ff00003800200 */
[----:B------:R-:W-:Y:S05]  /*69a0*/  BRA.U !UP1, `(.L_x_186) ;  /* 0x0000000d091c7547 */ /* 0x000fea000b800000 */
[----:B------:R-:W-:-:S09]  /*69b0*/  UISETP.NE.AND UP1, UPT, UR8, 0x1, UPT ;  /* 0x000000010800788c */ /* 0x000fd2000bf25270 */
[----:B------:R-:W-:Y:S05]  /*69c0*/  BRA.U !UP1, `(.L_x_187) ;  /* 0x0000000909087547 */ /* 0x000fea000b800000 */
[----:B------:R-:W2:Y:S01]  /*69d0*/  LDC.64 R30, c[0x0][0x3b0] ;  /* 0x0000ec00ff1e7b82 */ /* 0x000ea20000000a00 */
[----:B------:R-:W-:-:S07]  /*69e0*/  SHF.L.U32 R9, R10, 0x1, RZ ;  /* 0x000000010a097819 */ /* 0x000fce00000006ff */
[----:B------:R-:W4:Y:S01]  /*69f0*/  LDC.64 R28, c[0x0][0x3b8] ;  /* 0x0000ee00ff1c7b82 */ /* 0x000f220000000a00 */
[----:B--2---:R-:W-:-:S05]  /*6a00*/  IMAD.WIDE.U32 R30, R9, 0x4, R30 ;  /* 0x00000004091e7825 */ /* 0x004fca00078e001e */
[----:B-----5:R-:W2:Y:S04]  /*6a10*/  LDG.E R4, desc[UR10][R30.64+0x4] ;  /* 0x0000040a1e047981 */ /* 0x020ea8000c1e1900 */
[----:B------:R-:W3:Y:S01]  /*6a20*/  LDG.E R7, desc[UR10][R30.64] ;  /* 0x0000000a1e077981 */ /* 0x000ee2000c1e1900 */
[----:B------:R-:W-:Y:S01]  /*6a30*/  BSSY.RECONVERGENT B4, `(.L_x_188) ;  /* 0x000003c000047945 */ /* 0x000fe20003800200 */
[----:B----4-:R-:W-:Y:S01]  /*6a40*/  IMAD.WIDE.U32 R28, R9, 0x4, R28 ;  /* 0x00000004091c7825 */ /* 0x010fe200078e001c */
        /* <DEDUP_REMOVED lines=33> */
.L_x_191:
[----:B-1----:R-:W-:Y:S01]  /*6c60*/  FMUL.FTZ R8, R19, R18 ;  /* 0x0000001213087220 */ /* 0x002fe20000410000 */
[----:B------:R-:W-:-:S03]  /*6c70*/  FMUL.FTZ R12, R18, 0.5 ;  /* 0x3f000000120c7820 */ /* 0x000fc60000410000 */
[----:B------:R-:W-:-:S04]  /*6c80*/  FFMA R15, -R8, R8, R19 ;  /* 0x00000008080f7223 */ /* 0x000fc80000000113 */
[----:B------:R-:W-:-:S07]  /*6c90*/  FFMA R8, R15, R12, R8 ;  /* 0x0000000c0f087223 */ /* 0x000fce0000000008 */
.L_x_192:
[----:B------:R-:W-:Y:S05]  /*6ca0*/  BSYNC.RECONVERGENT B0 ;  /* 0x0000000000007941 */ /* 0x000fea0003800200 */
.L_x_190:
        /* <DEDUP_REMOVED lines=16> */
.L_x_194:
[----:B------:R-:W-:Y:S05]  /*6db0*/  BSYNC.RECONVERGENT B5 ;  /* 0x0000000000057941 */ /* 0x000fea0003800200 */
.L_x_193:
[-C--:B------:R-:W-:Y:S01]  /*6dc0*/  FFMA R13, R6, R12.reuse, R13 ;  /* 0x0000000c060d7223 */ /* 0x080fe2000000000d */
[-C--:B------:R-:W-:Y:S01]  /*6dd0*/  FFMA R37, R4, R12.reuse, R37 ;  /* 0x0000000c04257223 */ /* 0x080fe20000000025 */
[----:B------:R-:W-:-:S07]  /*6de0*/  FFMA R36, R7, R12, R36 ;  /* 0x0000000c07247223 */ /* 0x000fce0000000024 */
.L_x_189:
[----:B------:R-:W-:Y:S05]  /*6df0*/  BSYNC.RECONVERGENT B4 ;  /* 0x0000000000047941 */ /* 0x000fea0003800200 */
.L_x_188:
        /* <DEDUP_REMOVED lines=36> */
.L_x_198:
[----:B-1----:R-:W-:Y:S01]  /*7040*/  FMUL.FTZ R8, R19, R18 ;  /* 0x0000001213087220 */ /* 0x002fe20000410000 */
[----:B------:R-:W-:-:S03]  /*7050*/  FMUL.FTZ R12, R18, 0.5 ;  /* 0x3f000000120c7820 */ /* 0x000fc60000410000 */
[----:B------:R-:W-:-:S04]  /*7060*/  FFMA R15, -R8, R8, R19 ;  /* 0x00000008080f7223 */ /* 0x000fc80000000113 */
[----:B------:R-:W-:-:S07]  /*7070*/  FFMA R8, R15, R12, R8 ;  /* 0x0000000c0f087223 */ /* 0x000fce0000000008 */
.L_x_199:
[----:B------:R-:W-:Y:S05]  /*7080*/  BSYNC.RECONVERGENT B0 ;  /* 0x0000000000007941 */ /* 0x000fea0003800200 */
.L_x_197:
        /* <DEDUP_REMOVED lines=16> */
.L_x_201:
[----:B------:R-:W-:Y:S05]  /*7190*/  BSYNC.RECONVERGENT B5 ;  /* 0x0000000000057941 */ /* 0x000fea0003800200 */
.L_x_200:
[-C--:B------:R-:W-:Y:S01]  /*71a0*/  FFMA R13, R6, R12.reuse, R13 ;  /* 0x0000000c060d7223 */ /* 0x080fe2000000000d */
[-C--:B------:R-:W-:Y:S01]  /*71b0*/  FFMA R37, R4, R12.reuse, R37 ;  /* 0x0000000c04257223 */ /* 0x080fe20000000025 */
[----:B------:R-:W-:-:S07]  /*71c0*/  FFMA R36, R7, R12, R36 ;  /* 0x0000000c07247223 */ /* 0x000fce0000000024 */
.L_x_196:
[----:B------:R-:W-:Y:S05]  /*71d0*/  BSYNC.RECONVERGENT B4 ;  /* 0x0000000000047941 */ /* 0x000fea0003800200 */
.L_x_195:
[----:B------:R-:W-:-:S07]  /*71e0*/  IADD3 R10, PT, PT, R9, 0x2, -R10 ;  /* 0x00000002090a7810 */ /* 0x000fce0007ffe80a */
.L_x_187:
[----:B------:R-:W-:-:S09]  /*71f0*/  UISETP.NE.AND UP1, UPT, UR6, URZ, UPT ;  /* 0x000000ff0600728c */ /* 0x000fd2000bf25270 */
[----:B------:R-:W-:Y:S05]  /*7200*/  BRA.U !UP1, `(.L_x_186) ;  /* 0x0000000509047547 */ /* 0x000fea000b800000 */
[----:B-----5:R-:W2:Y:S01]  /*7210*/  LDC.64 R6, c[0x0][0x3b0] ;  /* 0x0000ec00ff067b82 */ /* 0x020ea20000000a00 */
[----:B------:R-:W-:-:S05]  /*7220*/  SHF.L.U32 R25, R10, 0x1, RZ ;  /* 0x000000010a197819 */ /* 0x000fca00000006ff */
[----:B--2---:R-:W-:-:S05]  /*7230*/  IMAD.WIDE.U32 R6, R25, 0x4, R6 ;  /* 0x0000000419067825 */ /* 0x004fca00078e0006 */
[----:B------:R-:W2:Y:S04]  /*7240*/  LDG.E R9, desc[UR10][R6.64] ;  /* 0x0000000a06097981 */ /* 0x000ea8000c1e1900 */
[----:B------:R-:W4:Y:S01]  /*7250*/  LDG.E R4, desc[UR10][R6.64+0x4] ;  /* 0x0000040a06047981 */ /* 0x000f22000c1e1900 */
[-C--:B--2---:R-:W-:Y:S02]  /*7260*/  ISETP.NE.AND P1, PT, R9, R62.reuse, PT ;  /* 0x0000003e0900720c */ /* 0x084fe40003f25270 */
[----:B----4-:R-:W-:-:S13]  /*7270*/  ISETP.NE.AND P0, PT, R4, R62, PT ;  /* 0x0000003e0400720c */ /* 0x010fda0003f05270 */
        /* <DEDUP_REMOVED lines=30> */
.L_x_203:
[----:B-1----:R-:W-:Y:S01]  /*7460*/  FMUL.FTZ R24, R19, R14 ;  /* 0x0000000e13187220 */ /* 0x002fe20000410000 */
[----:B------:R-:W-:-:S03]  /*7470*/  FMUL.FTZ R8, R14, 0.5 ;  /* 0x3f0000000e087820 */ /* 0x000fc60000410000 */
[----:B------:R-:W-:-:S04]  /*7480*/  FFMA R9, -R24, R24, R19 ;  /* 0x0000001818097223 */ /* 0x000fc80000000113 */
[----:B------:R-:W-:-:S07]  /*7490*/  FFMA R24, R9, R8, R24 ;  /* 0x0000000809187223 */ /* 0x000fce0000000018 */
.L_x_204:
[----:B------:R-:W-:Y:S05]  /*74a0*/  BSYNC.RECONVERGENT B0 ;  /* 0x0000000000007941 */ /* 0x000fea0003800200 */
.L_x_202:
[----:B------:R-:W0:Y:S02]  /*74b0*/  LDC.64 R8, c[0x0][0x3b8] ;  /* 0x0000ee00ff087b82 */ /* 0x000e240000000a00 */
[----:B0-----:R-:W-:-:S05]  /*74c0*/  IMAD.WIDE.U32 R8, R25, 0x4, R8 ;  /* 0x0000000419087825 */ /* 0x001fca00078e0008 */
        /* <DEDUP_REMOVED lines=13> */
[----:B------:R-:W-:Y:S01]  /*75a0*/  IMAD.MOV.U32 R8, RZ, RZ, R24 ;  /* 0x000000ffff087224 */ /* 0x000fe200078e0018 */
[----:B------:R-:W-:-:S07]  /*75b0*/  MOV R22, 0x75d0 ;  /* 0x000075d000167802 */ /* 0x000fce0000000f00 */
[----:B------:R-:W-:Y:S05]  /*75c0*/  CALL.REL.NOINC `($__internal_5_$__cuda_sm3x_div_rn_noftz_f32_slowpath) ;  /* 0x0000021c00347944 */ /* 0x000fea0003c00000 */
[----:B------:R-:W-:-:S07]  /*75d0*/  MOV R10, R15 ;  /* 0x0000000f000a7202 */ /* 0x000fce0000000f00 */
.L_x_206:
[----:B------:R-:W-:Y:S05]  /*75e0*/  BSYNC.RECONVERGENT B4 ;  /* 0x0000000000047941 */ /* 0x000fea0003800200 */
.L_x_205:
[-C--:B------:R-:W-:Y:S01]  /*75f0*/  FFMA R13, R6, R10.reuse, R13 ;  /* 0x0000000a060d7223 */ /* 0x080fe2000000000d */
[-C--:B------:R-:W-:Y:S01]  /*7600*/  FFMA R37, R4, R10.reuse, R37 ;  /* 0x0000000a04257223 */ /* 0x080fe20000000025 */
[----:B------:R-:W-:-:S07]  /*7610*/  FFMA R36, R7, R10, R36 ;  /* 0x0000000a07247223 */ /* 0x000fce0000000024 */
.L_x_186:
[----:B------:R-:W-:Y:S05]  /*7620*/  BSYNC.RECONVERGENT B3 ;  /* 0x0000000000037941 */ /* 0x000fea0003800200 */
.L_x_155:
[----:B------:R-:W2:Y:S01]  /*7630*/  LDCU UR5, c[0x0][0x3d8] ;  /* 0x00007b00ff0577ac */ /* 0x000ea20008000800 */
[----:B------:R-:W-:Y:S01]  /*7640*/  FADD R36, R36, R5 ;  /* 0x0000000524247221 */ /* 0x000fe20000000000 */
[----:B------:R-:W-:Y:S02]  /*7650*/  HFMA2 R35, -RZ, RZ, 0, 0 ;  /* 0x00000000ff237431 */ /* 0x000fe400000001ff */
[----:B------:R-:W-:Y:S01]  /*7660*/  FADD R37, R37, R2 ;  /* 0x0000000225257221 */ /* 0x000fe20000000000 */
[----:B------:R-:W-:Y:S02]  /*7670*/  HFMA2 R5, -RZ, RZ, 0, 0 ;  /* 0x00000000ff057431 */ /* 0x000fe400000001ff */
[----:B------:R-:W-:Y:S01]  /*7680*/  FADD R38, R13, R38 ;  /* 0x000000260d267221 */ /* 0x000fe20000000000 */
[----:B------:R-:W-:Y:S01]  /*7690*/  MOV R2, RZ ;  /* 0x000000ff00027202 */ /* 0x000fe20000000f00 */
[----:B--2---:R-:W-:-:S09]  /*76a0*/  UISETP.GE.AND UP1, UPT, UR5, 0x1, UPT ;  /* 0x000000010500788c */ /* 0x004fd2000bf26270 */
[----:B------:R-:W-:Y:S05]  /*76b0*/  BRA.U !UP1, `(.L_x_207) ;  /* 0x0000000d09d47547 */ /* 0x000fea000b800000 */
[----:B------:R-:W-:Y:S02]  /*76c0*/  MOV R5, RZ ;  /* 0x000000ff00057202 */ /* 0x000fe40000000f00 */
[----:B------:R-:W-:Y:S02]  /*76d0*/  MOV R28, RZ ;  /* 0x000000ff001c7202 */ /* 0x000fe40000000f00 */
[----:B------:R-:W-:Y:S02]  /*76e0*/  MOV R2, RZ ;  /* 0x000000ff00027202 */ /* 0x000fe40000000f00 */
[----:B------:R-:W-:-:S07]  /*76f0*/  MOV R35, RZ ;  /* 0x000000ff00237202 */ /* 0x000fce0000000f00 */
.L_x_229:
[----:B-----5:R-:W2:Y:S01]  /*7700*/  LDC.64 R6, c[0x0][0x3c8] ;  /* 0x0000f200ff067b82 */ /* 0x020ea20000000a00 */
[----:B------:R-:W-:-:S04]  /*7710*/  IMAD R9, R28, 0x3, RZ ;  /* 0x000000031c097824 */ /* 0x000fc800078e02ff */
[----:B--2---:R-:W-:-:S05]  /*7720*/  IMAD.WIDE.U32 R6, R9, 0x4, R6 ;  /* 0x0000000409067825 */ /* 0x004fca00078e0006 */
[----:B------:R-:W2:Y:S04]  /*7730*/  LDG.E R29, desc[UR10][R6.64+0x4] ;  /* 0x0000040a061d7981 */ /* 0x000ea8000c1e1900 */
[----:B------:R-:W4:Y:S04]  /*7740*/  LDG.E R27, desc[UR10][R6.64+0x8] ;  /* 0x0000080a061b7981 */ /* 0x000f28000c1e1900 */
[----:B------:R-:W3:Y:S01]  /*7750*/  LDG.E R31, desc[UR10][R6.64] ;  /* 0x0000000a061f7981 */ /* 0x000ee2000c1e1900 */
[----:B------:R-:W-:Y:S01]  /*7760*/  BSSY.RECONVERGENT B3, `(.L_x_208) ;  /* 0x00000e6000037945 */ /* 0x000fe20003800200 */
[----:B--2---:R-:W-:-:S02]  /*7770*/  ISETP.NE.AND P0, PT, R29, R62, PT ;  /* 0x0000003e1d00720c */ /* 0x004fc40003f05270 */
[-C--:B----4-:R-:W-:Y:S02]  /*7780*/  ISETP.NE.AND P1, PT, R27, R62.reuse, PT ;  /* 0x0000003e1b00720c */ /* 0x090fe40003f25270 */
[----:B---3--:R-:W-:-:S13]  /*7790*/  ISETP.NE.AND P0, PT, R31, R62, P0 ;  /* 0x0000003e1f00720c */ /* 0x008fda0000705270 */
[----:B------:R-:W-:Y:S05]  /*77a0*/  @P0 BRA P1, `(.L_x_209) ;  /* 0x0000000c00840947 */ /* 0x000fea0000800000 */
[----:B------:R-:W2:Y:S01]  /*77b0*/  S2R R7, SR_CgaCtaId ;  /* 0x0000000000077919 */ /* 0x000ea20000008800 */
[----:B------:R-:W-:Y:S01]  /*77c0*/  MOV R4, 0x400 ;  /* 0x0000040000047802 */ /* 0x000fe20000000f00 */
[----:B------:R-:W-:Y:S01]  /*77d0*/  UMOV UR14, 0xd9d7bdbb ;  /* 0xd9d7bdbb000e7882 */ /* 0x000fe20000000000 */
[----:B------:R-:W-:-:S03]  /*77e0*/  UMOV UR15, 0x3ddb7cdf ;  /* 0x3ddb7cdf000f7882 */ /* 0x000fc60000000000 */
[----:B------:R-:W-:-:S05]  /*77f0*/  VIADD R4, R4, 0x2810 ;  /* 0x0000281004047836 */ /* 0x000fca0000000000 */
[----:B--2---:R-:W-:-:S05]  /*7800*/  LEA R20, R7, R4, 0x18 ;  /* 0x0000000407147211 */ /* 0x004fca00078ec0ff */
[--C-:B------:R-:W-:Y:S02]  /*7810*/  IMAD R4, R31, 0xc, R20.reuse ;  /* 0x0000000c1f047824 */ /* 0x100fe400078e0214 */
[--C-:B------:R-:W-:Y:S02]  /*7820*/  IMAD R8, R29, 0xc, R20.reuse ;  /* 0x0000000c1d087824 */ /* 0x100fe400078e0214 */
[----:B------:R-:W-:Y:S01]  /*7830*/  IMAD R20, R27, 0xc, R20 ;  /* 0x0000000c1b147824 */ /* 0x000fe200078e0214 */
[----:B------:R-:W-:Y:S04]  /*7840*/  LDS R12, [R4+0x4] ;  /* 0x00000400040c7984 */ /* 0x000fe80000000800 */
[----:B------:R-:W2:Y:S04]  /*7850*/  LDS R9, [R8+0x4] ;  /* 0x0000040008097984 */ /* 0x000ea80000000800 */
[----:B------:R-:W-:Y:S04]  /*7860*/  LDS R14, [R4] ;  /* 0x00000000040e7984 */ /* 0x000fe80000000800 */
[----:B------:R-:W3:Y:S04]  /*7870*/  LDS R13, [R8] ;  /* 0x00000000080d7984 */ /* 0x000ee80000000800 */
[----:B------:R-:W-:Y:S04]  /*7880*/  LDS R10, [R4+0x8] ;  /* 0x00000800040a7984 */ /* 0x000fe80000000800 */
[----:B------:R-:W4:Y:S04]  /*7890*/  LDS R15, [R8+0x8] ;  /* 0x00000800080f7984 */ /* 0x000f280000000800 */
[----:B------:R-:W5:Y:S04]  /*78a0*/  LDS R22, [R20] ;  /* 0x0000000014167984 */ /* 0x000f680000000800 */
[----:B------:R-:W0:Y:S04]  /*78b0*/  LDS R4, [R20+0x4] ;  /* 0x0000040014047984 */ /* 0x000e280000000800 */
[----:B------:R-:W1:Y:S01]  /*78c0*/  LDS R8, [R20+0x8] ;  /* 0x0000080014087984 */ /* 0x000e620000000800 */
[----:B--2---:R-:W-:-:S04]  /*78d0*/  FADD R12, R12, -R9 ;  /* 0x800000090c0c7221 */ /* 0x004fc80000000000 */
[----:B------:R-:W-:Y:S01]  /*78e0*/  FMUL R7, R12, R12 ;  /* 0x0000000c0c077220 */ /* 0x000fe20000400000 */
[----:B---3--:R-:W-:-:S04]  /*78f0*/  FADD R14, R14, -R13 ;  /* 0x8000000d0e0e7221 */ /* 0x008fc80000000000 */
[----:B------:R-:W-:Y:S01]  /*7900*/  FFMA R7, R14, R14, R7 ;  /* 0x0000000e0e077223 */ /* 0x000fe20000000007 */
[----:B----4-:R-:W-:-:S04]  /*7910*/  FADD R10, R10, -R15 ;  /* 0x8000000f0a0a7221 */ /* 0x010fc80000000000 */
[----:B------:R-:W-:Y:S01]  /*7920*/  FFMA R7, R10, R10, R7 ;  /* 0x0000000a0a077223 */ /* 0x000fe20000000007 */
[----:B-----5:R-:W-:Y:S01]  /*7930*/  FADD R13, -R13, R22 ;  /* 0x000000160d0d7221 */ /* 0x020fe20000000100 */
[----:B0-----:R-:W-:-:S04]  /*7940*/  FADD R9, -R9, R4 ;  /* 0x0000000409097221 */ /* 0x001fc80000000100 */
[----:B------:R-:W0:Y:S02]  /*7950*/  F2F.F64.F32 R6, R7 ;  /* 0x0000000700067310 */ /* 0x000e240000201800 */
[----:B0-----:R-:W-:Y:S01]  /*7960*/  DADD R18, R6, UR14 ;  /* 0x0000000e06127e29 */ /* 0x001fe20008000000 */
[----:B-1----:R-:W-:-:S09]  /*7970*/  FADD R7, -R15, R8 ;  /* 0x000000080f077221 */ /* 0x002fd20000000100 */
[----:B------:R-:W0:Y:S02]  /*7980*/  F2F.F32.F64 R19, R18 ;  /* 0x0000001200137310 */ /* 0x000e240000301000 */
[----:B0-----:R-:W-:-:S06]  /*7990*/  IADD3 R6, PT, PT, R19, -0xd000000, RZ ;  /* 0xf300000013067810 */ /* 0x001fcc0007ffe0ff */
[----:B------:R0:W1:Y:S01]  /*79a0*/  MUFU.RSQ R24, R19 ;  /* 0x0000001300187308 */ /* 0x0000620000001400 */
[----:B------:R-:W-:-:S13]  /*79b0*/  ISETP.GT.U32.AND P0, PT, R6, 0x727fffff, PT ;  /* 0x727fffff0600780c */ /* 0x000fda0003f04070 */
[----:B0-----:R-:W-:Y:S05]  /*79c0*/  @!P0 BRA `(.L_x_210) ;  /* 0x0000000000188947 */ /* 0x001fea0003800000 */
[----:B------:R-:W-:Y:S01]  /*79d0*/  BSSY.RECONVERGENT B0, `(.L_x_211) ;  /* 0x0000003000007945 */ /* 0x000fe20003800200 */
[----:B------:R-:W-:-:S07]  /*79e0*/  MOV R8, 0x7a00 ;  /* 0x00007a0000087802 */ /* 0x000fce0000000f00 */
[----:B-1----:R-:W-:Y:S05]  /*79f0*/  CALL.REL.NOINC `($__internal_4_$__cuda_sm20_sqrt_rn_f32_slowpath) ;  /* 0x0000021400d07944 */ /* 0x002fea0003c00000 */
[----:B------:R-:W-:Y:S05]  /*7a00*/  BSYNC.RECONVERGENT B0 ;  /* 0x0000000000007941 */ /* 0x000fea0003800200 */
.L_x_211:
[----:B------:R-:W-:Y:S01]  /*7a10*/  MOV R33, R24 ;  /* 0x0000001800217202 */ /* 0x000fe20000000f00 */
[----:B------:R-:W-:Y:S06]  /*7a20*/  BRA `(.L_x_212) ;  /* 0x0000000000107947 */ /* 0x000fec0003800000 */
.L_x_210:
[----:B-1----:R-:W-:Y:S01]  /*7a30*/  FMUL.FTZ R33, R19, R24 ;  /* 0x0000001813217220 */ /* 0x002fe20000410000 */
[----:B------:R-:W-:-:S03]  /*7a40*/  FMUL.FTZ R6, R24, 0.5 ;  /* 0x3f00000018067820 */ /* 0x000fc60000410000 */
[----:B------:R-:W-:-:S04]  /*7a50*/  FFMA R4, -R33, R33, R19 ;  /* 0x0000002121047223 */ /* 0x000fc80000000113 */
[----:B------:R-:W-:-:S07]  /*7a60*/  FFMA R33, R4, R6, R33 ;  /* 0x0000000604217223 */ /* 0x000fce0000000021 */
.L_x_212:
        /* <DEDUP_REMOVED lines=13> */
[----:B-1----:R-:W-:-:S07]  /*7b40*/  MOV R8, 0x7b60 ;  /* 0x00007b6000087802 */ /* 0x002fce0000000f00 */
[----:B------:R-:W-:Y:S05]  /*7b50*/  CALL.REL.NOINC `($__internal_4_$__cuda_sm20_sqrt_rn_f32_slowpath) ;  /* 0x0000021400787944 */ /* 0x000fea0003c00000 */
[----:B------:R-:W-:Y:S05]  /*7b60*/  BSYNC.RECONVERGENT B0 ;  /* 0x0000000000007941 */ /* 0x000fea0003800200 */
.L_x_214:
[----:B------:R-:W-:Y:S01]  /*7b70*/  MOV R18, R24 ;  /* 0x0000001800127202 */ /* 0x000fe20000000f00 */
[----:B------:R-:W-:Y:S06]  /*7b80*/  BRA `(.L_x_215) ;  /* 0x0000000000107947 */ /* 0x000fec0003800000 */
.L_x_213:
[----:B-1----:R-:W-:Y:S01]  /*7b90*/  FMUL.FTZ R18, R19, R8 ;  /* 0x0000000813127220 */ /* 0x002fe20000410000 */
[----:B------:R-:W-:-:S03]  /*7ba0*/  FMUL.FTZ R4, R8, 0.5 ;  /* 0x3f00000008047820 */ /* 0x000fc60000410000 */
[----:B------:R-:W-:-:S04]  /*7bb0*/  FFMA R15, -R18, R18, R19 ;  /* 0x00000012120f7223 */ /* 0x000fc80000000113 */
[----:B------:R-:W-:-:S07]  /*7bc0*/  FFMA R18, R15, R4, R18 ;  /* 0x000000040f127223 */ /* 0x000fce0000000012 */
.L_x_215:
        /* <DEDUP_REMOVED lines=13> */
[----:B------:R-:W-:-:S07]  /*7ca0*/  MOV R22, 0x7cc0 ;  /* 0x00007cc000167802 */ /* 0x000fce0000000f00 */
[----:B------:R-:W-:Y:S05]  /*7cb0*/  CALL.REL.NOINC `($__internal_5_$__cuda_sm3x_div_rn_noftz_f32_slowpath) ;  /* 0x0000021400787944 */ /* 0x000fea0003c00000 */
[----:B------:R-:W-:-:S07]  /*7cc0*/  MOV R4, R15 ;  /* 0x0000000f00047202 */ /* 0x000fce0000000f00 */
.L_x_217:
[----:B------:R-:W-:Y:S05]  /*7cd0*/  BSYNC.RECONVERGENT B4 ;  /* 0x0000000000047941 */ /* 0x000fea0003800200 */
.L_x_216:
[----:B------:R-:W0:Y:S01]  /*7ce0*/  LDC.64 R20, c[0x0][0x3d0] ;  /* 0x0000f400ff147b82 */ /* 0x000e220000000a00 */
[----:B------:R-:W-:-:S05]  /*7cf0*/  SHF.L.U32 R15, R28, 0x1, RZ ;  /* 0x000000011c0f7819 */ /* 0x000fca00000006ff */
[----:B0-----:R-:W-:-:S05]  /*7d00*/  IMAD.WIDE.U32 R20, R15, 0x4, R20 ;  /* 0x000000040f147825 */ /* 0x001fca00078e0014 */
[----:B------:R-:W2:Y:S04]  /*7d10*/  LDG.E R23, desc[UR10][R20.64] ;  /* 0x0000000a14177981 */ /* 0x000ea8000c1e1900 */
[----:B------:R0:W3:Y:S01]  /*7d20*/  LDG.E R22, desc[UR10][R20.64+0x4] ;  /* 0x0000040a14167981 */ /* 0x0000e2000c1e1900 */
[----:B------:R-:W-:Y:S01]  /*7d30*/  HFMA2 R15, -RZ, RZ, 1.75, 0 ;  /* 0x3f000000ff0f7431 */ /* 0x000fe200000001ff */
[----:B------:R-:W-:Y:S01]  /*7d40*/  FMNMX R4, R4, 0.99989998340606689453, PT ;  /* 0x3f7ff97204047809 */ /* 0x000fe20003800000 */
[----:B------:R-:W-:Y:S01]  /*7d50*/  UMOV UR14, 0xd9d7bdbb ;  /* 0xd9d7bdbb000e7882 */ /* 0x000fe20000000000 */
[----:B------:R-:W-:Y:S01]  /*7d60*/  MOV R19, 0x3d10ecef ;  /* 0x3d10ecef00137802 */ /* 0x000fe20000000f00 */
[----:B------:R-:W-:Y:S01]  /*7d70*/  UMOV UR15, 0x3ddb7cdf ;  /* 0x3ddb7cdf000f7882 */ /* 0x000fe20000000000 */
[----:B------:R-:W-:Y:S01]  /*7d80*/  FMNMX R6, R4, -0.99989998340606689453, !PT ;  /* 0xbf7ff97204067809 */ /* 0x000fe20007800000 */
[----:B------:R-:W-:Y:S03]  /*7d90*/  BSSY.RECONVERGENT B0, `(.L_x_218) ;  /* 0x000002b000007945 */ /* 0x000fe60003800200 */
[C---:B------:R-:W-:Y:S01]  /*7da0*/  FSETP.NEU.AND P1, PT, |R6|.reuse, 1, PT ;  /* 0x3f8000000600780b */ /* 0x040fe20003f2d200 */
[C---:B------:R-:W-:Y:S01]  /*7db0*/  FFMA R4, |R6|.reuse, -R15, 0.5 ;  /* 0x3f00000006047423 */ /* 0x040fe20000000a0f */
[----:B------:R-:W-:-:S03]  /*7dc0*/  FSETP.GT.AND P0, PT, |R6|, 0.56000000238418579102, PT ;  /* 0x3f0f5c290600780b */ /* 0x000fc60003f04200 */
[----:B------:R-:W1:Y:S02]  /*7dd0*/  MUFU.RSQ R15, R4 ;  /* 0x00000004000f7308 */ /* 0x000e640000001400 */
[----:B-1----:R-:W-:Y:S01]  /*7de0*/  FMUL R8, R4, R15 ;  /* 0x0000000f04087220 */ /* 0x002fe20000400000 */
[----:B------:R-:W-:-:S04]  /*7df0*/  FMUL R15, R15, -0.5 ;  /* 0xbf0000000f0f7820 */ /* 0x000fc80000400000 */
[----:B------:R-:W-:-:S04]  /*7e00*/  FFMA R15, R8, R15, 0.5 ;  /* 0x3f000000080f7423 */ /* 0x000fc8000000000f */
[----:B------:R-:W-:Y:S01]  /*7e10*/  FFMA R15, R8, R15, R8 ;  /* 0x0000000f080f7223 */ /* 0x000fe20000000008 */
[----:B------:R-:W-:-:S04]  /*7e20*/  FFMA R8, -R6, R6, 1 ;  /* 0x3f80000006087423 */ /* 0x000fc80000000106 */
[----:B------:R-:W-:Y:S01]  /*7e30*/  FSEL R15, R15, RZ, P1 ;  /* 0x000000ff0f0f7208 */ /* 0x000fe20000800000 */
[----:B0-----:R-:W0:Y:S01]  /*7e40*/  F2F.F64.F32 R20, R8 ;  /* 0x0000000800147310 */ /* 0x001e220000201800 */
[----:B------:R-:W-:Y:S02]  /*7e50*/  FSETP.GT.AND P1, PT, R6, 0.56000000238418579102, PT ;  /* 0x3f0f5c290600780b */ /* 0x000fe40003f24000 */
[----:B------:R-:W-:-:S04]  /*7e60*/  FSEL R15, R15, |R6|, P0 ;  /* 0x400000060f0f7208 */ /* 0x000fc80000000000 */
[----:B------:R-:W-:-:S05]  /*7e70*/  LOP3.LUT R15, R15, 0x80000000, R6, 0xb8, !PT ;  /* 0x800000000f0f7812 */ /* 0x000fca00078eb806 */
[----:B------:R-:W-:Y:S01]  /*7e80*/  FMUL R4, R15, R15 ;  /* 0x0000000f0f047220 */ /* 0x000fe20000400000 */
[----:B0-----:R-:W-:-:S03]  /*7e90*/  DADD R20, R20, UR14 ;  /* 0x0000000e14147e29 */ /* 0x001fc60008000000 */
[----:B------:R-:W-:-:S04]  /*7ea0*/  FFMA R19, R4, R19, 0.016980519518256187439 ;  /* 0x3c8b1abb04137423 */ /* 0x000fc80000000013 */
[----:B------:R-:W-:-:S04]  /*7eb0*/  FFMA R19, R4, R19, 0.030762933194637298584 ;  /* 0x3cfc028c04137423 */ /* 0x000fc80000000013 */
[C---:B------:R-:W-:Y:S01]  /*7ec0*/  FFMA R19, R4.reuse, R19, 0.044709417968988418579 ;  /* 0x3d37213904137423 */ /* 0x040fe20000000013 */
[----:B------:R-:W0:Y:S03]  /*7ed0*/  F2F.F32.F64 R21, R20 ;  /* 0x0000001400157310 */ /* 0x000e260000301000 */
[----:B------:R-:W-:-:S04]  /*7ee0*/  FFMA R19, R4, R19, 0.074989043176174163818 ;  /* 0x3d9993db04137423 */ /* 0x000fc80000000013 */
[----:B------:R-:W-:-:S04]  /*7ef0*/  FFMA R19, R4, R19, 0.16666707396507263184 ;  /* 0x3e2aaac604137423 */ /* 0x000fc80000000013 */
[----:B------:R-:W-:-:S04]  /*7f00*/  FMUL R4, R4, R19 ;  /* 0x0000001304047220 */ /* 0x000fc80000400000 */
[----:B------:R-:W-:Y:S01]  /*7f10*/  FFMA R4, R15, R4, R15 ;  /* 0x000000040f047223 */ /* 0x000fe2000000000f */
[----:B------:R-:W-:Y:S01]  /*7f20*/  IMAD.MOV.U32 R15, RZ, RZ, 0x3fd774eb ;  /* 0x3fd774ebff0f7424 */ /* 0x000fe200078e00ff */
[----:B0-----:R0:W1:Y:S03]  /*7f30*/  MUFU.RSQ R26, R21 ;  /* 0x00000015001a7308 */ /* 0x0010660000001400 */
[----:B------:R-:W-:-:S05]  /*7f40*/  FSEL R8, R4, -R4, P0 ;  /* 0x8000000404087208 */ /* 0x000fca0000000000 */
[----:B------:R-:W-:Y:S01]  /*7f50*/  @!P1 FFMA R4, R15, 0.93318945169448852539, R8 ;  /* 0x3f6ee5810f049823 */ /* 0x000fe20000000008 */
[----:B------:R-:W-:-:S03]  /*7f60*/  IADD3 R8, PT, PT, R21, -0xd000000, RZ ;  /* 0xf300000015087810 */ /* 0x000fc60007ffe0ff */
[----:B------:R-:W-:Y:S01]  /*7f70*/  @P0 FADD R4, R4, R4 ;  /* 0x0000000404040221 */ /* 0x000fe20000000000 */
[----:B------:R-:W-:-:S03]  /*7f80*/  ISETP.GT.U32.AND P0, PT, R8, 0x727fffff, PT ;  /* 0x727fffff0800780c */ /* 0x000fc60003f04070 */
[----:B--2---:R-:W-:-:S04]  /*7f90*/  FADD R23, R4, -R23 ;  /* 0x8000001704177221 */ /* 0x004fc80000000000 */
[----:B---3--:R-:W-:-:S06]  /*7fa0*/  FMUL R4, R22, R23 ;  /* 0x0000001716047220 */ /* 0x008fcc0000400000 */
[----:B01----:R-:W-:Y:S05]  /*7fb0*/  @!P0 BRA `(.L_x_219) ;  /* 0x0000000000108947 */ /* 0x003fea0003800000 */
[----:B------:R-:W-:Y:S02]  /*7fc0*/  MOV R19, R21 ;  /* 0x0000001500137202 */ /* 0x000fe40000000f00 */
[----:B------:R-:W-:-:S07]  /*7fd0*/  MOV R8, 0x7ff0 ;  /* 0x00007ff000087802 */ /* 0x000fce0000000f00 */
[----:B------:R-:W-:Y:S05]  /*7fe0*/  CALL.REL.NOINC `($__internal_4_$__cuda_sm20_sqrt_rn_f32_slowpath) ;  /* 0x0000021000547944 */ /* 0x000fea0003c00000 */
[----:B------:R-:W-:Y:S05]  /*7ff0*/  BRA `(.L_x_220) ;  /* 0x0000000000107947 */ /* 0x000fea0003800000 */
.L_x_219:
[----:B------:R-:W-:Y:S01]  /*8000*/  FMUL.FTZ R24, R21, R26 ;  /* 0x0000001a15187220 */ /* 0x000fe20000410000 */
[----:B------:R-:W-:-:S03]  /*8010*/  FMUL.FTZ R8, R26, 0.5 ;  /* 0x3f0000001a087820 */ /* 0x000fc60000410000 */
[----:B------:R-:W-:-:S04]  /*8020*/  FFMA R15, -R24, R24, R21 ;  /* 0x00000018180f7223 */ /* 0x000fc80000000115 */
[----:B------:R-:W-:-:S07]  /*8030*/  FFMA R24, R15, R8, R24 ;  /* 0x000000080f187223 */ /* 0x000fce0000000018 */
.L_x_220:
[----:B------:R-:W-:Y:S05]  /*8040*/  BSYNC.RECONVERGENT B0 ;  /* 0x0000000000007941 */ /* 0x000fea0003800200 */
.L_x_218:
[----:B------:R-:W0:Y:S01]  /*8050*/  MUFU.RCP R15, R24 ;  /* 0x00000018000f7308 */ /* 0x000e220000001000 */
[----:B------:R-:W-:Y:S01]  /*8060*/  UMOV UR5, 0x3f800000 ;  /* 0x3f80000000057882 */ /* 0x000fe20000000000 */
[----:B------:R-:W-:Y:S01]  /*8070*/  BSSY.RECONVERGENT B4, `(.L_x_221) ;  /* 0x000000e000047945 */ /* 0x000fe20003800200 */
[----:B------:R-:W-:-:S05]  /*8080*/  MOV R19, UR5 ;  /* 0x0000000500137c02 */ /* 0x000fca0008000f00 */
[----:B------:R-:W1:Y:S01]  /*8090*/  FCHK P0, -R19, R24 ;  /* 0x0000001813007302 */ /* 0x000e620000000100 */
[----:B0-----:R-:W-:-:S04]  /*80a0*/  FFMA R8, R15, -R24, 1 ;  /* 0x3f8000000f087423 */ /* 0x001fc80000000818 */
[----:B------:R-:W-:-:S04]  /*80b0*/  FFMA R8, R15, R8, R15 ;  /* 0x000000080f087223 */ /* 0x000fc8000000000f */
[----:B------:R-:W-:-:S04]  /*80c0*/  FFMA R41, R8, -1, RZ ;  /* 0xbf80000008297823 */ /* 0x000fc800000000ff */
[----:B------:R-:W-:-:S04]  /*80d0*/  FFMA R20, R41, -R24, -1 ;  /* 0xbf80000029147423 */ /* 0x000fc80000000818 */
[----:B------:R-:W-:Y:S01]  /*80e0*/  FFMA R41, R8, R20, R41 ;  /* 0x0000001408297223 */ /* 0x000fe20000000029 */
[----:B-1----:R-:W-:Y:S06]  /*80f0*/  @!P0 BRA `(.L_x_222) ;  /* 0x0000000000148947 */ /* 0x002fec0003800000 */
[----:B------:R-:W-:Y:S01]  /*8100*/  HFMA2 R15, -RZ, RZ, -1.875, 0 ;  /* 0xbf800000ff0f7431 */ /* 0x000fe200000001ff */
[----:B------:R-:W-:Y:S02]  /*8110*/  MOV R8, R24 ;  /* 0x0000001800087202 */ /* 0x000fe40000000f00 */
[----:B------:R-:W-:-:S07]  /*8120*/  MOV R22, 0x8140 ;  /* 0x0000814000167802 */ /* 0x000fce0000000f00 */
[----:B------:R-:W-:Y:S05]  /*8130*/  CALL.REL.NOINC `($__internal_5_$__cuda_sm3x_div_rn_noftz_f32_slowpath) ;  /* 0x0000021000587944 */ /* 0x000fea0003c00000 */
[----:B------:R-:W-:-:S07]  /*8140*/  MOV R41, R15 ;  /* 0x0000000f00297202 */ /* 0x000fce0000000f00 */
.L_x_222:
[----:B------:R-:W-:Y:S05]  /*8150*/  BSYNC.RECONVERGENT B4 ;  /* 0x0000000000047941 */ /* 0x000fea0003800200 */
.L_x_221:
[----:B------:R-:W-:Y:S01]  /*8160*/  IADD3 R8, PT, PT, R33, 0x1800000, RZ ;  /* 0x0180000021087810 */ /* 0x000fe20007ffe0ff */
[----:B------:R-:W-:Y:S03]  /*8170*/  BSSY.RECONVERGENT B0, `(.L_x_223) ;  /* 0x000000c000007945 */ /* 0x000fe60003800200 */
[----:B------:R-:W-:-:S04]  /*8180*/  LOP3.LUT R8, R8, 0x7f800000, RZ, 0xc0, !PT ;  /* 0x7f80000008087812 */ /* 0x000fc800078ec0ff */
[----:B------:R-:W-:-:S13]  /*8190*/  ISETP.GT.U32.AND P0, PT, R8, 0x1ffffff, PT ;  /* 0x01ffffff0800780c */ /* 0x000fda0003f04070 */
[----:B------:R-:W-:Y:S05]  /*81a0*/  @P0 BRA `(.L_x_224) ;  /* 0x0000000000100947 */ /* 0x000fea0003800000 */
[----:B------:R-:W-:-:S07]  /*81b0*/  MOV R24, 0x81d0 ;  /* 0x000081d000187802 */ /* 0x000fce0000000f00 */
[----:B------:R-:W-:Y:S05]  /*81c0*/  CALL.REL.NOINC `($__internal_3_$__cuda_sm20_rcp_rn_f32_slowpath) ;  /* 0x0000020c000c7944 */ /* 0x000fea0003c00000 */
[----:B------:R-:W-:Y:S01]  /*81d0*/  MOV R43, R19 ;  /* 0x00000013002b7202 */ /* 0x000fe20000000f00 */
[----:B------:R-:W-:Y:S06]  /*81e0*/  BRA `(.L_x_225) ;  /* 0x0000000000107947 */ /* 0x000fec0003800000 */
.L_x_224:
[----:B------:R-:W0:Y:S02]  /*81f0*/  MUFU.RCP R8, R33 ;  /* 0x0000002100087308 */ /* 0x000e240000001000 */
[----:B0-----:R-:W-:-:S04]  /*8200*/  FFMA R15, R8, R33, -1 ;  /* 0xbf800000080f7423 */ /* 0x001fc80000000021 */
[----:B------:R-:W-:-:S04]  /*8210*/  FADD.FTZ R15, -R15, -RZ ;  /* 0x800000ff0f0f7221 */ /* 0x000fc80000010100 */
[----:B------:R-:W-:-:S07]  /*8220*/  FFMA R43, R8, R15, R8 ;  /* 0x0000000f082b7223 */ /* 0x000fce0000000008 */
.L_x_225:
[----:B------:R-:W-:Y:S05]  /*8230*/  BSYNC.RECONVERGENT B0 ;  /* 0x0000000000007941 */ /* 0x000fea0003800200 */
.L_x_223:
[----:B------:R-:W-:Y:S01]  /*8240*/  VIADD R8, R18, 0x1800000 ;  /* 0x0180000012087836 */ /* 0x000fe20000000000 */
[----:B------:R-:W-:Y:S04]  /*8250*/  BSSY.RECONVERGENT B0, `(.L_x_226) ;  /* 0x000000c000007945 */ /* 0x000fe80003800200 */
[----:B------:R-:W-:-:S04]  /*8260*/  LOP3.LUT R8, R8, 0x7f800000, RZ, 0xc0, !PT ;  /* 0x7f80000008087812 */ /* 0x000fc800078ec0ff */
[----:B------:R-:W-:-:S13]  /*8270*/  ISETP.GT.U32.AND P0, PT, R8, 0x1ffffff, PT ;  /* 0x01ffffff0800780c */ /* 0x000fda0003f04070 */
[----:B------:R-:W-:Y:S05]  /*8280*/  @P0 BRA `(.L_x_227) ;  /* 0x0000000000100947 */ /* 0x000fea0003800000 */
[----:B------:R-:W-:Y:S02]  /*8290*/  MOV R33, R18 ;  /* 0x0000001200217202 */ /* 0x000fe40000000f00 */
[----:B------:R-:W-:-:S07]  /*82a0*/  MOV R24, 0x82c0 ;  /* 0x000082c000187802 */ /* 0x000fce0000000f00 */
[----:B------:R-:W-:Y:S05]  /*82b0*/  CALL.REL.NOINC `($__internal_3_$__cuda_sm20_rcp_rn_f32_slowpath) ;  /* 0x0000020800d07944 */ /* 0x000fea0003c00000 */
[----:B------:R-:W-:Y:S05]  /*82c0*/  BRA `(.L_x_228) ;  /* 0x0000000000107947 */ /* 0x000fea0003800000 */
.L_x_227:
[----:B------:R-:W0:Y:S02]  /*82d0*/  MUFU.RCP R19, R18 ;  /* 0x0000001200137308 */ /* 0x000e240000001000 */
[----:B0-----:R-:W-:-:S04]  /*82e0*/  FFMA R8, R19, R18, -1 ;  /* 0xbf80000013087423 */ /* 0x001fc80000000012 */
[----:B------:R-:W-:-:S04]  /*82f0*/  FADD.FTZ R8, -R8, -RZ ;  /* 0x800000ff08087221 */ /* 0x000fc80000010100 */
[----:B------:R-:W-:-:S07]  /*8300*/  FFMA R19, R19, R8, R19 ;  /* 0x0000000813137223 */ /* 0x000fce0000000013 */
.L_x_228:
[----:B------:R-:W-:Y:S05]  /*8310*/  BSYNC.RECONVERGENT B0 ;  /* 0x0000000000007941 */ /* 0x000fea0003800200 */
.L_x_226:
[-C--:B------:R-:W-:Y:S01]  /*8320*/  FMUL R18, R13, R6.reuse ;  /* 0x000000060d127220 */ /* 0x080fe20000400000 */
[-C--:B------:R-:W-:Y:S01]  /*8330*/  FMUL R8, R14, R6.reuse ;  /* 0x000000060e087220 */ /* 0x080fe20000400000 */
[----:B------:R-:W-:Y:S01]  /*8340*/  FMUL R22, R4, R41 ;  /* 0x0000002904167220 */ /* 0x000fe20000400000 */
[-C--:B------:R-:W-:Y:S01]  /*8350*/  FMUL R4, R12, R6.reuse ;  /* 0x000000060c047220 */ /* 0x080fe20000400000 */
[----:B------:R-:W-:Y:S01]  /*8360*/  FMUL R15, R18, R19 ;  /* 0x00000013120f7220 */ /* 0x000fe20000400000 */
[----:B------:R-:W-:Y:S01]  /*8370*/  ISETP.NE.AND P0, PT, R62, R31, PT ;  /* 0x0000001f3e00720c */ /* 0x000fe20003f05270 */
[-C--:B------:R-:W-:Y:S01]  /*8380*/  FMUL R8, R8, R43.reuse ;  /* 0x0000002b08087220 */ /* 0x080fe20000400000 */
[-C--:B------:R-:W-:Y:S01]  /*8390*/  FMUL R20, R9, R6.reuse ;  /* 0x0000000609147220 */ /* 0x080fe20000400000 */
[-C--:B------:R-:W-:Y:S01]  /*83a0*/  FFMA R18, R14, R43.reuse, -R15 ;  /* 0x0000002b0e127223 */ /* 0x080fe2000000080f */
[-C--:B------:R-:W-:Y:S01]  /*83b0*/  FMUL R14, R10, R6.reuse ;  /* 0x000000060a0e7220 */ /* 0x080fe20000400000 */
[----:B------:R-:W-:Y:S01]  /*83c0*/  FMUL R6, R7, R6 ;  /* 0x0000000607067220 */ /* 0x000fe20000400000 */
[----:B------:R-:W-:Y:S01]  /*83d0*/  FMUL R4, R4, R43 ;  /* 0x0000002b04047220 */ /* 0x000fe20000400000 */
[----:B------:R-:W-:Y:S01]  /*83e0*/  FFMA R8, R13, R19, -R8 ;  /* 0x000000130d087223 */ /* 0x000fe20000000808 */
[----:B------:R-:W-:Y:S01]  /*83f0*/  FMUL R14, R14, R43 ;  /* 0x0000002b0e0e7220 */ /* 0x000fe20000400000 */
[-C--:B------:R-:W-:Y:S01]  /*8400*/  FMUL R13, R20, R19.reuse ;  /* 0x00000013140d7220 */ /* 0x080fe20000400000 */
[-C--:B------:R-:W-:Y:S01]  /*8410*/  FMUL R15, R6, R19.reuse ;  /* 0x00000013060f7220 */ /* 0x080fe20000400000 */
[-C--:B------:R-:W-:Y:S01]  /*8420*/  FFMA R4, R9, R19.reuse, -R4 ;  /* 0x0000001309047223 */ /* 0x080fe20000000804 */
[----:B------:R-:W-:Y:S01]  /*8430*/  FFMA R14, R7, R19, -R14 ;  /* 0x00000013070e7223 */ /* 0x000fe2000000080e */
[-C--:B------:R-:W-:Y:S01]  /*8440*/  FFMA R12, R12, R43.reuse, -R13 ;  /* 0x0000002b0c0c7223 */ /* 0x080fe2000000080d */
[-C--:B------:R-:W-:Y:S01]  /*8450*/  FFMA R10, R10, R43.reuse, -R15 ;  /* 0x0000002b0a0a7223 */ /* 0x080fe2000000080f */
[-C--:B------:R-:W-:Y:S01]  /*8460*/  FMUL R8, R8, R43.reuse ;  /* 0x0000002b08087220 */ /* 0x080fe20000400000 */
[-C--:B------:R-:W-:Y:S01]  /*8470*/  FMUL R7, R4, R43.reuse ;  /* 0x0000002b04077220 */ /* 0x080fe20000400000 */
[----:B------:R-:W-:Y:S01]  /*8480*/  FMUL R14, R14, R43 ;  /* 0x0000002b0e0e7220 */ /* 0x000fe20000400000 */
[-C--:B------:R-:W-:Y:S01]  /*8490*/  FMUL R18, R18, R19.reuse ;  /* 0x0000001312127220 */ /* 0x080fe20000400000 */
[-C--:B------:R-:W-:Y:S01]  /*84a0*/  FMUL R9, R12, R19.reuse ;  /* 0x000000130c097220 */ /* 0x080fe20000400000 */
[----:B------:R-:W-:Y:S01]  /*84b0*/  FMUL R10, R10, R19 ;  /* 0x000000130a0a7220 */ /* 0x000fe20000400000 */
[-C--:B------:R-:W-:Y:S01]  /*84c0*/  @!P0 FFMA R35, -R8, R22.reuse, R35 ;  /* 0x0000001608238223 */ /* 0x080fe20000000123 */
[-C--:B------:R-:W-:Y:S01]  /*84d0*/  @!P0 FFMA R2, -R7, R22.reuse, R2 ;  /* 0x0000001607028223 */ /* 0x080fe20000000102 */
[----:B------:R-:W-:Y:S01]  /*84e0*/  @!P0 FFMA R5, -R14, R22, R5 ;  /* 0x000000160e058223 */ /* 0x000fe20000000105 */
[----:B------:R-:W-:Y:S06]  /*84f0*/  @!P0 BRA `(.L_x_209) ;  /* 0x0000000000308947 */ /* 0x000fec0003800000 */
[----:B------:R-:W-:-:S13]  /*8500*/  ISETP.NE.AND P0, PT, R62, R27, PT ;  /* 0x0000001b3e00720c */ /* 0x000fda0003f05270 */
[-C--:B------:R-:W-:Y:S01]  /*8510*/  @!P0 FFMA R35, -R18, R22.reuse, R35 ;  /* 0x0000001612238223 */ /* 0x080fe20000000123 */
[-C--:B------:R-:W-:Y:S01]  /*8520*/  @!P0 FFMA R2, -R9, R22.reuse, R2 ;  /* 0x0000001609028223 */ /* 0x080fe20000000102 */
[----:B------:R-:W-:Y:S01]  /*8530*/  @!P0 FFMA R5, -R10, R22, R5 ;  /* 0x000000160a058223 */ /* 0x000fe20000000105 */
[----:B------:R-:W-:Y:S06]  /*8540*/  @!P0 BRA `(.L_x_209) ;  /* 0x00000000001c8947 */ /* 0x000fec0003800000 */
[----:B------:R-:W-:-:S13]  /*8550*/  ISETP.NE.AND P0, PT, R62, R29, PT ;  /* 0x0000001d3e00720c */ /* 0x000fda0003f05270 */
[----:B------:R-:W-:Y:S01]  /*8560*/  @!P0 FADD R4, R8, R18 ;  /* 0x0000001208048221 */ /* 0x000fe20000000000 */
[----:B------:R-:W-:Y:S01]  /*8570*/  @!P0 FADD R7, R7, R9 ;  /* 0x0000000907078221 */ /* 0x000fe20000000000 */
[----:B------:R-:W-:Y:S02]  /*8580*/  @!P0 FADD R6, R14, R10 ;  /* 0x0000000a0e068221 */ /* 0x000fe40000000000 */
[C---:B------:R-:W-:Y:S01]  /*8590*/  @!P0 FFMA R35, R22.reuse, R4, R35 ;  /* 0x0000000416238223 */ /* 0x040fe20000000023 */
[C---:B------:R-:W-:Y:S01]  /*85a0*/  @!P0 FFMA R2, R22.reuse, R7, R2 ;  /* 0x0000000716028223 */ /* 0x040fe20000000002 */
[----:B------:R-:W-:-:S07]  /*85b0*/  @!P0 FFMA R5, R22, R6, R5 ;  /* 0x0000000616058223 */ /* 0x000fce0000000005 */
.L_x_209:
[----:B------:R-:W-:Y:S05]  /*85c0*/  BSYNC.RECONVERGENT B3 ;  /* 0x0000000000037941 */ /* 0x000fea0003800200 */
.L_x_208:
[----:B------:R-:W2:Y:S01]  /*85d0*/  LDCU UR5, c[0x0][0x3d8] ;  /* 0x00007b00ff0577ac */ /* 0x000ea20008000800 */
[----:B------:R-:W-:-:S04]  /*85e0*/  IADD3 R28, PT, PT, R28, 0x1, RZ ;  /* 0x000000011c1c7810 */ /* 0x000fc80007ffe0ff */
[----:B--2---:R-:W-:-:S13]  /*85f0*/  ISETP.NE.AND P0, PT, R28, UR5, PT ;  /* 0x000000051c007c0c */ /* 0x004fda000bf05270 */
[----:B------:R-:W-:Y:S05]  /*8600*/  @P0 BRA `(.L_x_229) ;  /* 0xfffffff0003c0947 */ /* 0x000fea000383ffff */
.L_x_207:
[----:B------:R-:W2:Y:S01]  /*8610*/  LDCU UR5, c[0x0][0x3f8] ;  /* 0x00007f00ff0577ac */ /* 0x000ea20008000800 */
[----:B------:R-:W-:Y:S01]  /*8620*/  FADD R38, R38, R35 ;  /* 0x0000002326267221 */ /* 0x000fe20000000000 */
[----:B------:R-:W-:Y:S01]  /*8630*/  FADD R37, R37, R2 ;  /* 0x0000000225257221 */ /* 0x000fe20000000000 */
[----:B------:R-:W-:Y:S01]  /*8640*/  FADD R36, R36, R5 ;  /* 0x0000000524247221 */ /* 0x000fe20000000000 */
[----:B------:R-:W-:Y:S02]  /*8650*/  MOV R57, RZ ;  /* 0x000000ff00397202 */ /* 0x000fe40000000f00 */
[----:B------:R-:W-:Y:S02]  /*8660*/  MOV R60, RZ ;  /* 0x000000ff003c7202 */ /* 0x000fe40000000f00 */
[----:B------:R-:W-:Y:S01]  /*8670*/  MOV R55, RZ ;  /* 0x000000ff00377202 */ /* 0x000fe20000000f00 */
[----:B--2---:R-:W-:-:S06]  /*8680*/  UISETP.GE.AND UP1, UPT, UR5, 0x1, UPT ;  /* 0x000000010500788c */ /* 0x004fcc000bf26270 */
[----:B------:R-:W-:-:S13]  /*8690*/  PLOP3.LUT P6, PT, PT, PT, UP1, 0x80, 0x8 ;  /* 0x000000000008781c */ /* 0x000fda0003fcf018 */
[----:B------:R-:W-:Y:S05]  /*86a0*/  @!P6 BRA `(.L_x_230) ;  /* 0x0000002400c8e947 */ /* 0x000fea0003800000 */
[----:B------:R-:W-:Y:S01]  /*86b0*/  HFMA2 R52, -RZ, RZ, 0, 0 ;  /* 0x00000000ff347431 */ /* 0x000fe200000001ff */
[----:B------:R-:W-:Y:S01]  /*86c0*/  CS2R R54, SRZ ;  /* 0x0000000000367805 */ /* 0x000fe2000001ff00 */
[----:B------:R-:W-:Y:S01]  /*86d0*/  HFMA2 R57, -RZ, RZ, 0, 0 ;  /* 0x00000000ff397431 */ /* 0x000fe200000001ff */
[----:B------:R-:W-:-:S07]  /*86e0*/  MOV R60, RZ ;  /* 0x000000ff003c7202 */ /* 0x000fce0000000f00 */
.L_x_280:
[----:B-----5:R-:W2:Y:S01]  /*86f0*/  LDC.64 R4, c[0x0][0x3e0] ;  /* 0x0000f800ff047b82 */ /* 0x020ea20000000a00 */
[----:B------:R-:W-:Y:S01]  /*8700*/  IMAD.SHL.U32 R9, R54, 0x4, RZ ;  /* 0x0000000436097824 */ /* 0x000fe200078e00ff */
[----:B------:R-:W4:Y:S06]  /*8710*/  LDCU UR5, c[0x0][0x3f8] ;  /* 0x00007f00ff0577ac */ /* 0x000f2c0008000800 */
[----:B------:R-:W0:Y:S01]  /*8720*/  LDC.64 R6, c[0x0][0x3f0] ;  /* 0x0000fc00ff067b82 */ /* 0x000e220000000a00 */
[----:B--2---:R-:W-:-:S05]  /*8730*/  IMAD.WIDE.U32 R4, R9, 0x4, R4 ;  /* 0x0000000409047825 */ /* 0x004fca00078e0004 */
[----:B------:R-:W2:Y:S04]  /*8740*/  LDG.E R34, desc[UR10][R4.64+0x4] ;  /* 0x0000040a04227981 */ /* 0x000ea8000c1e1900 */
[----:B------:R-:W3:Y:S04]  /*8750*/  LDG.E R35, desc[UR10][R4.64] ;  /* 0x0000000a04237981 */ /* 0x000ee8000c1e1900 */
[----:B------:R-:W3:Y:S04]  /*8760*/  LDG.E R32, desc[UR10][R4.64+0xc] ;  /* 0x00000c0a04207981 */ /* 0x000ee8000c1e1900 */
[----:B------:R-:W3:Y:S01]  /*8770*/  LDG.E R33, desc[UR10][R4.64+0x8] ;  /* 0x0000080a04217981 */ /* 0x000ee2000c1e1900 */
[----:B0-----:R-:W-:-:S05]  /*8780*/  IMAD.WIDE.U32 R6, R54, 0x4, R6 ;  /* 0x0000000436067825 */ /* 0x001fca00078e0006 */
[----:B------:R0:W5:Y:S01]  /*8790*/  LDG.E R31, desc[UR10][R6.64] ;  /* 0x0000000a061f7981 */ /* 0x000162000c1e1900 */
[----:B------:R-:W-:Y:S01]  /*87a0*/  IADD3 R54, PT, PT, R54, 0x1, RZ ;  /* 0x0000000136367810 */ /* 0x000fe20007ffe0ff */
[----:B------:R-:W-:Y:S03]  /*87b0*/  BSSY.RECONVERGENT B3, `(.L_x_231) ;  /* 0x000025f000037945 */ /* 0x000fe60003800200 */
[----:B----4-:R-:W-:Y:S02]  /*87c0*/  ISETP.NE.AND P5, PT, R54, UR5, PT ;  /* 0x0000000536007c0c */ /* 0x010fe4000bfa5270 */
[----:B--2---:R-:W-:-:S04]  /*87d0*/  ISETP.NE.AND P0, PT, R34, R62, PT ;  /* 0x0000003e2200720c */ /* 0x004fc80003f05270 */
[-C--:B---3--:R-:W-:Y:S02]  /*87e0*/  ISETP.NE.AND P0, PT, R35, R62.reuse, P0 ;  /* 0x0000003e2300720c */ /* 0x088fe40000705270 */
[-C--:B------:R-:W-:Y:S02]  /*87f0*/  ISETP.NE.AND P1, PT, R32, R62.reuse, PT ;  /* 0x0000003e2000720c */ /* 0x080fe40003f25270 */
[----:B------:R-:W-:-:S13]  /*8800*/  ISETP.NE.AND P0, PT, R33, R62, P0 ;  /* 0x0000003e2100720c */ /* 0x000fda0000705270 */
[----:B0-----:R-:W-:Y:S05]  /*8810*/  @P0 BRA P1, `(.L_x_232) ;  /* 0x0000002400600947 */ /* 0x001fea0000800000 */
[----:B------:R-:W0:Y:S01]  /*8820*/  S2R R5, SR_CgaCtaId ;  /* 0x0000000000057919 */ /* 0x000e220000008800 */
[----:B------:R-:W-:Y:S01]  /*8830*/  MOV R2, 0x400 ;  /* 0x0000040000027802 */ /* 0x000fe20000000f00 */
[----:B------:R-:W-:Y:S01]  /*8840*/  UMOV UR14, 0xd9d7bdbb ;  /* 0xd9d7bdbb000e7882 */ /* 0x000fe20000000000 */
[----:B------:R-:W-:Y:S02]  /*8850*/  UMOV UR15, 0x3ddb7cdf ;  /* 0x3ddb7cdf000f7882 */ /* 0x000fe40000000000 */
[----:B------:R-:W-:-:S04]  /*8860*/  IADD3 R2, PT, PT, R2, 0x2810, RZ ;  /* 0x0000281002027810 */ /* 0x000fc80007ffe0ff */
[----:B0-----:R-:W-:-:S05]  /*8870*/  LEA R8, R5, R2, 0x18 ;  /* 0x0000000205087211 */ /* 0x001fca00078ec0ff */
[--C-:B------:R-:W-:Y:S02]  /*8880*/  IMAD R4, R34, 0xc, R8.reuse ;  /* 0x0000000c22047824 */ /* 0x100fe400078e0208 */
[--C-:B------:R-:W-:Y:S02]  /*8890*/  IMAD R2, R35, 0xc, R8.reuse ;  /* 0x0000000c23027824 */ /* 0x100fe400078e0208 */
[--C-:B------:R-:W-:Y:S01]  /*88a0*/  IMAD R6, R33, 0xc, R8.reuse ;  /* 0x0000000c21067824 */ /* 0x100fe200078e0208 */
[----:B------:R-:W-:Y:S04]  /*88b0*/  LDS R5, [R4] ;  /* 0x0000000004057984 */ /* 0x000fe80000000800 */
[----:B------:R-:W-:Y:S04]  /*88c0*/  LDS R9, [R4+0x8] ;  /* 0x0000080004097984 */ /* 0x000fe80000000800 */
[----:B------:R-:W0:Y:S04]  /*88d0*/  LDS R30, [R2] ;  /* 0x00000000021e7984 */ /* 0x000e280000000800 */
[----:B------:R-:W2:Y:S04]  /*88e0*/  LDS R20, [R6+0x8] ;  /* 0x0000080006147984 */ /* 0x000ea80000000800 */
[----:B------:R-:W-:Y:S04]  /*88f0*/  LDS R7, [R4+0x4] ;  /* 0x0000040004077984 */ /* 0x000fe80000000800 */
[----:B------:R-:W3:Y:S04]  /*8900*/  LDS R18, [R2+0x8] ;  /* 0x0000080002127984 */ /* 0x000ee80000000800 */
[----:B------:R-:W4:Y:S04]  /*8910*/  LDS R10, [R6] ;  /* 0x00000000060a7984 */ /* 0x000f280000000800 */
[----:B------:R1:W4:Y:S04]  /*8920*/  LDS R12, [R6+0x4] ;  /* 0x00000400060c7984 */ /* 0x0003280000000800 */
[----:B------:R-:W4:Y:S01]  /*8930*/  LDS R28, [R2+0x4] ;  /* 0x00000400021c7984 */ /* 0x000f220000000800 */
[----:B-1----:R-:W-:-:S05]  /*8940*/  IMAD R6, R32, 0xc, R8 ;  /* 0x0000000c20067824 */ /* 0x002fca00078e0208 */
[----:B------:R-:W1:Y:S04]  /*8950*/  LDS R13, [R6] ;  /* 0x00000000060d7984 */ /* 0x000e680000000800 */
[----:B------:R-:W1:Y:S01]  /*8960*/  LDS R15, [R6+0x8] ;  /* 0x00000800060f7984 */ /* 0x000e620000000800 */
[----:B0-----:R-:W-:Y:S01]  /*8970*/  FADD R30, -R30, R5 ;  /* 0x000000051e1e7221 */ /* 0x001fe20000000100 */
[----:B--2---:R-:W-:Y:S01]  /*8980*/  FADD R27, -R9, R20 ;  /* 0x00000014091b7221 */ /* 0x004fe20000000100 */
[----:B---3--:R-:W-:Y:S01]  /*8990*/  FADD R18, -R18, R9 ;  /* 0x0000000912127221 */ /* 0x008fe20000000100 */
[----:B----4-:R-:W-:Y:S02]  /*89a0*/  FADD R14, -R5, R10 ;  /* 0x0000000a050e7221 */ /* 0x010fe40000000100 */
[----:B------:R-:W-:Y:S01]  /*89b0*/  FMUL R5, R30, R27 ;  /* 0x0000001b1e057220 */ /* 0x000fe20000400000 */
[----:B------:R-:W-:-:S03]  /*89c0*/  FADD R29, -R7, R12 ;  /* 0x0000000c071d7221 */ /* 0x000fc60000000100 */
[----:B------:R-:W-:Y:S01]  /*89d0*/  FFMA R5, R18, R14, -R5 ;  /* 0x0000000e12057223 */ /* 0x000fe20000000805 */
[----:B------:R-:W-:Y:S01]  /*89e0*/  FADD R28, -R28, R7 ;  /* 0x000000071c1c7221 */ /* 0x000fe20000000100 */
[----:B------:R-:W-:-:S03]  /*89f0*/  FMUL R7, R18, R29 ;  /* 0x0000001d12077220 */ /* 0x000fc60000400000 */
[C---:B------:R-:W-:Y:S01]  /*8a00*/  FMUL R9, R28.reuse, R14 ;  /* 0x0000000e1c097220 */ /* 0x040fe20000400000 */
[----:B------:R-:W-:Y:S01]  /*8a10*/  FFMA R4, R28, R27, -R7 ;  /* 0x0000001b1c047223 */ /* 0x000fe20000000807 */
[----:B------:R-:W-:Y:S02]  /*8a20*/  FMUL R7, R5, R5 ;  /* 0x0000000505077220 */ /* 0x000fe40000400000 */
[----:B------:R-:W-:Y:S01]  /*8a30*/  FFMA R2, R30, R29, -R9 ;  /* 0x0000001d1e027223 */ /* 0x000fe20000000809 */
[----:B-1----:R-:W-:Y:S01]  /*8a40*/  FADD R13, -R10, R13 ;  /* 0x0000000d0a0d7221 */ /* 0x002fe20000000100 */
[----:B------:R-:W-:Y:S01]  /*8a50*/  FFMA R7, R4, R4, R7 ;  /* 0x0000000404077223 */ /* 0x000fe20000000007 */
[----:B------:R-:W-:-:S03]  /*8a60*/  FADD R10, -R20, R15 ;  /* 0x0000000f140a7221 */ /* 0x000fc60000000100 */
[----:B------:R-:W-:Y:S02]  /*8a70*/  FFMA R19, R2, R2, R7 ;  /* 0x0000000202137223 */ /* 0x000fe40000000007 */
[----:B------:R-:W0:Y:S01]  /*8a80*/  LDS R7, [R6+0x4] ;  /* 0x0000040006077984 */ /* 0x000e220000000800 */
[----:B------:R-:W-:Y:S01]  /*8a90*/  FMUL R22, R14, R10 ;  /* 0x0000000a0e167220 */ /* 0x000fe20000400000 */
[----:B------:R-:W1:Y:S02]  /*8aa0*/  F2F.F64.F32 R8, R19 ;  /* 0x0000001300087310 */ /* 0x000e640000201800 */
[----:B-1----:R-:W-:-:S10]  /*8ab0*/  DADD R8, R8, UR14 ;  /* 0x0000000e08087e29 */ /* 0x002fd40008000000 */
[----:B------:R1:W2:Y:S02]  /*8ac0*/  F2F.F32.F64 R8, R8 ;  /* 0x0000000800087310 */ /* 0x0002a40000301000 */
[-C--:B-1----:R-:W-:Y:S01]  /*8ad0*/  FFMA R9, R27, R13.reuse, -R22 ;  /* 0x0000000d1b097223 */ /* 0x082fe20000000816 */
[----:B0-----:R-:W-:Y:S01]  /*8ae0*/  FADD R12, -R12, R7 ;  /* 0x000000070c0c7221 */ /* 0x001fe20000000100 */
[----:B------:R-:W-:Y:S01]  /*8af0*/  FMUL R7, R29, R13 ;  /* 0x0000000d1d077220 */ /* 0x000fe20000400000 */
[----:B--2---:R-:W-:-:S03]  /*8b00*/  IADD3 R21, PT, PT, R8, -0xd000000, RZ ;  /* 0xf300000008157810 */ /* 0x004fc60007ffe0ff */
[----:B------:R0:W1:Y:S01]  /*8b10*/  MUFU.RSQ R23, R8 ;  /* 0x0000000800177308 */ /* 0x0000620000001400 */
[-C--:B------:R-:W-:Y:S01]  /*8b20*/  FMUL R20, R27, R12.reuse ;  /* 0x0000000c1b147220 */ /* 0x080fe20000400000 */
[----:B------:R-:W-:Y:S01]  /*8b30*/  FFMA R6, R14, R12, -R7 ;  /* 0x0000000c0e067223 */ /* 0x000fe20000000807 */
[----:B------:R-:W-:Y:S02]  /*8b40*/  ISETP.GT.U32.AND P0, PT, R21, 0x727fffff, PT ;  /* 0x727fffff1500780c */ /* 0x000fe40003f04070 */
[----:B------:R-:W-:-:S11]  /*8b50*/  FFMA R7, R29, R10, -R20 ;  /* 0x0000000a1d077223 */ /* 0x000fd60000000814 */
[----:B0-----:R-:W-:Y:S05]  /*8b60*/  @!P0 BRA `(.L_x_233) ;  /* 0x00000000001c8947 */ /* 0x001fea0003800000 */
[----:B------:R-:W-:Y:S01]  /*8b70*/  BSSY.RECONVERGENT B0, `(.L_x_234) ;  /* 0x0000004000007945 */ /* 0x000fe20003800200 */
[----:B------:R-:W-:Y:S02]  /*8b80*/  MOV R19, R8 ;  /* 0x0000000800137202 */ /* 0x000fe40000000f00 */
[----:B------:R-:W-:-:S07]  /*8b90*/  MOV R8, 0x8bb0 ;  /* 0x00008bb000087802 */ /* 0x000fce0000000f00 */
[----:B-1---5:R-:W-:Y:S05]  /*8ba0*/  CALL.REL.NOINC `($__internal_4_$__cuda_sm20_sqrt_rn_f32_slowpath) ;  /* 0x0000020400647944 */ /* 0x022fea0003c00000 */
[----:B------:R-:W-:Y:S05]  /*8bb0*/  BSYNC.RECONVERGENT B0 ;  /* 0x0000000000007941 */ /* 0x000fea0003800200 */
.L_x_234:
[----:B------:R-:W-:Y:S01]  /*8bc0*/  MOV R53, R24 ;  /* 0x0000001800357202 */ /* 0x000fe20000000f00 */
[----:B------:R-:W-:Y:S06]  /*8bd0*/  BRA `(.L_x_235) ;  /* 0x0000000000107947 */ /* 0x000fec0003800000 */
.L_x_233:
[----:B-1----:R-:W-:Y:S01]  /*8be0*/  FMUL.FTZ R53, R8, R23 ;  /* 0x0000001708357220 */ /* 0x002fe20000410000 */
[----:B------:R-:W-:-:S03]  /*8bf0*/  FMUL.FTZ R15, R23, 0.5 ;  /* 0x3f000000170f7820 */ /* 0x000fc60000410000 */
[----:B------:R-:W-:-:S04]  /*8c00*/  FFMA R8, -R53, R53, R8 ;  /* 0x0000003535087223 */ /* 0x000fc80000000108 */
[----:B------:R-:W-:-:S07]  /*8c10*/  FFMA R53, R8, R15, R53 ;  /* 0x0000000f08357223 */ /* 0x000fce0000000035 */
.L_x_235:
[----:B------:R-:W-:Y:S01]  /*8c20*/  FMUL R8, R9, R9 ;  /* 0x0000000909087220 */ /* 0x000fe20000400000 */
[----:B------:R-:W-:Y:S01]  /*8c30*/  UMOV UR14, 0xd9d7bdbb ;  /* 0xd9d7bdbb000e7882 */ /* 0x000fe20000000000 */
[----:B------:R-:W-:Y:S02]  /*8c40*/  UMOV UR15, 0x3ddb7cdf ;  /* 0x3ddb7cdf000f7882 */ /* 0x000fe40000000000 */
        /* <DEDUP_REMOVED lines=9> */
[----:B------:R-:W-:Y:S01]  /*8ce0*/  BSSY.RECONVERGENT B0, `(.L_x_237) ;  /* 0x0000003000007945 */ /* 0x000fe20003800200 */
[----:B------:R-:W-:-:S07]  /*8cf0*/  MOV R8, 0x8d10 ;  /* 0x00008d1000087802 */ /* 0x000fce0000000f00 */
[----:B-1---5:R-:W-:Y:S05]  /*8d00*/  CALL.REL.NOINC `($__internal_4_$__cuda_sm20_sqrt_rn_f32_slowpath) ;  /* 0x00000204000c7944 */ /* 0x022fea0003c00000 */
[----:B------:R-:W-:Y:S05]  /*8d10*/  BSYNC.RECONVERGENT B0 ;  /* 0x0000000000007941 */ /* 0x000fea0003800200 */
.L_x_237:
[----:B------:R-:W-:Y:S01]  /*8d20*/  MOV R50, R24 ;  /* 0x0000001800327202 */ /* 0x000fe20000000f00 */
[----:B------:R-:W-:Y:S06]  /*8d30*/  BRA `(.L_x_238) ;  /* 0x0000000000107947 */ /* 0x000fec0003800000 */
.L_x_236:
[----:B-1----:R-:W-:Y:S01]  /*8d40*/  FMUL.FTZ R50, R19, R22 ;  /* 0x0000001613327220 */ /* 0x002fe20000410000 */
[----:B------:R-:W-:-:S03]  /*8d50*/  FMUL.FTZ R8, R22, 0.5 ;  /* 0x3f00000016087820 */ /* 0x000fc60000410000 */
[----:B------:R-:W-:-:S04]  /*8d60*/  FFMA R15, -R50, R50, R19 ;  /* 0x00000032320f7223 */ /* 0x000fc80000000113 */
[----:B------:R-:W-:-:S07]  /*8d70*/  FFMA R50, R15, R8, R50 ;  /* 0x000000080f327223 */ /* 0x000fce0000000032 */
.L_x_238:
        /* <DEDUP_REMOVED lines=16> */
.L_x_240:
[----:B------:R-:W-:Y:S01]  /*8e80*/  IMAD.MOV.U32 R48, RZ, RZ, R24 ;  /* 0x000000ffff307224 */ /* 0x000fe200078e0018 */
[----:B------:R-:W-:Y:S06]  /*8e90*/  BRA `(.L_x_241) ;  /* 0x0000000000107947 */ /* 0x000fec0003800000 */
.L_x_239:
[----:B-1----:R-:W-:Y:S01]  /*8ea0*/  FMUL.FTZ R48, R19, R22 ;  /* 0x0000001613307220 */ /* 0x002fe20000410000 */
[----:B------:R-:W-:-:S03]  /*8eb0*/  FMUL.FTZ R8, R22, 0.5 ;  /* 0x3f00000016087820 */ /* 0x000fc60000410000 */
[----:B------:R-:W-:-:S04]  /*8ec0*/  FFMA R15, -R48, R48, R19 ;  /* 0x00000030300f7223 */ /* 0x000fc80000000113 */
[----:B------:R-:W-:-:S07]  /*8ed0*/  FFMA R48, R15, R8, R48 ;  /* 0x000000080f307223 */ /* 0x000fce0000000030 */
.L_x_241:
        /* <DEDUP_REMOVED lines=14> */
.L_x_243:
[----:B------:R-:W-:Y:S05]  /*8fc0*/  BSYNC.RECONVERGENT B4 ;  /* 0x0000000000047941 */ /* 0x000fea0003800200 */
.L_x_242:
        /* <DEDUP_REMOVED lines=14> */
.L_x_245:
[----:B------:R-:W-:Y:S05]  /*90b0*/  BSYNC.RECONVERGENT B4 ;  /* 0x0000000000047941 */ /* 0x000fea0003800200 */
.L_x_244:
        /* <DEDUP_REMOVED lines=13> */
[----:B------:R-:W-:-:S07]  /*9190*/  IMAD.MOV.U32 R47, RZ, RZ, R15 ;  /* 0x000000ffff2f7224 */ /* 0x000fce00078e000f */
.L_x_247:
[----:B------:R-:W-:Y:S05]  /*91a0*/  BSYNC.RECONVERGENT B4 ;  /* 0x0000000000047941 */ /* 0x000fea0003800200 */
.L_x_246:
        /* <DEDUP_REMOVED lines=14> */
.L_x_249:
[----:B------:R-:W-:Y:S05]  /*9290*/  BSYNC.RECONVERGENT B4 ;  /* 0x0000000000047941 */ /* 0x000fea0003800200 */
.L_x_248:
        /* <DEDUP_REMOVED lines=14> */
.L_x_251:
[----:B------:R-:W-:Y:S05]  /*9380*/  BSYNC.RECONVERGENT B4 ;  /* 0x0000000000047941 */ /* 0x000fea0003800200 */
.L_x_250:
        /* <DEDUP_REMOVED lines=14> */
.L_x_253:
[----:B------:R-:W-:Y:S05]  /*9470*/  BSYNC.RECONVERGENT B4 ;  /* 0x0000000000047941 */ /* 0x000fea0003800200 */
.L_x_252:
        /* <DEDUP_REMOVED lines=14> */
.L_x_255:
[----:B------:R-:W-:Y:S05]  /*9560*/  BSYNC.RECONVERGENT B4 ;  /* 0x0000000000047941 */ /* 0x000fea0003800200 */
.L_x_254:
        /* <DEDUP_REMOVED lines=14> */
.L_x_257:
[----:B------:R-:W-:Y:S05]  /*9650*/  BSYNC.RECONVERGENT B4 ;  /* 0x0000000000047941 */ /* 0x000fea0003800200 */
.L_x_256:
        /* <DEDUP_REMOVED lines=13> */
.L_x_259:
[----:B------:R-:W-:Y:S05]  /*9730*/  BSYNC.RECONVERGENT B4 ;  /* 0x0000000000047941 */ /* 0x000fea0003800200 */
.L_x_258:
[C---:B------:R-:W-:Y:S01]  /*9740*/  FMUL R19, R45.reuse, R49 ;  /* 0x000000312d137220 */ /* 0x040fe20000400000 */
[----:B------:R-:W-:Y:S01]  /*9750*/  FMUL R8, R44, R51 ;  /* 0x000000332c087220 */ /* 0x000fe20000400000 */
[C---:B------:R-:W-:Y:S01]  /*9760*/  FMUL R21, R45.reuse, R47 ;  /* 0x0000002f2d157220 */ /* 0x040fe20000400000 */
[----:B------:R-:W-:Y:S01]  /*9770*/  BSSY.RECONVERGENT B4, `(.L_x_260) ;  /* 0x000001b000047945 */ /* 0x000fe20003800200 */
[C---:B------:R-:W-:Y:S01]  /*9780*/  FFMA R19, R46.reuse, R51, R19 ;  /* 0x000000332e137223 */ /* 0x040fe20000000013 */
[C---:B------:R-:W-:Y:S01]  /*9790*/  FFMA R20, R46.reuse, R47, -R8 ;  /* 0x0000002f2e147223 */ /* 0x040fe20000000808 */
[-C--:B------:R-:W-:Y:S01]  /*97a0*/  FMUL R46, R46, R49.reuse ;  /* 0x000000312e2e7220 */ /* 0x080fe20000400000 */
[C---:B------:R-:W-:Y:S01]  /*97b0*/  FFMA R8, R44.reuse, R49, -R21 ;  /* 0x000000312c087223 */ /* 0x040fe20000000815 */
[----:B------:R-:W-:Y:S01]  /*97c0*/  FFMA R19, R44, R47, R19 ;  /* 0x0000002f2c137223 */ /* 0x000fe20000000013 */
[----:B------:R-:W-:Y:S01]  /*97d0*/  FMUL R41, R20, R41 ;  /* 0x0000002914297220 */ /* 0x000fe20000400000 */
[----:B------:R-:W-:-:S03]  /*97e0*/  FFMA R46, R45, R51, -R46 ;  /* 0x000000332d2e7223 */ /* 0x000fc6000000082e */
        /* <DEDUP_REMOVED lines=15> */
[----:B------:R-:W-:Y:S01]  /*98e0*/  IMAD.MOV.U32 R8, RZ, RZ, R43 ;  /* 0x000000ffff087224 */ /* 0x000fe200078e002b */
[----:B------:R-:W-:-:S07]  /*98f0*/  MOV R22, 0x9910 ;  /* 0x0000991000167802 */ /* 0x000fce0000000f00 */
[----:B-----5:R-:W-:Y:S05]  /*9900*/  CALL.REL.NOINC `($__internal_5_$__cuda_sm3x_div_rn_noftz_f32_slowpath) ;  /* 0x000001f800647944 */ /* 0x020fea0003c00000 */
[----:B------:R-:W-:-:S07]  /*9910*/  MOV R8, R15 ;  /* 0x0000000f00087202 */ /* 0x000fce0000000f00 */
.L_x_261:
[----:B------:R-:W-:Y:S05]  /*9920*/  BSYNC.RECONVERGENT B4 ;  /* 0x0000000000047941 */ /* 0x000fea0003800200 */
.L_x_260:
[----:B------:R-:W-:Y:S02]  /*9930*/  HFMA2 R20, -RZ, RZ, 0.89990234375, 10328 ;  /* 0x3b33710bff147431 */ /* 0x000fe400000001ff */
[----:B------:R-:W-:Y:S01]  /*9940*/  FMUL R15, R8, R8 ;  /* 0x00000008080f7220 */ /* 0x000fe20000400000 */
[C---:B------:R-:W-:Y:S01]  /*9950*/  ISETP.GE.AND P0, PT, R44.reuse, RZ, PT ;  /* 0x000000ff2c00720c */ /* 0x040fe20003f06270 */
[C---:B------:R-:W-:Y:S01]  /*9960*/  FADD R26, |R44|.reuse, |R41| ;  /* 0x400000292c1a7221 */ /* 0x040fe20000000200 */
[----:B------:R-:W-:Y:S02]  /*9970*/  FSETP.NEU.AND P1, PT, |R44|, |R41|, PT ;  /* 0x400000292c00720b */ /* 0x000fe40003f2d200 */
[----:B------:R-:W-:Y:S01]  /*9980*/  FSETP.NEU.AND P2, PT, R43, RZ, PT ;  /* 0x000000ff2b00720b */ /* 0x000fe20003f4d000 */
        /* <DEDUP_REMOVED lines=8> */
[----:B------:R-:W-:-:S03]  /*9a10*/  MOV R20, 0x3f6ee581 ;  /* 0x3f6ee58100147802 */ /* 0x000fc60000000f00 */
[----:B------:R-:W-:Y:S01]  /*9a20*/  FFMA R15, R15, R8, R8 ;  /* 0x000000080f0f7223 */ /* 0x000fe20000000008 */
[----:B------:R-:W-:-:S03]  /*9a30*/  FSEL R19, R20, 1.8663789033889770508, P4 ;  /* 0x3feee58114137808 */ /* 0x000fc60002000000 */
[----:B------:R-:W-:-:S05]  /*9a40*/  FFMA R8, R20, 1.6832555532455444336, -R15 ;  /* 0x3fd774eb14087823 */ /* 0x000fca000000080f */
[-C--:B------:R-:W-:Y:S02]  /*9a50*/  FSEL R20, R8, R15.reuse, P4 ;  /* 0x0000000f08147208 */ /* 0x080fe40002000000 */
[----:B------:R-:W-:-:S05]  /*9a60*/  FSEL R8, R15, -R15, P4 ;  /* 0x8000000f0f087208 */ /* 0x000fca0002000000 */
[----:B------:R-:W-:Y:S01]  /*9a70*/  @!P0 FFMA R20, R19, 1.6832555532455444336, R8 ;  /* 0x3fd774eb13148823 */ /* 0x000fe20000000008 */
[----:B------:R-:W-:Y:S01]  /*9a80*/  HFMA2 R8, -RZ, RZ, 2.04296875, -15.78125 ;  /* 0x4016cbe4ff087431 */ /* 0x000fe200000001ff */
[----:B------:R-:W-:-:S04]  /*9a90*/  MOV R19, RZ ;  /* 0x000000ff00137202 */ /* 0x000fc80000000f00 */
[----:B------:R-:W-:Y:S02]  /*9aa0*/  @!P1 FSEL R20, R8, 0.78539818525314331055, !P0 ;  /* 0x3f490fdb08149808 */ /* 0x000fe40004000000 */
[----:B-----5:R-:W-:Y:S02]  /*9ab0*/  ISETP.GE.AND P1, PT, R31, 0x1, PT ;  /* 0x000000011f00780c */ /* 0x020fe40003f26270 */
[----:B------:R-:W-:Y:S02]  /*9ac0*/  @!P2 FSEL R20, RZ, 3.1415927410125732422, P0 ;  /* 0x40490fdbff14a808 */ /* 0x000fe40000000000 */
[----:B------:R-:W-:Y:S02]  /*9ad0*/  FSETP.NAN.AND P0, PT, R26, R26, PT ;  /* 0x0000001a1a00720b */ /* 0x000fe40003f08000 */
[----:B------:R-:W-:-:S04]  /*9ae0*/  LOP3.LUT R41, R20, 0x80000000, R41, 0xb8, !PT ;  /* 0x8000000014297812 */ /* 0x000fc800078eb829 */
[----:B------:R-:W-:-:S03]  /*9af0*/  FSEL R26, R26, R41, P0 ;  /* 0x000000291a1a7208 */ /* 0x000fc60000000000 */
[----:B------:R-:W-:Y:S05]  /*9b00*/  @!P1 BRA `(.L_x_262) ;  /* 0x0000000400709947 */ /* 0x000fea0003800000 */
[----:B------:R-:W-:Y:S02]  /*9b10*/  MOV R19, RZ ;  /* 0x000000ff00137202 */ /* 0x000fe40000000f00 */
[----:B------:R-:W-:-:S07]  /*9b20*/  MOV R25, RZ ;  /* 0x000000ff00197202 */ /* 0x000fce0000000f00 */
.L_x_266:
[----:B------:R-:W0:Y:S01]  /*9b30*/  LDC.64 R20, c[0x0][0x3e8] ;  /* 0x0000fa00ff147b82 */ /* 0x000e220000000a00 */
[----:B------:R-:W-:-:S05]  /*9b40*/  LEA R15, R25, R52, 0x2 ;  /* 0x00000034190f7211 */ /* 0x000fca00078e10ff */
[----:B0-----:R-:W-:-:S05]  /*9b50*/  IMAD.WIDE R20, R15, 0x4, R20 ;  /* 0x000000040f147825 */ /* 0x001fca00078e0214 */
[----:B------:R-:W2:Y:S04]  /*9b60*/  LDG.E R15, desc[UR10][R20.64+0x4] ;  /* 0x0000040a140f7981 */ /* 0x000ea8000c1e1900 */
[----:B------:R-:W2:Y:S04]  /*9b70*/  LDG.E R43, desc[UR10][R20.64+0x8] ;  /* 0x0000080a142b7981 */ /* 0x000ea8000c1e1900 */
[----:B------:R-:W3:Y:S01]  /*9b80*/  LDG.E R44, desc[UR10][R20.64] ;  /* 0x0000000a142c7981 */ /* 0x000ee2000c1e1900 */
[----:B------:R-:W-:Y:S01]  /*9b90*/  BSSY.RECONVERGENT B0, `(.L_x_263) ;  /* 0x000003e000007945 */ /* 0x000fe20003800200 */
[----:B--2---:R-:W-:-:S04]  /*9ba0*/  FFMA R43, R26, R15, -R43 ;  /* 0x0000000f1a2b7223 */ /* 0x004fc8000000082b */
[C---:B------:R-:W-:Y:S01]  /*9bb0*/  FMUL R8, R43.reuse, 0.63661974668502807617 ;  /* 0x3f22f9832b087820 */ /* 0x040fe20000400000 */
[----:B------:R-:W-:Y:S01]  /*9bc0*/  FSETP.GE.AND P0, PT, |R43|, 105615, PT ;  /* 0x47ce47802b00780b */ /* 0x000fe20003f06200 */
[----:B---3--:R-:W-:-:S04]  /*9bd0*/  FMUL R44, R44, R15 ;  /* 0x0000000f2c2c7220 */ /* 0x008fc80000400000 */
[----:B------:R-:W0:Y:S02]  /*9be0*/  F2I.NTZ R8, R8 ;  /* 0x0000000800087305 */ /* 0x000e240000203100 */
[----:B0-----:R-:W-:-:S05]  /*9bf0*/  I2FP.F32.S32 R22, R8 ;  /* 0x0000000800167245 */ /* 0x001fca0000201400 */
[----:B------:R-:W-:-:S04]  /*9c00*/  FFMA R23, R22, -1.5707962512969970703, R43 ;  /* 0xbfc90fda16177823 */ /* 0x000fc8000000002b */
[----:B------:R-:W-:-:S04]  /*9c10*/  FFMA R23, R22, -7.5497894158615963534e-08, R23 ;  /* 0xb3a2216816177823 */ /* 0x000fc80000000017 */
[----:B------:R-:W-:Y:S01]  /*9c20*/  FFMA R15, R22, -5.3903029534742383927e-15, R23 ;  /* 0xa7c234c5160f7823 */ /* 0x000fe20000000017 */
[----:B------:R-:W-:Y:S06]  /*9c30*/  @!P0 BRA `(.L_x_264) ;  /* 0x0000000000cc8947 */ /* 0x000fec0003800000 */
[----:B------:R-:W-:-:S13]  /*9c40*/  FSETP.NEU.AND P0, PT, |R43|, +INF , PT ;  /* 0x7f8000002b00780b */ /* 0x000fda0003f0d200 */
[----:B------:R-:W-:Y:S01]  /*9c50*/  @!P0 FMUL R15, RZ, R43 ;  /* 0x0000002bff0f8220 */ /* 0x000fe20000400000 */
[----:B------:R-:W-:Y:S01]  /*9c60*/  @!P0 IMAD.MOV.U32 R8, RZ, RZ, RZ ;  /* 0x000000ffff088224 */ /* 0x000fe200078e00ff */
[----:B------:R-:W-:Y:S06]  /*9c70*/  @!P0 BRA `(.L_x_264) ;  /* 0x0000000000bc8947 */ /* 0x000fec0003800000 */
[----:B------:R-:W-:Y:S01]  /*9c80*/  SHF.L.U32 R8, R43, 0x8, RZ ;  /* 0x000000082b087819 */ /* 0x000fe200000006ff */
[----:B------:R-:W-:Y:S01]  /*9c90*/  HFMA2 R41, -RZ, RZ, 0, 0 ;  /* 0x00000000ff297431 */ /* 0x000fe200000001ff */
[----:B------:R-:W-:Y:S01]  /*9ca0*/  MOV R15, RZ ;  /* 0x000000ff000f7202 */ /* 0x000fe20000000f00 */
[----:B------:R-:W-:Y:S01]  /*9cb0*/  UMOV UR5, URZ ;  /* 0x000000ff00057c82 */ /* 0x000fe20008000000 */
[----:B------:R-:W-:-:S07]  /*9cc0*/  LOP3.LUT R47, R8, 0x80000000, RZ, 0xfc, !PT ;  /* 0x80000000082f7812 */ /* 0x000fce00078efcff */
.L_x_265:
[----:B0-----:R-:W0:Y:S02]  /*9cd0*/  LDC.64 R20, c[0x4][RZ] ;  /* 0x01000000ff147b82 */ /* 0x001e240000000a00 */
[----:B0-----:R-:W-:-:S05]  /*9ce0*/  IMAD.WIDE.U32 R22, R15, 0x4, R20 ;  /* 0x000000040f167825 */ /* 0x001fca00078e0014 */
[----:B------:R-:W2:Y:S01]  /*9cf0*/  LDG.E.CONSTANT R20, desc[UR10][R22.64] ;  /* 0x0000000a16147981 */ /* 0x000ea2000c1e9900 */
[C---:B------:R-:W-:Y:S02]  /*9d00*/  LEA R8, R15.reuse, R1, 0x2 ;  /* 0x000000010f087211 */ /* 0x040fe400078e10ff */
[----:B------:R-:W-:-:S04]  /*9d10*/  IADD3 R15, PT, PT, R15, 0x1, RZ ;  /* 0x000000010f0f7810 */ /* 0x000fc80007ffe0ff */
[----:B------:R-:W-:Y:S01]  /*9d20*/  ISETP.NE.AND P0, PT, R15, 0x6, PT ;  /* 0x000000060f00780c */ /* 0x000fe20003f05270 */
[----:B--2---:R-:W-:-:S03]  /*9d30*/  IMAD.WIDE.U32 R20, R20, R47, RZ ;  /* 0x0000002f14147225 */ /* 0x004fc600078e00ff */
[----:B------:R-:W-:-:S04]  /*9d40*/  IADD3 R45, P1, PT, R20, R41, RZ ;  /* 0x00000029142d7210 */ /* 0x000fc80007f3e0ff */
[----:B------:R-:W-:Y:S01]  /*9d50*/  IADD3.X R41, PT, PT, R21, UR5, RZ, P1, !PT ;  /* 0x0000000515297c10 */ /* 0x000fe20008ffe4ff */
[----:B------:R0:W-:Y:S04]  /*9d60*/  STL [R8], R45 ;  /* 0x0000002d08007387 */ /* 0x0001e80000100800 */
[----:B------:R-:W-:Y:S05]  /*9d70*/  @P0 BRA `(.L_x_265) ;  /* 0xfffffffc00d40947 */ /* 0x000fea000383ffff */
[----:B------:R-:W-:Y:S01]  /*9d80*/  SHF.R.U32.HI R21, RZ, 0x17, R43 ;  /* 0x00000017ff157819 */ /* 0x000fe2000001162b */
[----:B------:R1:W-:Y:S03]  /*9d90*/  STL [R1+0x18], R41 ;  /* 0x0000182901007387 */ /* 0x0003e60000100800 */
[C---:B0-----:R-:W-:Y:S02]  /*9da0*/  LOP3.LUT R8, R21.reuse, 0xe0, RZ, 0xc0, !PT ;  /* 0x000000e015087812 */ /* 0x041fe400078ec0ff */
[----:B------:R-:W-:Y:S02]  /*9db0*/  LOP3.LUT P0, RZ, R21, 0x1f, RZ, 0xc0, !PT ;  /* 0x0000001f15ff7812 */ /* 0x000fe4000780c0ff */
[----:B------:R-:W-:-:S04]  /*9dc0*/  IADD3 R8, PT, PT, R8, -0x80, RZ ;  /* 0xffffff8008087810 */ /* 0x000fc80007ffe0ff */
        /* <DEDUP_REMOVED lines=13> */
[----:B------:R-:W-:-:S02]  /*9ea0*/  SHF.R.S32.HI R21, RZ, 0x1f, R24 ;  /* 0x0000001fff157819 */ /* 0x000fc40000011418 */
[C---:B------:R-:W-:Y:S02]  /*9eb0*/  LOP3.LUT R43, R24.reuse, R43, RZ, 0x3c, !PT ;  /* 0x0000002b182b7212 */ /* 0x040fe400078e3cff */
[C---:B------:R-:W-:Y:S02]  /*9ec0*/  LOP3.LUT R20, R21.reuse, R15, RZ, 0x3c, !PT ;  /* 0x0000000f15147212 */ /* 0x040fe400078e3cff */
[----:B------:R-:W-:Y:S02]  /*9ed0*/  LOP3.LUT R21, R21, R24, RZ, 0x3c, !PT ;  /* 0x0000001815157212 */ /* 0x000fe400078e3cff */
[----:B------:R-:W-:Y:S02]  /*9ee0*/  SHF.R.U32.HI R15, RZ, 0x1e, R8 ;  /* 0x0000001eff0f7819 */ /* 0x000fe40000011608 */
[----:B------:R-:W-:Y:S02]  /*9ef0*/  ISETP.GE.AND P1, PT, R43, RZ, PT ;  /* 0x000000ff2b00720c */ /* 0x000fe40003f26270 */
[----:B------:R-:W0:Y:S01]  /*9f00*/  I2F.F64.S64 R20, R20 ;  /* 0x0000001400147312 */ /* 0x000e220000301c00 */
[----:B------:R-:W-:-:S04]  /*9f10*/  LEA.HI R8, R24, R15, RZ, 0x1 ;  /* 0x0000000f18087211 */ /* 0x000fc800078f08ff */
[----:B------:R-:W-:-:S05]  /*9f20*/  IADD3 R15, PT, PT, -R8, RZ, RZ ;  /* 0x000000ff080f7210 */ /* 0x000fca0007ffe1ff */
[----:B------:R-:W-:Y:S01]  /*9f30*/  @!P0 IMAD.MOV.U32 R8, RZ, RZ, R15 ;  /* 0x000000ffff088224 */ /* 0x000fe200078e000f */
[----:B0-----:R-:W-:-:S10]  /*9f40*/  DMUL R22, R20, UR14 ;  /* 0x0000000e14167c28 */ /* 0x001fd40008000000 */
[----:B------:R-:W0:Y:S02]  /*9f50*/  F2F.F32.F64 R22, R22 ;  /* 0x0000001600167310 */ /* 0x000e240000301000 */
[----:B01----:R-:W-:-:S07]  /*9f60*/  FSEL R15, -R22, R22, !P1 ;  /* 0x00000016160f7208 */ /* 0x003fce0004800100 */
.L_x_264:
[----:B------:R-:W-:Y:S05]  /*9f70*/  BSYNC.RECONVERGENT B0 ;  /* 0x0000000000007941 */ /* 0x000fea0003800200 */
.L_x_263:
[----:B------:R-:W-:Y:S01]  /*9f80*/  LOP3.LUT R22, R8, 0x1, RZ, 0xc0, !PT ;  /* 0x0000000108167812 */ /* 0x000fe200078ec0ff */
[----:B------:R-:W-:Y:S01]  /*9f90*/  FMUL R21, R15, R15 ;  /* 0x0000000f0f157220 */ /* 0x000fe20000400000 */
[----:B------:R-:W-:Y:S02]  /*9fa0*/  MOV R20, 0x37cbac00 ;  /* 0x37cbac0000147802 */ /* 0x000fe40000000f00 */
[----:B------:R-:W-:Y:S01]  /*9fb0*/  ISETP.NE.U32.AND P0, PT, R22, 0x1, PT ;  /* 0x000000011600780c */ /* 0x000fe20003f05070 */
[----:B------:R-:W-:Y:S01]  /*9fc0*/  HFMA2 R22, -RZ, RZ, 1.291015625, -0.052581787109375 ;  /* 0x3d2aaabbff167431 */ /* 0x000fe200000001ff */
[----:B------:R-:W-:Y:S01]  /*9fd0*/  MOV R23, 0x3effffff ;  /* 0x3effffff00177802 */ /* 0x000fe20000000f00 */
[----:B------:R-:W-:Y:S01]  /*9fe0*/  FFMA R20, R21, R20, -0.0013887860113754868507 ;  /* 0xbab607ed15147423 */ /* 0x000fe20000000014 */
[----:B------:R-:W-:Y:S02]  /*9ff0*/  IADD3 R25, PT, PT, R25, 0x1, RZ ;  /* 0x0000000119197810 */ /* 0x000fe40007ffe0ff */
[----:B------:R-:W-:-:S02]  /*a000*/  LOP3.LUT P1, RZ, R8, 0x2, RZ, 0xc0, !PT ;  /* 0x0000000208ff7812 */ /* 0x000fc4000782c0ff */
[----:B------:R-:W-:Y:S02]  /*a010*/  FSEL R20, R20, -0.00019574658654164522886, !P0 ;  /* 0xb94d415314147808 */ /* 0x000fe40004000000 */
[----:B------:R-:W-:Y:S02]  /*a020*/  FSEL R8, R15, 1, P0 ;  /* 0x3f8000000f087808 */ /* 0x000fe40000000000 */
[----:B------:R-:W-:Y:S02]  /*a030*/  FSEL R22, R22, 0.0083327032625675201416, !P0 ;  /* 0x3c0885e416167808 */ /* 0x000fe40004000000 */
[----:B------:R-:W-:Y:S01]  /*a040*/  FSEL R23, -R23, -0.16666662693023681641, !P0 ;  /* 0xbe2aaaa817177808 */ /* 0x000fe20004000100 */
[----:B------:R-:W-:Y:S01]  /*a050*/  FFMA R15, R21, R8, RZ ;  /* 0x00000008150f7223 */ /* 0x000fe200000000ff */
[----:B------:R-:W-:Y:S01]  /*a060*/  ISETP.NE.AND P0, PT, R25, R31, PT ;  /* 0x0000001f1900720c */ /* 0x000fe20003f05270 */
[----:B------:R-:W-:-:S04]  /*a070*/  FFMA R20, R21, R20, R22 ;  /* 0x0000001415147223 */ /* 0x000fc80000000016 */
[----:B------:R-:W-:-:S04]  /*a080*/  FFMA R20, R21, R20, R23 ;  /* 0x0000001415147223 */ /* 0x000fc80000000017 */
[----:B------:R-:W-:-:S04]  /*a090*/  FFMA R8, R15, R20, R8 ;  /* 0x000000140f087223 */ /* 0x000fc80000000008 */
[----:B------:R-:W-:-:S04]  /*a0a0*/  @P1 FADD R8, RZ, -R8 ;  /* 0x80000008ff081221 */ /* 0x000fc80000000000 */
[----:B------:R-:W-:Y:S01]  /*a0b0*/  FFMA R19, -R44, R8, R19 ;  /* 0x000000082c137223 */ /* 0x000fe20000000113 */
[----:B------:R-:W-:Y:S06]  /*a0c0*/  @P0 BRA `(.L_x_266) ;  /* 0xfffffff800980947 */ /* 0x000fec000383ffff */
.L_x_262:
[----:B------:R-:W-:Y:S01]  /*a0d0*/  FMUL R53, R53, R53 ;  /* 0x0000003535357220 */ /* 0x000fe20000400000 */
[----:B------:R-:W-:Y:S01]  /*a0e0*/  UMOV UR14, 0xd9d7bdbb ;  /* 0xd9d7bdbb000e7882 */ /* 0x000fe20000000000 */
[----:B------:R-:W-:Y:S01]  /*a0f0*/  UMOV UR15, 0x3ddb7cdf ;  /* 0x3ddb7cdf000f7882 */ /* 0x000fe20000000000 */
[----:B------:R-:W-:Y:S01]  /*a100*/  BSSY.RECONVERGENT B0, `(.L_x_267) ;  /* 0x0000012000007945 */ /* 0x000fe20003800200 */
[----:B------:R-:W0:Y:S02]  /*a110*/  F2F.F64.F32 R20, R53 ;  /* 0x0000003500147310 */ /* 0x000e240000201800 */
[----:B0-----:R-:W-:-:S06]  /*a120*/  DADD R20, R20, UR14 ;  /* 0x0000000e14147e29 */ /* 0x001fcc0008000000 */
[----:B------:R-:W0:Y:S04]  /*a130*/  MUFU.RCP64H R25, R21 ;  /* 0x0000001500197308 */ /* 0x000e280000001800 */
[----:B------:R-:W-:-:S04]  /*a140*/  IADD3 R24, PT, PT, R21, 0x300402, RZ ;  /* 0x0030040215187810 */ /* 0x000fc80007ffe0ff */
[----:B------:R-:W-:Y:S02]  /*a150*/  FSETP.GEU.AND P0, PT, |R24|, 5.8789094863358348022e-39, PT ;  /* 0x004004021800780b */ /* 0x000fe40003f0e200 */
[----:B0-----:R-:W-:-:S08]  /*a160*/  DFMA R22, -R20, R24, 1 ;  /* 0x3ff000001416742b */ /* 0x001fd00000000118 */
[----:B------:R-:W-:-:S08]  /*a170*/  DFMA R22, R22, R22, R22 ;  /* 0x000000161616722b */ /* 0x000fd00000000016 */
[----:B------:R-:W-:-:S08]  /*a180*/  DFMA R22, R24, R22, R24 ;  /* 0x000000161816722b */ /* 0x000fd00000000018 */
[----:B------:R-:W-:-:S08]  /*a190*/  DFMA R46, -R20, R22, 1 ;  /* 0x3ff00000142e742b */ /* 0x000fd00000000116 */
[----:B------:R-:W-:Y:S01]  /*a1a0*/  DFMA R46, R22, R46, R22 ;  /* 0x0000002e162e722b */ /* 0x000fe20000000016 */
[----:B------:R-:W-:Y:S10]  /*a1b0*/  @P0 BRA `(.L_x_268) ;  /* 0x0000000000180947 */ /* 0x000ff40003800000 */
[----:B------:R-:W-:Y:S02]  /*a1c0*/  LOP3.LUT R24, R21, 0x7fffffff, RZ, 0xc0, !PT ;  /* 0x7fffffff15187812 */ /* 0x000fe400078ec0ff */
[----:B------:R-:W-:Y:S02]  /*a1d0*/  MOV R22, 0xa200 ;  /* 0x0000a20000167802 */ /* 0x000fe40000000f00 */
[----:B------:R-:W-:-:S07]  /*a1e0*/  IADD3 R24, PT, PT, R24, -0x100000, RZ ;  /* 0xfff0000018187810 */ /* 0x000fce0007ffe0ff */
[----:B------:R-:W-:Y:S05]  /*a1f0*/  CALL.REL.NOINC `($__internal_1_$__cuda_sm20_dblrcp_rn_slowpath_v3) ;  /* 0x000001e400007944 */ /* 0x000fea0003c00000 */
[----:B------:R-:W-:Y:S02]  /*a200*/  MOV R46, R44 ;  /* 0x0000002c002e7202 */ /* 0x000fe40000000f00 */
[----:B------:R-:W-:-:S07]  /*a210*/  MOV R47, R45 ;  /* 0x0000002d002f7202 */ /* 0x000fce0000000f00 */
.L_x_268:
[----:B------:R-:W-:Y:S05]  /*a220*/  BSYNC.RECONVERGENT B0 ;  /* 0x0000000000007941 */ /* 0x000fea0003800200 */
.L_x_267:
[----:B------:R-:W-:Y:S01]  /*a230*/  FMUL R50, R50, R50 ;  /* 0x0000003232327220 */ /* 0x000fe20000400000 */
[----:B------:R-:W-:Y:S01]  /*a240*/  UMOV UR14, 0xd9d7bdbb ;  /* 0xd9d7bdbb000e7882 */ /* 0x000fe20000000000 */
[----:B------:R-:W-:Y:S01]  /*a250*/  UMOV UR15, 0x3ddb7cdf ;  /* 0x3ddb7cdf000f7882 */ /* 0x000fe20000000000 */
[----:B------:R-:W-:Y:S01]  /*a260*/  F2F.F32.F64 R26, R46 ;  /* 0x0000002e001a7310 */ /* 0x000fe20000301000 */
[----:B------:R-:W-:Y:S07]  /*a270*/  BSSY.RECONVERGENT B0, `(.L_x_269) ;  /* 0x0000010000007945 */ /* 0x000fee0003800200 */
[----:B------:R-:W0:Y:S02]  /*a280*/  F2F.F64.F32 R20, R50 ;  /* 0x0000003200147310 */ /* 0x000e240000201800 */
[----:B0-----:R-:W-:-:S06]  /*a290*/  DADD R20, R20, UR14 ;  /* 0x0000000e14147e29 */ /* 0x001fcc0008000000 */
[----:B------:R-:W0:Y:S04]  /*a2a0*/  MUFU.RCP64H R45, R21 ;  /* 0x00000015002d7308 */ /* 0x000e280000001800 */
[----:B------:R-:W-:-:S05]  /*a2b0*/  VIADD R44, R21, 0x300402 ;  /* 0x00300402152c7836 */ /* 0x000fca0000000000 */
[----:B------:R-:W-:Y:S01]  /*a2c0*/  FSETP.GEU.AND P0, PT, |R44|, 5.8789094863358348022e-39, PT ;  /* 0x004004022c00780b */ /* 0x000fe20003f0e200 */
        /* <DEDUP_REMOVED lines=10> */
.L_x_270:
[----:B------:R-:W-:Y:S05]  /*a370*/  BSYNC.RECONVERGENT B0 ;  /* 0x0000000000007941 */ /* 0x000fea0003800200 */
.L_x_269:
[----:B------:R-:W0:Y:S01]  /*a380*/  F2F.F32.F64 R44, R44 ;  /* 0x0000002c002c7310 */ /* 0x000e220000301000 */
[----:B------:R-:W-:Y:S01]  /*a390*/  ISETP.NE.AND P0, PT, R62, R35, PT ;  /* 0x000000233e00720c */ /* 0x000fe20003f05270 */
[CC--:B------:R-:W-:Y:S01]  /*a3a0*/  FMUL R23, R19.reuse, R48.reuse ;  /* 0x0000003013177220 */ /* 0x0c0fe20000400000 */
[----:B------:R-:W-:-:S03]  /*a3b0*/  FMUL R19, R19, -R48 ;  /* 0x8000003013137220 */ /* 0x000fc60000400000 */
[----:B------:R-:W-:-:S08]  /*a3c0*/  FMUL R23, R26, R23 ;  /* 0x000000171a177220 */ /* 0x000fd00000400000 */
[----:B------:R-:W-:Y:S01]  /*a3d0*/  @!P0 FFMA R57, R4, R23, R57 ;  /* 0x0000001704398223 */ /* 0x000fe20000000039 */
[----:B0-----:R-:W-:Y:S01]  /*a3e0*/  FMUL R26, R44, R19 ;  /* 0x000000132c1a7220 */ /* 0x001fe20000400000 */
[-C--:B------:R-:W-:Y:S01]  /*a3f0*/  @!P0 FFMA R60, R5, R23.reuse, R60 ;  /* 0x00000017053c8223 */ /* 0x080fe2000000003c */
[----:B------:R-:W-:Y:S01]  /*a400*/  @!P0 FFMA R55, R2, R23, R55 ;  /* 0x0000001702378223 */ /* 0x000fe20000000037 */
[----:B------:R-:W-:Y:S06]  /*a410*/  @!P0 BRA `(.L_x_232) ;  /* 0x0000000800608947 */ /* 0x000fec0003800000 */
[----:B------:R-:W-:-:S13]  /*a420*/  ISETP.NE.AND P0, PT, R62, R32, PT ;  /* 0x000000203e00720c */ /* 0x000fda0003f05270 */
[-C--:B------:R-:W-:Y:S01]  /*a430*/  @!P0 FFMA R57, R7, R26.reuse, R57 ;  /* 0x0000001a07398223 */ /* 0x080fe20000000039 */
[-C--:B------:R-:W-:Y:S01]  /*a440*/  @!P0 FFMA R60, R9, R26.reuse, R60 ;  /* 0x0000001a093c8223 */ /* 0x080fe2000000003c */
[----:B------:R-:W-:Y:S01]  /*a450*/  @!P0 FFMA R55, R6, R26, R55 ;  /* 0x0000001a06378223 */ /* 0x000fe20000000037 */
[----:B------:R-:W-:Y:S06]  /*a460*/  @!P0 BRA `(.L_x_232) ;  /* 0x00000008004c8947 */ /* 0x000fec0003800000 */
[----:B------:R-:W-:-:S13]  /*a470*/  ISETP.NE.AND P0, PT, R62, R34, PT ;  /* 0x000000223e00720c */ /* 0x000fda0003f05270 */
[----:B------:R-:W-:Y:S05]  /*a480*/  @P0 BRA `(.L_x_271) ;  /* 0x0000000400200947 */ /* 0x000fea0003800000 */
[----:B------:R-:W-:Y:S01]  /*a490*/  FMUL R48, R48, R48 ;  /* 0x0000003030307220 */ /* 0x000fe20000400000 */
[----:B------:R-:W-:Y:S01]  /*a4a0*/  UMOV UR14, 0xd9d7bdbb ;  /* 0xd9d7bdbb000e7882 */ /* 0x000fe20000000000 */
[----:B------:R-:W-:Y:S01]  /*a4b0*/  UMOV UR15, 0x3ddb7cdf ;  /* 0x3ddb7cdf000f7882 */ /* 0x000fe20000000000 */
[----:B------:R-:W-:Y:S01]  /*a4c0*/  MOV R24, 0x1 ;  /* 0x0000000100187802 */ /* 0x000fe20000000f00 */
[----:B------:R-:W0:Y:S01]  /*a4d0*/  F2F.F64.F32 R32, R48 ;  /* 0x0000003000207310 */ /* 0x000e220000201800 */
[----:B------:R-:W-:Y:S01]  /*a4e0*/  FMUL R15, R28, R29 ;  /* 0x0000001d1c0f7220 */ /* 0x000fe20000400000 */
[----:B------:R-:W-:Y:S03]  /*a4f0*/  BSSY.RECONVERGENT B1, `(.L_x_272) ;  /* 0x0000016000017945 */ /* 0x000fe60003800200 */
[----:B------:R-:W-:-:S04]  /*a500*/  FFMA R15, R30, R14, R15 ;  /* 0x0000000e1e0f7223 */ /* 0x000fc8000000000f */
[----:B------:R-:W-:-:S04]  /*a510*/  FFMA R15, R18, R27, R15 ;  /* 0x0000001b120f7223 */ /* 0x000fc8000000000f */
[----:B------:R-:W1:Y:S01]  /*a520*/  F2F.F64.F32 R44, R15 ;  /* 0x0000000f002c7310 */ /* 0x000e620000201800 */
[----:B0-----:R-:W-:-:S07]  /*a530*/  DADD R32, R32, UR14 ;  /* 0x0000000e20207e29 */ /* 0x001fce0008000000 */
[----:B------:R-:W0:Y:S01]  /*a540*/  MUFU.RCP64H R25, R33 ;  /* 0x0000002100197308 */ /* 0x000e220000001800 */
[----:B-1----:R-:W-:Y:S01]  /*a550*/  FSETP.GEU.AND P1, PT, |R45|, 6.5827683646048100446e-37, PT ;  /* 0x036000002d00780b */ /* 0x002fe20003f2e200 */
[----:B0-----:R-:W-:-:S08]  /*a560*/  DFMA R20, -R32, R24, 1 ;  /* 0x3ff000002014742b */ /* 0x001fd00000000118 */
[----:B------:R-:W-:-:S08]  /*a570*/  DFMA R20, R20, R20, R20 ;  /* 0x000000141414722b */ /* 0x000fd00000000014 */
[----:B------:R-:W-:-:S08]  /*a580*/  DFMA R20, R24, R20, R24 ;  /* 0x000000141814722b */ /* 0x000fd00000000018 */
[----:B------:R-:W-:-:S08]  /*a590*/  DFMA R24, -R32, R20, 1 ;  /* 0x3ff000002018742b */ /* 0x000fd00000000114 */
[----:B------:R-:W-:-:S08]  /*a5a0*/  DFMA R24, R20, R24, R20 ;  /* 0x000000181418722b */ /* 0x000fd00000000014 */
[----:B------:R-:W-:-:S08]  /*a5b0*/  DMUL R20, R44, R24 ;  /* 0x000000182c147228 */ /* 0x000fd00000000000 */
[----:B------:R-:W-:-:S08]  /*a5c0*/  DFMA R18, -R32, R20, R44 ;  /* 0x000000142012722b */ /* 0x000fd0000000012c */
[----:B------:R-:W-:-:S10]  /*a5d0*/  DFMA R46, R24, R18, R20 ;  /* 0x00000012182e722b */ /* 0x000fd40000000014 */
[----:B------:R-:W-:-:S05]  /*a5e0*/  FFMA R8, RZ, R33, R47 ;  /* 0x00000021ff087223 */ /* 0x000fca000000002f */
[----:B------:R-:W-:-:S13]  /*a5f0*/  FSETP.GT.AND P0, PT, |R8|, 1.469367938527859385e-39, PT ;  /* 0x001000000800780b */ /* 0x000fda0003f04200 */
[----:B------:R-:W-:Y:S05]  /*a600*/  @P0 BRA P1, `(.L_x_273) ;  /* 0x0000000000100947 */ /* 0x000fea0000800000 */
[----:B------:R-:W-:Y:S02]  /*a610*/  MOV R24, R32 ;  /* 0x0000002000187202 */ /* 0x000fe40000000f00 */
[----:B------:R-:W-:Y:S02]  /*a620*/  MOV R25, R33 ;  /* 0x0000002100197202 */ /* 0x000fe40000000f00 */
[----:B------:R-:W-:-:S07]  /*a630*/  MOV R20, 0xa650 ;  /* 0x0000a65000147802 */ /* 0x000fce0000000f00 */
[----:B------:R-:W-:Y:S05]  /*a640*/  CALL.REL.NOINC `($__internal_2_$__cuda_sm20_div_rn_f64_full) ;  /* 0x000001e000847944 */ /* 0x000fea0003c00000 */
.L_x_273:
[----:B------:R-:W-:Y:S05]  /*a650*/  BSYNC.RECONVERGENT B1 ;  /* 0x0000000000017941 */ /* 0x000fea0003800200 */
.L_x_272:
[----:B------:R-:W0:Y:S01]  /*a660*/  MUFU.RCP64H R21, R33 ;  /* 0x0000002100157308 */ /* 0x000e220000001800 */
[----:B------:R-:W-:Y:S01]  /*a670*/  MOV R20, 0x1 ;  /* 0x0000000100147802 */ /* 0x000fe20000000f00 */
[----:B------:R-:W-:Y:S01]  /*a680*/  FMUL R29, R29, R12 ;  /* 0x0000000c1d1d7220 */ /* 0x000fe20000400000 */
[----:B------:R-:W-:Y:S01]  /*a690*/  DADD R46, R46, -1 ;  /* 0xbff000002e2e7429 */ /* 0x000fe20000000000 */
[----:B------:R-:W-:Y:S02]  /*a6a0*/  BSSY.RECONVERGENT B1, `(.L_x_274) ;  /* 0x0000017000017945 */ /* 0x000fe40003800200 */
[----:B------:R-:W-:-:S04]  /*a6b0*/  FFMA R14, R14, R13, R29 ;  /* 0x0000000d0e0e7223 */ /* 0x000fc8000000001d */
[----:B------:R-:W-:-:S06]  /*a6c0*/  FFMA R44, R27, R10, R14 ;  /* 0x0000000a1b2c7223 */ /* 0x000fcc000000000e */
[----:B------:R-:W1:Y:S01]  /*a6d0*/  F2F.F64.F32 R44, R44 ;  /* 0x0000002c002c7310 */ /* 0x000e620000201800 */
[----:B0-----:R-:W-:-:S08]  /*a6e0*/  DFMA R18, -R32, R20, 1 ;  /* 0x3ff000002012742b */ /* 0x001fd00000000114 */
[----:B------:R-:W-:Y:S01]  /*a6f0*/  DFMA R18, R18, R18, R18 ;  /* 0x000000121212722b */ /* 0x000fe20000000012 */
[----:B-1----:R-:W-:-:S07]  /*a700*/  FSETP.GEU.AND P1, PT, |R45|, 6.5827683646048100446e-37, PT ;  /* 0x036000002d00780b */ /* 0x002fce0003f2e200 */
[----:B------:R-:W-:-:S08]  /*a710*/  DFMA R18, R20, R18, R20 ;  /* 0x000000121412722b */ /* 0x000fd00000000014 */
[----:B------:R-:W-:-:S08]  /*a720*/  DFMA R12, -R32, R18, 1 ;  /* 0x3ff00000200c742b */ /* 0x000fd00000000112 */
[----:B------:R-:W-:-:S08]  /*a730*/  DFMA R18, R18, R12, R18 ;  /* 0x0000000c1212722b */ /* 0x000fd00000000012 */
[----:B------:R-:W-:-:S08]  /*a740*/  DMUL R14, R18, R44 ;  /* 0x0000002c120e7228 */ /* 0x000fd00000000000 */
[----:B------:R-:W-:-:S08]  /*a750*/  DFMA R12, -R32, R14, R44 ;  /* 0x0000000e200c722b */ /* 0x000fd0000000012c */
[----:B------:R-:W-:Y:S02]  /*a760*/  DFMA R14, R18, R12, R14 ;  /* 0x0000000c120e722b */ /* 0x000fe4000000000e */
[----:B------:R0:W1:Y:S08]  /*a770*/  F2F.F32.F64 R13, R46 ;  /* 0x0000002e000d7310 */ /* 0x0000700000301000 */
[----:B------:R-:W-:-:S05]  /*a780*/  FFMA R8, RZ, R33, R15 ;  /* 0x00000021ff087223 */ /* 0x000fca000000000f */
[----:B------:R-:W-:-:S13]  /*a790*/  FSETP.GT.AND P0, PT, |R8|, 1.469367938527859385e-39, PT ;  /* 0x001000000800780b */ /* 0x000fda0003f04200 */
[----:B01----:R-:W-:Y:S05]  /*a7a0*/  @P0 BRA P1, `(.L_x_275) ;  /* 0x0000000000180947 */ /* 0x003fea0000800000 */
[----:B------:R-:W-:Y:S02]  /*a7b0*/  MOV R24, R32 ;  /* 0x0000002000187202 */ /* 0x000fe40000000f00 */
[----:B------:R-:W-:Y:S02]  /*a7c0*/  MOV R25, R33 ;  /* 0x0000002100197202 */ /* 0x000fe40000000f00 */
[----:B------:R-:W-:-:S07]  /*a7d0*/  MOV R20, 0xa7f0 ;  /* 0x0000a7f000147802 */ /* 0x000fce0000000f00 */
[----:B------:R-:W-:Y:S05]  /*a7e0*/  CALL.REL.NOINC `($__internal_2_$__cuda_sm20_div_rn_f64_full) ;  /* 0x000001e0001c7944 */ /* 0x000fea0003c00000 */
[----:B------:R-:W-:Y:S02]  /*a7f0*/  MOV R14, R46 ;  /* 0x0000002e000e7202 */ /* 0x000fe40000000f00 */
[----:B------:R-:W-:-:S07]  /*a800*/  MOV R15, R47 ;  /* 0x0000002f000f7202 */ /* 0x000fce0000000f00 */
.L_x_275:
[----:B------:R-:W-:Y:S05]  /*a810*/  BSYNC.RECONVERGENT B1 ;  /* 0x0000000000017941 */ /* 0x000fea0003800200 */
.L_x_274:
[----:B------:R-:W0:Y:S01]  /*a820*/  F2F.F32.F64 R15, R14 ;  /* 0x0000000e000f7310 */ /* 0x000e220000301000 */
[-C--:B------:R-:W-:Y:S01]  /*a830*/  FMUL R8, R5, R13.reuse ;  /* 0x0000000d05087220 */ /* 0x080fe20000400000 */
[-C--:B------:R-:W-:Y:S01]  /*a840*/  FMUL R10, R2, R13.reuse ;  /* 0x0000000d020a7220 */ /* 0x080fe20000400000 */
[----:B------:R-:W-:Y:S01]  /*a850*/  FMUL R4, R4, R13 ;  /* 0x0000000d04047220 */ /* 0x000fe20000400000 */
[----:B0-----:R-:W-:-:S04]  /*a860*/  FMUL R26, R26, R15 ;  /* 0x0000000f1a1a7220 */ /* 0x001fc80000400000 */
[-C--:B------:R-:W-:Y:S01]  /*a870*/  FMUL R2, R7, R26.reuse ;  /* 0x0000001a07027220 */ /* 0x080fe20000400000 */
[-C--:B------:R-:W-:Y:S01]  /*a880*/  FMUL R9, R9, R26.reuse ;  /* 0x0000001a09097220 */ /* 0x080fe20000400000 */
[----:B------:R-:W-:Y:S02]  /*a890*/  FMUL R5, R6, R26 ;  /* 0x0000001a06057220 */ /* 0x000fe40000400000 */
[C---:B------:R-:W-:Y:S01]  /*a8a0*/  FFMA R2, R23.reuse, R4, -R2 ;  /* 0x0000000417027223 */ /* 0x040fe20000000802 */
[C---:B------:R-:W-:Y:S01]  /*a8b0*/  FFMA R9, R23.reuse, R8, -R9 ;  /* 0x0000000817097223 */ /* 0x040fe20000000809 */
[----:B------:R-:W-:Y:S02]  /*a8c0*/  FFMA R10, R23, R10, -R5 ;  /* 0x0000000a170a7223 */ /* 0x000fe40000000805 */
[----:B------:R-:W-:Y:S01]  /*a8d0*/  FADD R57, R57, R2 ;  /* 0x0000000239397221 */ /* 0x000fe20000000000 */
[----:B------:R-:W-:Y:S01]  /*a8e0*/  FADD R60, R60, R9 ;  /* 0x000000093c3c7221 */ /* 0x000fe20000000000 */
[----:B------:R-:W-:Y:S01]  /*a8f0*/  FADD R55, R55, R10 ;  /* 0x0000000a37377221 */ /* 0x000fe20000000000 */
[----:B------:R-:W-:Y:S06]  /*a900*/  BRA `(.L_x_232) ;  /* 0x0000000400247947 */ /* 0x000fec0003800000 */
.L_x_271:
[----:B------:R-:W-:-:S13]  /*a910*/  ISETP.NE.AND P0, PT, R62, R33, PT ;  /* 0x000000213e00720c */ /* 0x000fda0003f05270 */
[----:B------:R-:W-:Y:S05]  /*a920*/  @P0 BRA `(.L_x_232) ;  /* 0x00000004001c0947 */ /* 0x000fea0003800000 */
[----:B------:R-:W-:Y:S01]  /*a930*/  FMUL R48, R48, R48 ;  /* 0x0000003030307220 */ /* 0x000fe20000400000 */
[----:B------:R-:W-:Y:S01]  /*a940*/  UMOV UR14, 0xd9d7bdbb ;  /* 0xd9d7bdbb000e7882 */ /* 0x000fe20000000000 */
[----:B------:R-:W-:Y:S01]  /*a950*/  UMOV UR15, 0x3ddb7cdf ;  /* 0x3ddb7cdf000f7882 */ /* 0x000fe20000000000 */
[----:B------:R-:W-:Y:S01]  /*a960*/  IMAD.MOV.U32 R24, RZ, RZ, 0x1 ;  /* 0x00000001ff187424 */ /* 0x000fe200078e00ff */
[----:B------:R-:W0:Y:S01]  /*a970*/  F2F.F64.F32 R32, R48 ;  /* 0x0000003000207310 */ /* 0x000e220000201800 */
[----:B------:R-:W-:Y:S01]  /*a980*/  FMUL R15, R29, R12 ;  /* 0x0000000c1d0f7220 */ /* 0x000fe20000400000 */
[----:B------:R-:W-:Y:S03]  /*a990*/  BSSY.RECONVERGENT B1, `(.L_x_276) ;  /* 0x0000016000017945 */ /* 0x000fe60003800200 */
[----:B------:R-:W-:-:S04]  /*a9a0*/  FFMA R8, R14, R13, R15 ;  /* 0x0000000d0e087223 */ /* 0x000fc8000000000f */
[----:B------:R-:W-:Y:S01]  /*a9b0*/  FFMA R44, R27, R10, R8 ;  /* 0x0000000a1b2c7223 */ /* 0x000fe20000000008 */
[----:B0-----:R-:W-:-:S05]  /*a9c0*/  DADD R32, R32, UR14 ;  /* 0x0000000e20207e29 */ /* 0x001fca0008000000 */
[----:B------:R-:W0:Y:S08]  /*a9d0*/  F2F.F64.F32 R44, R44 ;  /* 0x0000002c002c7310 */ /* 0x000e300000201800 */
[----:B------:R-:W1:Y:S01]  /*a9e0*/  MUFU.RCP64H R25, R33 ;  /* 0x0000002100197308 */ /* 0x000e620000001800 */
[----:B0-----:R-:W-:Y:S01]  /*a9f0*/  FSETP.GEU.AND P1, PT, |R45|, 6.5827683646048100446e-37, PT ;  /* 0x036000002d00780b */ /* 0x001fe20003f2e200 */
[----:B-1----:R-:W-:-:S08]  /*aa00*/  DFMA R20, -R32, R24, 1 ;  /* 0x3ff000002014742b */ /* 0x002fd00000000118 */
        /* <DEDUP_REMOVED lines=14> */
.L_x_277:
[----:B------:R-:W-:Y:S05]  /*aaf0*/  BSYNC.RECONVERGENT B1 ;  /* 0x0000000000017941 */ /* 0x000fea0003800200 */
.L_x_276:
[----:B------:R-:W0:Y:S01]  /*ab00*/  MUFU.RCP64H R21, R33 ;  /* 0x0000002100157308 */ /* 0x000e220000001800 */
[----:B------:R-:W-:Y:S01]  /*ab10*/  MOV R20, 0x1 ;  /* 0x0000000100147802 */ /* 0x000fe20000000f00 */
[----:B------:R-:W-:Y:S01]  /*ab20*/  FMUL R29, R28, R29 ;  /* 0x0000001d1c1d7220 */ /* 0x000fe20000400000 */
[----:B------:R-:W-:Y:S01]  /*ab30*/  DADD R46, R46, -1 ;  /* 0xbff000002e2e7429 */ /* 0x000fe20000000000 */
[----:B------:R-:W-:Y:S02]  /*ab40*/  BSSY.RECONVERGENT B1, `(.L_x_278) ;  /* 0x0000017000017945 */ /* 0x000fe40003800200 */
[----:B------:R-:W-:-:S03]  /*ab50*/  FFMA R29, R30, R14, R29 ;  /* 0x0000000e1e1d7223 */ /* 0x000fc6000000001d */
[----:B------:R-:W-:Y:S01]  /*ab60*/  F2F.F32.F64 R10, R46 ;  /* 0x0000002e000a7310 */ /* 0x000fe20000301000 */
[----:B------:R-:W-:Y:S01]  /*ab70*/  FFMA R29, R18, R27, R29 ;  /* 0x0000001b121d7223 */ /* 0x000fe2000000001d */
[----:B0-----:R-:W-:-:S06]  /*ab80*/  DFMA R12, -R32, R20, 1 ;  /* 0x3ff00000200c742b */ /* 0x001fcc0000000114 */
[----:B------:R-:W0:Y:S02]  /*ab90*/  F2F.F64.F32 R44, R29 ;  /* 0x0000001d002c7310 */ /* 0x000e240000201800 */
[----:B------:R-:W-:-:S08]  /*aba0*/  DFMA R12, R12, R12, R12 ;  /* 0x0000000c0c0c722b */ /* 0x000fd0000000000c */
[----:B------:R-:W-:Y:S01]  /*abb0*/  DFMA R12, R20, R12, R20 ;  /* 0x0000000c140c722b */ /* 0x000fe20000000014 */
[----:B0-----:R-:W-:-:S07]  /*abc0*/  FSETP.GEU.AND P1, PT, |R45|, 6.5827683646048100446e-37, PT ;  /* 0x036000002d00780b */ /* 0x001fce0003f2e200 */
        /* <DEDUP_REMOVED lines=12> */
[----:B------:R-:W-:Y:S02]  /*ac90*/  MOV R12, R46 ;  /* 0x0000002e000c7202 */ /* 0x000fe40000000f00 */
[----:B------:R-:W-:-:S07]  /*aca0*/  MOV R13, R47 ;  /* 0x0000002f000d7202 */ /* 0x000fce0000000f00 */
.L_x_279:
[----:B------:R-:W-:Y:S05]  /*acb0*/  BSYNC.RECONVERGENT B1 ;  /* 0x0000000000017941 */ /* 0x000fea0003800200 */
.L_x_278:
        /* <DEDUP_REMOVED lines=13> */
[----:B------:R-:W-:-:S07]  /*ad90*/  FADD R55, R55, R6 ;  /* 0x0000000637377221 */ /* 0x000fce0000000000 */
.L_x_232:
[----:B------:R-:W-:Y:S05]  /*ada0*/  BSYNC.RECONVERGENT B3 ;  /* 0x0000000000037941 */ /* 0x000fea0003800200 */
.L_x_231:
[----:B-----5:R-:W-:Y:S01]  /*adb0*/  LEA R52, R31, R52, 0x2 ;  /* 0x000000341f347211 */ /* 0x020fe200078e10ff */
[----:B------:R-:W-:Y:S06]  /*adc0*/  @P5 BRA `(.L_x_280) ;  /* 0xffffffd800485947 */ /* 0x000fec000383ffff */
.L_x_230:
[----:B-----5:R-:W2:Y:S01]  /*add0*/  LDC.64 R4, c[0x0][0x428] ;  /* 0x00010a00ff047b82 */ /* 0x020ea20000000a00 */
[----:B------:R-:W-:Y:S01]  /*ade0*/  ISETP.GE.AND P0, PT, R11, 0x1, PT ;  /* 0x000000010b00780c */ /* 0x000fe20003f06270 */
[----:B--2---:R-:W-:-:S06]  /*adf0*/  IMAD.WIDE R4, R62, 0x4, R4 ;  /* 0x000000043e047825 */ /* 0x004fcc00078e0204 */
[----:B------:R-:W2:Y:S01]  /*ae00*/  LDG.E R4, desc[UR10][R4.64] ;  /* 0x0000000a04047981 */ /* 0x000ea2000c1e1900 */
[----:B------:R-:W-:Y:S01]  /*ae10*/  BSSY.RECONVERGENT B3, `(.L_x_281) ;  /* 0x0000159000037945 */ /* 0x000fe20003800200 */
[----:B------:R-:W-:Y:S02]  /*ae20*/  HFMA2 R13, -RZ, RZ, 0, 0 ;  /* 0x00000000ff0d7431 */ /* 0x000fe400000001ff */
[----:B------:R-:W-:Y:S01]  /*ae30*/  FADD R38, R38, R57 ;  /* 0x0000003926267221 */ /* 0x000fe20000000000 */
[----:B------:R-:W-:Y:S01]  /*ae40*/  FADD R37, R37, R60 ;  /* 0x0000003c25257221 */ /* 0x000fe20000000000 */
[----:B------:R-:W-:Y:S01]  /*ae50*/  FADD R36, R36, R55 ;  /* 0x0000003724247221 */ /* 0x000fe20000000000 */
[----:B------:R-:W-:Y:S02]  /*ae60*/  CS2R R10, SRZ ;  /* 0x00000000000a7805 */ /* 0x000fe4000001ff00 */
[----:B--2---:R-:W-:-:S13]  /*ae70*/  ISETP.NE.OR P0, PT, R4, 0x1, !P0 ;  /* 0x000000010400780c */ /* 0x004fda0004705670 */
[----:B------:R-:W-:Y:S05]  /*ae80*/  @P0 BRA `(.L_x_282) ;  /* 0x0000001400440947 */ /* 0x000fea0003800000 */
[----:B------:R-:W-:Y:S01]  /*ae90*/  UISETP.NE.AND UP1, UPT, UR9, URZ, UPT ;  /* 0x000000ff0900728c */ /* 0x000fe2000bf25270 */
[----:B------:R-:W-:Y:S01]  /*aea0*/  CS2R R10, SRZ ;  /* 0x00000000000a7805 */ /* 0x000fe2000001ff00 */
[----:B------:R-:W-:Y:S01]  /*aeb0*/  IMAD.MOV.U32 R7, RZ, RZ, RZ ;  /* 0x000000ffff077224 */ /* 0x000fe200078e00ff */
[----:B------:R-:W-:-:S06]  /*aec0*/  MOV R13, RZ ;  /* 0x000000ff000d7202 */ /* 0x000fcc0000000f00 */
[----:B------:R-:W-:Y:S05]  /*aed0*/  BRA.U !UP1, `(.L_x_283) ;  /* 0x0000000d09747547 */ /* 0x000fea000b800000 */
[----:B------:R-:W-:Y:S01]  /*aee0*/  HFMA2 R9, -RZ, RZ, 0, 0 ;  /* 0x00000000ff097431 */ /* 0x000fe200000001ff */
[----:B------:R-:W-:-:S07]  /*aef0*/  MOV R11, RZ ;  /* 0x000000ff000b7202 */ /* 0x000fce0000000f00 */
.L_x_312:
[----:B------:R-:W2:Y:S02]  /*af00*/  LDC.64 R28, c[0x0][0x428] ;  /* 0x00010a00ff1c7b82 */ /* 0x000ea40000000a00 */
[----:B--2---:R-:W-:-:S05]  /*af10*/  IMAD.WIDE.U32 R28, R9, 0x4, R28 ;  /* 0x00000004091c7825 */ /* 0x004fca00078e001c */
[----:B------:R-:W2:Y:S01]  /*af20*/  LDG.E R2, desc[UR10][R28.64] ;  /* 0x0000000a1c027981 */ /* 0x000ea2000c1e1900 */
[----:B------:R-:W-:Y:S01]  /*af30*/  MOV R4, 0x400 ;  /* 0x0000040000047802 */ /* 0x000fe20000000f00 */
[----:B------:R-:W4:Y:S03]  /*af40*/  S2R R5, SR_CgaCtaId ;  /* 0x0000000000057919 */ /* 0x000f260000008800 */
[----:B------:R-:W-:-:S04]  /*af50*/  IADD3 R4, PT, PT, R4, 0x2810, RZ ;  /* 0x0000281004047810 */ /* 0x000fc80007ffe0ff */
[----:B----4-:R-:W-:-:S05]  /*af60*/  LEA R4, R5, R4, 0x18 ;  /* 0x0000000405047211 */ /* 0x010fca00078ec0ff */
[C---:B------:R-:W-:Y:S01]  /*af70*/  IMAD R6, R9.reuse, 0xc, R4 ;  /* 0x0000000c09067824 */ /* 0x040fe200078e0204 */
[----:B------:R-:W-:-:S04]  /*af80*/  IADD3 R9, PT, PT, R9, 0x2, RZ ;  /* 0x0000000209097810 */ /* 0x000fc80007ffe0ff */
[----:B------:R-:W-:Y:S02]  /*af90*/  ISETP.NE.AND P4, PT, R9, UR7, PT ;  /* 0x0000000709007c0c */ /* 0x000fe4000bf85270 */
[----:B--2---:R-:W-:-:S04]  /*afa0*/  IADD3 R2, PT, PT, R2, -0x7, RZ ;  /* 0xfffffff902027810 */ /* 0x004fc80007ffe0ff */
[----:B------:R-:W-:-:S13]  /*afb0*/  ISETP.GT.U32.AND P0, PT, R2, 0x1, PT ;  /* 0x000000010200780c */ /* 0x000fda0003f04070 */
[----:B------:R-:W-:Y:S05]  /*afc0*/  @P0 BRA `(.L_x_284) ;  /* 0x0000000400900947 */ /* 0x000fea0003800000 */
[----:B------:R-:W1:Y:S01]  /*afd0*/  LDS.64 R14, [R6] ;  /* 0x00000000060e7984 */ /* 0x000e620000000a00 */
[----:B------:R-:W-:Y:S03]  /*afe0*/  BSSY.RECONVERGENT B4, `(.L_x_284) ;  /* 0x0000062000047945 */ /* 0x000fe60003800200 */
        /* <DEDUP_REMOVED lines=9> */
[----:B------:R-:W-:Y:S01]  /*b080*/  IADD3 R7, PT, PT, R19, -0xd000000, RZ ;  /* 0xf300000013077810 */ /* 0x000fe20007ffe0ff */
[----:B------:R0:W1:Y:S01]  /*b090*/  MUFU.RSQ R12, R19 ;  /* 0x00000013000c7308 */ /* 0x0000620000001400 */
[----:B------:R-:W-:Y:S02]  /*b0a0*/  BSSY.RECONVERGENT B0, `(.L_x_286) ;  /* 0x000000b000007945 */ /* 0x000fe40003800200 */
[----:B------:R-:W-:-:S13]  /*b0b0*/  ISETP.GT.U32.AND P0, PT, R7, 0x727fffff, PT ;  /* 0x727fffff0700780c */ /* 0x000fda0003f04070 */
[----:B0-----:R-:W-:Y:S05]  /*b0c0*/  @!P0 BRA `(.L_x_287) ;  /* 0x0000000000108947 */ /* 0x001fea0003800000 */
[----:B------:R-:W-:-:S07]  /*b0d0*/  MOV R8, 0xb0f0 ;  /* 0x0000b0f000087802 */ /* 0x000fce0000000f00 */
[----:B-1----:R-:W-:Y:S05]  /*b0e0*/  CALL.REL.NOINC `($__internal_4_$__cuda_sm20_sqrt_rn_f32_slowpath) ;  /* 0x000001e000147944 */ /* 0x002fea0003c00000 */
[----:B------:R-:W-:Y:S01]  /*b0f0*/  MOV R7, R24 ;  /* 0x0000001800077202 */ /* 0x000fe20000000f00 */
[----:B------:R-:W-:Y:S06]  /*b100*/  BRA `(.L_x_288) ;  /* 0x0000000000107947 */ /* 0x000fec0003800000 */
.L_x_287:
[----:B-1----:R-:W-:Y:S01]  /*b110*/  FMUL.FTZ R7, R19, R12 ;  /* 0x0000000c13077220 */ /* 0x002fe20000410000 */
[----:B------:R-:W-:-:S03]  /*b120*/  FMUL.FTZ R12, R12, 0.5 ;  /* 0x3f0000000c0c7820 */ /* 0x000fc60000410000 */
[----:B------:R-:W-:-:S04]  /*b130*/  FFMA R8, -R7, R7, R19 ;  /* 0x0000000707087223 */ /* 0x000fc80000000113 */
[----:B------:R-:W-:-:S07]  /*b140*/  FFMA R7, R8, R12, R7 ;  /* 0x0000000c08077223 */ /* 0x000fce0000000007 */
.L_x_288:
[----:B------:R-:W-:Y:S05]  /*b150*/  BSYNC.RECONVERGENT B0 ;  /* 0x0000000000007941 */ /* 0x000fea0003800200 */
.L_x_286:
[----:B------:R-:W0:Y:S02]  /*b160*/  LDCU UR14, c[0x0][0x498] ;  /* 0x00009300ff0e77ac */ /* 0x000e240008000800 */
[----:B0-----:R-:W-:Y:S02]  /*b170*/  UIADD3 UR5, UPT, UPT, UR14, -0xd000000, URZ ;  /* 0xf30000000e057890 */ /* 0x001fe4000fffe0ff */
[----:B------:R-:W0:Y:S02]  /*b180*/  MUFU.RSQ R8, UR14 ;  /* 0x0000000e00087d08 */ /* 0x000e240008001400 */
[----:B------:R-:W-:-:S09]  /*b190*/  UISETP.GT.U32.AND UP1, UPT, UR5, 0x727fffff, UPT ;  /* 0x727fffff0500788c */ /* 0x000fd2000bf24070 */
[----:B------:R-:W-:Y:S05]  /*b1a0*/  BRA.U !UP1, `(.L_x_289) ;  /* 0x00000001091c7547 */ /* 0x000fea000b800000 */
[----:B------:R-:W1:Y:S01]  /*b1b0*/  LDCU UR5, c[0x0][0x498] ;  /* 0x00009300ff0577ac */ /* 0x000e620008000800 */
[----:B------:R-:W-:Y:S01]  /*b1c0*/  BSSY.RECONVERGENT B0, `(.L_x_290) ;  /* 0x0000004000007945 */ /* 0x000fe20003800200 */
[----:B0-----:R-:W-:Y:S02]  /*b1d0*/  MOV R8, 0xb200 ;  /* 0x0000b20000087802 */ /* 0x001fe40000000f00 */
[----:B-1----:R-:W-:-:S07]  /*b1e0*/  MOV R19, UR5 ;  /* 0x0000000500137c02 */ /* 0x002fce0008000f00 */
[----:B------:R-:W-:Y:S05]  /*b1f0*/  CALL.REL.NOINC `($__internal_4_$__cuda_sm20_sqrt_rn_f32_slowpath) ;  /* 0x000001dc00d07944 */ /* 0x000fea0003c00000 */
[----:B------:R-:W-:Y:S05]  /*b200*/  BSYNC.RECONVERGENT B0 ;  /* 0x0000000000007941 */ /* 0x000fea0003800200 */
.L_x_290:
[----:B------:R-:W-:Y:S05]  /*b210*/  BRA `(.L_x_291) ;  /* 0x0000000000107947 */ /* 0x000fea0003800000 */
.L_x_289:
[C---:B0-----:R-:W-:Y:S01]  /*b220*/  FMUL.FTZ R24, R8.reuse, UR14 ;  /* 0x0000000e08187c20 */ /* 0x041fe20008410000 */
[----:B------:R-:W-:-:S03]  /*b230*/  FMUL.FTZ R8, R8, 0.5 ;  /* 0x3f00000008087820 */ /* 0x000fc60000410000 */
[----:B------:R-:W-:-:S04]  /*b240*/  FFMA R15, -R24, R24, UR14 ;  /* 0x0000000e180f7e23 */ /* 0x000fc80008000118 */
[----:B------:R-:W-:-:S07]  /*b250*/  FFMA R24, R15, R8, R24 ;  /* 0x000000080f187223 */ /* 0x000fce0000000018 */
.L_x_291:
[----:B------:R-:W0:Y:S01]  /*b260*/  MUFU.RCP R15, R24 ;  /* 0x00000018000f7308 */ /* 0x000e220000001000 */
[----:B------:R-:W-:Y:S01]  /*b270*/  UMOV UR5, 0x3e99999a ;  /* 0x3e99999a00057882 */ /* 0x000fe20000000000 */
[----:B------:R-:W-:Y:S01]  /*b280*/  BSSY.RECONVERGENT B5, `(.L_x_292) ;  /* 0x000000d000057945 */ /* 0x000fe20003800200 */
[----:B------:R-:W-:-:S05]  /*b290*/  IMAD.U32 R19, RZ, RZ, UR5 ;  /* 0x00000005ff137e24 */ /* 0x000fca000f8e00ff */
[----:B------:R-:W1:Y:S01]  /*b2a0*/  FCHK P0, -R19, R24 ;  /* 0x0000001813007302 */ /* 0x000e620000000100 */
[----:B0-----:R-:W-:-:S04]  /*b2b0*/  FFMA R8, R15, -R24, 1 ;  /* 0x3f8000000f087423 */ /* 0x001fc80000000818 */
[----:B------:R-:W-:-:S04]  /*b2c0*/  FFMA R8, R15, R8, R15 ;  /* 0x000000080f087223 */ /* 0x000fc8000000000f */
[----:B------:R-:W-:-:S04]  /*b2d0*/  FFMA R15, R8, -0.30000001192092895508, RZ ;  /* 0xbe99999a080f7823 */ /* 0x000fc800000000ff */
[----:B------:R-:W-:-:S04]  /*b2e0*/  FFMA R12, R15, -R24, -0.30000001192092895508 ;  /* 0xbe99999a0f0c7423 */ /* 0x000fc80000000818 */
[----:B------:R-:W-:Y:S01]  /*b2f0*/  FFMA R15, R8, R12, R15 ;  /* 0x0000000c080f7223 */ /* 0x000fe2000000000f */
[----:B-1----:R-:W-:Y:S06]  /*b300*/  @!P0 BRA `(.L_x_293) ;  /* 0x0000000000108947 */ /* 0x002fec0003800000 */
[----:B------:R-:W-:Y:S01]  /*b310*/  HFMA2 R15, -RZ, RZ, -1.6494140625, -0.002735137939453125 ;  /* 0xbe99999aff0f7431 */ /* 0x000fe200000001ff */
[----:B------:R-:W-:Y:S02]  /*b320*/  MOV R8, R24 ;  /* 0x0000001800087202 */ /* 0x000fe40000000f00 */
[----:B------:R-:W-:-:S07]  /*b330*/  MOV R22, 0xb350 ;  /* 0x0000b35000167802 */ /* 0x000fce0000000f00 */
[----:B------:R-:W-:Y:S05]  /*b340*/  CALL.REL.NOINC `($__internal_5_$__cuda_sm3x_div_rn_noftz_f32_slowpath) ;  /* 0x000001dc00d47944 */ /* 0x000fea0003c00000 */
.L_x_293:
[----:B------:R-:W-:Y:S05]  /*b350*/  BSYNC.RECONVERGENT B5 ;  /* 0x0000000000057941 */ /* 0x000fea0003800200 */
.L_x_292:
        /* <DEDUP_REMOVED lines=12> */
[----:B------:R-:W-:Y:S05]  /*b420*/  CALL.REL.NOINC `($__internal_5_$__cuda_sm3x_div_rn_noftz_f32_slowpath) ;  /* 0x000001dc009c7944 */ /* 0x000fea0003c00000 */
[----:B------:R-:W-:-:S07]  /*b430*/  MOV R8, R15 ;  /* 0x0000000f00087202 */ /* 0x000fce0000000f00 */
.L_x_295:
[----:B------:R-:W-:Y:S05]  /*b440*/  BSYNC.RECONVERGENT B5 ;  /* 0x0000000000057941 */ /* 0x000fea0003800200 */
.L_x_294:
[----:B------:R-:W-:Y:S01]  /*b450*/  HFMA2 R15, -RZ, RZ, 0.96630859375, -0.0022525787353515625 ;  /* 0x3bbb989dff0f7431 */ /* 0x000fe200000001ff */
[----:B------:R-:W-:Y:S01]  /*b460*/  MOV R19, 0x437c0000 ;  /* 0x437c000000137802 */ /* 0x000fe20000000f00 */
[----:B------:R-:W0:Y:S01]  /*b470*/  MUFU.RCP R14, R7 ;  /* 0x00000007000e7308 */ /* 0x000e220000001000 */
[----:B------:R-:W-:Y:S02]  /*b480*/  BSSY.RECONVERGENT B5, `(.L_x_296) ;  /* 0x0000014000057945 */ /* 0x000fe40003800200 */
[----:B------:R-:W-:-:S04]  /*b490*/  FFMA.SAT R12, R8, R15, 0.5 ;  /* 0x3f000000080c7423 */ /* 0x000fc8000000200f */
[----:B------:R-:W-:-:S04]  /*b4a0*/  FFMA.RM R12, R12, R19, 12582913 ;  /* 0x4b4000010c0c7423 */ /* 0x000fc80000004013 */
[----:B------:R-:W-:Y:S01]  /*b4b0*/  FADD R15, R12, -12583039 ;  /* 0xcb40007f0c0f7421 */ /* 0x000fe20000000000 */
[----:B0-----:R-:W-:-:S03]  /*b4c0*/  FFMA R19, R14, -R7, 1 ;  /* 0x3f8000000e137423 */ /* 0x001fc60000000807 */
[----:B------:R-:W-:Y:S01]  /*b4d0*/  FFMA R15, R8, 1.4426950216293334961, -R15 ;  /* 0x3fb8aa3b080f7823 */ /* 0x000fe2000000080f */
[----:B------:R-:W-:-:S03]  /*b4e0*/  FFMA R14, R14, R19, R14 ;  /* 0x000000130e0e7223 */ /* 0x000fc6000000000e */
[----:B------:R-:W-:Y:S01]  /*b4f0*/  FFMA R8, R8, 1.925963033500011079e-08, R15 ;  /* 0x32a5706008087823 */ /* 0x000fe2000000000f */
[----:B------:R-:W-:-:S05]  /*b500*/  SHF.L.U32 R15, R12, 0x17, RZ ;  /* 0x000000170c0f7819 */ /* 0x000fca00000006ff */
[----:B------:R-:W0:Y:S02]  /*b510*/  MUFU.EX2 R8, R8 ;  /* 0x0000000800087308 */ /* 0x000e240000000800 */
[----:B0-----:R-:W-:-:S06]  /*b520*/  FMUL.D2 R15, R15, R8 ;  /* 0x000000080f0f7220 */ /* 0x001fcc0000300000 */
[----:B------:R-:W0:Y:S01]  /*b530*/  FCHK P0, R15, R7 ;  /* 0x000000070f007302 */ /* 0x000e220000000000 */
[----:B------:R-:W-:-:S04]  /*b540*/  FFMA R12, R15, R14, RZ ;  /* 0x0000000e0f0c7223 */ /* 0x000fc800000000ff */
[----:B------:R-:W-:-:S04]  /*b550*/  FFMA R19, R12, -R7, R15 ;  /* 0x800000070c137223 */ /* 0x000fc8000000000f */
[----:B------:R-:W-:Y:S01]  /*b560*/  FFMA R12, R14, R19, R12 ;  /* 0x000000130e0c7223 */ /* 0x000fe2000000000c */
[----:B0-----:R-:W-:Y:S06]  /*b570*/  @!P0 BRA `(.L_x_297) ;  /* 0x0000000000108947 */ /* 0x001fec0003800000 */
[----:B------:R-:W-:Y:S02]  /*b580*/  MOV R8, R7 ;  /* 0x0000000700087202 */ /* 0x000fe40000000f00 */
[----:B------:R-:W-:-:S07]  /*b590*/  MOV R22, 0xb5b0 ;  /* 0x0000b5b000167802 */ /* 0x000fce0000000f00 */
[----:B------:R-:W-:Y:S05]  /*b5a0*/  CALL.REL.NOINC `($__internal_5_$__cuda_sm3x_div_rn_noftz_f32_slowpath) ;  /* 0x000001dc003c7944 */ /* 0x000fea0003c00000 */
[----:B------:R-:W-:-:S07]  /*b5b0*/  IMAD.MOV.U32 R12, RZ, RZ, R15 ;  /* 0x000000ffff0c7224 */ /* 0x000fce00078e000f */
.L_x_297:
[----:B------:R-:W-:Y:S05]  /*b5c0*/  BSYNC.RECONVERGENT B5 ;  /* 0x0000000000057941 */ /* 0x000fea0003800200 */
.L_x_296:
[-C--:B------:R-:W-:Y:S01]  /*b5d0*/  FFMA R10, R5, R12.reuse, R10 ;  /* 0x0000000c050a7223 */ /* 0x080fe2000000000a */
[-C--:B------:R-:W-:Y:S01]  /*b5e0*/  FFMA R13, R4, R12.reuse, R13 ;  /* 0x0000000c040d7223 */ /* 0x080fe2000000000d */
[----:B------:R-:W-:-:S07]  /*b5f0*/  FFMA R11, R2, R12, R11 ;  /* 0x0000000c020b7223 */ /* 0x000fce000000000b */
.L_x_285:
[----:B------:R-:W-:Y:S05]  /*b600*/  BSYNC.RECONVERGENT B4 ;  /* 0x0000000000047941 */ /* 0x000fea0003800200 */
.L_x_284:
[----:B------:R-:W2:Y:S02]  /*b610*/  LDG.E R28, desc[UR10][R28.64+0x4] ;  /* 0x0000040a1c1c7981 */ /* 0x000ea4000c1e1900 */
[----:B--2---:R-:W-:-:S04]  /*b620*/  IADD3 R2, PT, PT, R28, -0x7, RZ ;  /* 0xfffffff91c027810 */ /* 0x004fc80007ffe0ff */
[----:B------:R-:W-:-:S13]  /*b630*/  ISETP.GT.U32.AND P0, PT, R2, 0x1, PT ;  /* 0x000000010200780c */ /* 0x000fda0003f04070 */
[----:B------:R-:W-:Y:S05]  /*b640*/  @P0 BRA `(.L_x_298) ;  /* 0x0000000400900947 */ /* 0x000fea0003800000 */
[----:B------:R-:W1:Y:S01]  /*b650*/  LDS.64 R14, [R6+0x10] ;  /* 0x00001000060e7984 */ /* 0x000e620000000a00 */
[----:B------:R-:W-:Y:S03]  /*b660*/  BSSY.RECONVERGENT B4, `(.L_x_298) ;  /* 0x0000062000047945 */ /* 0x000fe60003800200 */
[----:B------:R-:W0:Y:S01]  /*b670*/  LDS R2, [R6+0xc] ;  /* 0x00000c0006027984 */ /* 0x000e220000000800 */
        /* <DEDUP_REMOVED lines=13> */
[----:B-1----:R-:W-:-:S07]  /*b750*/  MOV R8, 0xb770 ;  /* 0x0000b77000087802 */ /* 0x002fce0000000f00 */
[----:B------:R-:W-:Y:S05]  /*b760*/  CALL.REL.NOINC `($__internal_4_$__cuda_sm20_sqrt_rn_f32_slowpath) ;  /* 0x000001d800747944 */ /* 0x000fea0003c00000 */
[----:B------:R-:W-:Y:S01]  /*b770*/  MOV R6, R24 ;  /* 0x0000001800067202 */ /* 0x000fe20000000f00 */
[----:B------:R-:W-:Y:S06]  /*b780*/  BRA `(.L_x_302) ;  /* 0x0000000000107947 */ /* 0x000fec0003800000 */
.L_x_301:
[----:B-1----:R-:W-:Y:S01]  /*b790*/  FMUL.FTZ R6, R19, R8 ;  /* 0x0000000813067220 */ /* 0x002fe20000410000 */
[----:B------:R-:W-:-:S03]  /*b7a0*/  FMUL.FTZ R8, R8, 0.5 ;  /* 0x3f00000008087820 */ /* 0x000fc60000410000 */
[----:B------:R-:W-:-:S04]  /*b7b0*/  FFMA R7, -R6, R6, R19 ;  /* 0x0000000606077223 */ /* 0x000fc80000000113 */
[----:B------:R-:W-:-:S07]  /*b7c0*/  FFMA R6, R7, R8, R6 ;  /* 0x0000000807067223 */ /* 0x000fce0000000006 */
.L_x_302:
[----:B------:R-:W-:Y:S05]  /*b7d0*/  BSYNC.RECONVERGENT B0 ;  /* 0x0000000000007941 */ /* 0x000fea0003800200 */
.L_x_300:
[----:B------:R-:W0:Y:S02]  /*b7e0*/  LDCU UR5, c[0x0][0x498] ;  /* 0x00009300ff0577ac */ /* 0x000e240008000800 */
[----:B0-----:R-:W-:Y:S02]  /*b7f0*/  UIADD3 UR14, UPT, UPT, UR5, -0xd000000, URZ ;  /* 0xf3000000050e7890 */ /* 0x001fe4000fffe0ff */
[----:B------:R-:W0:Y:S02]  /*b800*/  MUFU.RSQ R7, UR5 ;  /* 0x0000000500077d08 */ /* 0x000e240008001400 */
[----:B------:R-:W-:-:S09]  /*b810*/  UISETP.GT.U32.AND UP1, UPT, UR14, 0x727fffff, UPT ;  /* 0x727fffff0e00788c */ /* 0x000fd2000bf24070 */
[----:B------:R-:W-:Y:S05]  /*b820*/  BRA.U !UP1, `(.L_x_303) ;  /* 0x0000000109207547 */ /* 0x000fea000b800000 */
[----:B------:R-:W1:Y:S01]  /*b830*/  LDCU UR5, c[0x0][0x498] ;  /* 0x00009300ff0577ac */ /* 0x000e620008000800 */
[----:B------:R-:W-:Y:S01]  /*b840*/  BSSY.RECONVERGENT B0, `(.L_x_304) ;  /* 0x0000004000007945 */ /* 0x000fe20003800200 */
[----:B------:R-:W-:Y:S02]  /*b850*/  MOV R8, 0xb880 ;  /* 0x0000b88000087802 */ /* 0x000fe40000000f00 */
[----:B-1----:R-:W-:-:S07]  /*b860*/  MOV R19, UR5 ;  /* 0x0000000500137c02 */ /* 0x002fce0008000f00 */
[----:B0-----:R-:W-:Y:S05]  /*b870*/  CALL.REL.NOINC `($__internal_4_$__cuda_sm20_sqrt_rn_f32_slowpath) ;  /* 0x000001d800307944 */ /* 0x001fea0003c00000 */
[----:B------:R-:W-:Y:S05]  /*b880*/  BSYNC.RECONVERGENT B0 ;  /* 0x0000000000007941 */ /* 0x000fea0003800200 */
.L_x_304:
[----:B------:R-:W-:Y:S01]  /*b890*/  MOV R8, R24 ;  /* 0x0000001800087202 */ /* 0x000fe20000000f00 */
[----:B------:R-:W-:Y:S06]  /*b8a0*/  BRA `(.L_x_305) ;  /* 0x0000000000107947 */ /* 0x000fec0003800000 */
.L_x_303:
[C---:B0-----:R-:W-:Y:S01]  /*b8b0*/  FMUL.FTZ R8, R7.reuse, UR5 ;  /* 0x0000000507087c20 */ /* 0x041fe20008410000 */
[----:B------:R-:W-:-:S03]  /*b8c0*/  FMUL.FTZ R12, R7, 0.5 ;  /* 0x3f000000070c7820 */ /* 0x000fc60000410000 */
[----:B------:R-:W-:-:S04]  /*b8d0*/  FFMA R7, -R8, R8, UR5 ;  /* 0x0000000508077e23 */ /* 0x000fc80008000108 */
[----:B------:R-:W-:-:S07]  /*b8e0*/  FFMA R8, R7, R12, R8 ;  /* 0x0000000c07087223 */ /* 0x000fce0000000008 */
.L_x_305:
[----:B------:R-:W0:Y:S01]  /*b8f0*/  MUFU.RCP R7, R8 ;  /* 0x0000000800077308 */ /* 0x000e220000001000 */
[----:B------:R-:W-:Y:S01]  /*b900*/  UMOV UR5, 0x3e99999a ;  /* 0x3e99999a00057882 */ /* 0x000fe20000000000 */
[----:B------:R-:W-:Y:S01]  /*b910*/  BSSY.RECONVERGENT B5, `(.L_x_306) ;  /* 0x000000c000057945 */ /* 0x000fe20003800200 */
[----:B------:R-:W-:-:S05]  /*b920*/  MOV R19, UR5 ;  /* 0x0000000500137c02 */ /* 0x000fca0008000f00 */
        /* <DEDUP_REMOVED lines=8> */
[----:B------:R-:W-:-:S07]  /*b9b0*/  MOV R22, 0xb9d0 ;  /* 0x0000b9d000167802 */ /* 0x000fce0000000f00 */
[----:B------:R-:W-:Y:S05]  /*b9c0*/  CALL.REL.NOINC `($__internal_5_$__cuda_sm3x_div_rn_noftz_f32_slowpath) ;  /* 0x000001d800347944 */ /* 0x000fea0003c00000 */
.L_x_307:
[----:B------:R-:W-:Y:S05]  /*b9d0*/  BSYNC.RECONVERGENT B5 ;  /* 0x0000000000057941 */ /* 0x000fea0003800200 */
.L_x_306:
        /* <DEDUP_REMOVED lines=13> */
[----:B------:R-:W-:-:S07]  /*bab0*/  IMAD.MOV.U32 R7, RZ, RZ, R15 ;  /* 0x000000ffff077224 */ /* 0x000fce00078e000f */
.L_x_309:
[----:B------:R-:W-:Y:S05]  /*bac0*/  BSYNC.RECONVERGENT B5 ;  /* 0x0000000000057941 */ /* 0x000fea0003800200 */
.L_x_308:
[----:B------:R-:W-:Y:S01]  /*bad0*/  HFMA2 R8, -RZ, RZ, 0.96630859375, -0.0022525787353515625 ;  /* 0x3bbb989dff087431 */ /* 0x000fe200000001ff */
[----:B------:R-:W-:Y:S01]  /*bae0*/  MOV R15, 0x437c0000 ;  /* 0x437c0000000f7802 */ /* 0x000fe20000000f00 */
[----:B------:R-:W0:Y:S01]  /*baf0*/  MUFU.RCP R19, R6 ;  /* 0x0000000600137308 */ /* 0x000e220000001000 */
[----:B------:R-:W-:Y:S02]  /*bb00*/  BSSY.RECONVERGENT B5, `(.L_x_310) ;  /* 0x0000014000057945 */ /* 0x000fe40003800200 */
[----:B------:R-:W-:-:S04]  /*bb10*/  FFMA.SAT R8, R7, R8, 0.5 ;  /* 0x3f00000007087423 */ /* 0x000fc80000002008 */
[----:B------:R-:W-:-:S04]  /*bb20*/  FFMA.RM R8, R8, R15, 12582913 ;  /* 0x4b40000108087423 */ /* 0x000fc8000000400f */
[C---:B------:R-:W-:Y:S01]  /*bb30*/  FADD R12, R8.reuse, -12583039 ;  /* 0xcb40007f080c7421 */ /* 0x040fe20000000000 */
[----:B------:R-:W-:Y:S01]  /*bb40*/  SHF.L.U32 R15, R8, 0x17, RZ ;  /* 0x00000017080f7819 */ /* 0x000fe200000006ff */
[----:B0-----:R-:W-:Y:S02]  /*bb50*/  FFMA R8, R19, -R6, 1 ;  /* 0x3f80000013087423 */ /* 0x001fe40000000806 */
[----:B------:R-:W-:Y:S02]  /*bb60*/  FFMA R12, R7, 1.4426950216293334961, -R12 ;  /* 0x3fb8aa3b070c7823 */ /* 0x000fe4000000080c */
[----:B------:R-:W-:Y:S02]  /*bb70*/  FFMA R8, R19, R8, R19 ;  /* 0x0000000813087223 */ /* 0x000fe40000000013 */
[----:B------:R-:W-:-:S06]  /*bb80*/  FFMA R12, R7, 1.925963033500011079e-08, R12 ;  /* 0x32a57060070c7823 */ /* 0x000fcc000000000c */
        /* <DEDUP_REMOVED lines=10> */
[----:B------:R-:W-:-:S07]  /*bc30*/  MOV R7, R15 ;  /* 0x0000000f00077202 */ /* 0x000fce0000000f00 */
.L_x_311:
[----:B------:R-:W-:Y:S05]  /*bc40*/  BSYNC.RECONVERGENT B5 ;  /* 0x0000000000057941 */ /* 0x000fea0003800200 */
.L_x_310:
[-C--:B------:R-:W-:Y:S01]  /*bc50*/  FFMA R10, R5, R7.reuse, R10 ;  /* 0x00000007050a7223 */ /* 0x080fe2000000000a */
[-C--:B------:R-:W-:Y:S01]  /*bc60*/  FFMA R13, R4, R7.reuse, R13 ;  /* 0x00000007040d7223 */ /* 0x080fe2000000000d */
[----:B------:R-:W-:-:S07]  /*bc70*/  FFMA R11, R2, R7, R11 ;  /* 0x00000007020b7223 */ /* 0x000fce000000000b */
.L_x_299:
[----:B------:R-:W-:Y:S05]  /*bc80*/  BSYNC.RECONVERGENT B4 ;  /* 0x0000000000047941 */ /* 0x000fea0003800200 */
.L_x_298:
[----:B------:R-:W-:Y:S05]  /*bc90*/  @P4 BRA `(.L_x_312) ;  /* 0xfffffff000984947 */ /* 0x000fea000383ffff */
[----:B------:R-:W-:-:S07]  /*bca0*/  MOV R7, UR7 ;  /* 0x0000000700077c02 */ /* 0x000fce0008000f00 */
.L_x_283:
[----:B------:R-:W-:-:S09]  /*bcb0*/  UISETP.NE.AND UP1, UPT, UR13, URZ, UPT ;  /* 0x000000ff0d00728c */ /* 0x000fd2000bf25270 */
[----:B------:R-:W-:Y:S05]  /*bcc0*/  BRA.U !UP1, `(.L_x_282) ;  /* 0x0000000509b47547 */ /* 0x000fea000b800000 */
[----:B------:R-:W2:Y:S02]  /*bcd0*/  LDC.64 R4, c[0x0][0x428] ;  /* 0x00010a00ff047b82 */ /* 0x000ea40000000a00 */
[----:B--2---:R-:W-:-:S06]  /*bce0*/  IMAD.WIDE.U32 R4, R7, 0x4, R4 ;  /* 0x0000000407047825 */ /* 0x004fcc00078e0004 */
[----:B------:R-:W2:Y:S02]  /*bcf0*/  LDG.E R4, desc[UR10][R4.64] ;  /* 0x0000000a04047981 */ /* 0x000ea4000c1e1900 */
[----:B--2---:R-:W-:-:S04]  /*bd00*/  IADD3 R2, PT, PT, R4, -0x7, RZ ;  /* 0xfffffff904027810 */ /* 0x004fc80007ffe0ff */
[----:B------:R-:W-:-:S13]  /*bd10*/  ISETP.GT.U32.AND P0, PT, R2, 0x1, PT ;  /* 0x000000010200780c */ /* 0x000fda0003f04070 */
[----:B------:R-:W-:Y:S05]  /*bd20*/  @P0 BRA `(.L_x_282) ;  /* 0x00000004009c0947 */ /* 0x000fea0003800000 */
[----:B------:R-:W2:Y:S01]  /*bd30*/  S2R R5, SR_CgaCtaId ;  /* 0x0000000000057919 */ /* 0x000ea20000008800 */
[----:B------:R-:W-:-:S04]  /*bd40*/  MOV R2, 0x400 ;  /* 0x0000040000027802 */ /* 0x000fc80000000f00 */
[----:B------:R-:W-:-:S04]  /*bd50*/  IADD3 R2, PT, PT, R2, 0x2810, RZ ;  /* 0x0000281002027810 */ /* 0x000fc80007ffe0ff */
[----:B--2---:R-:W-:-:S05]  /*bd60*/  LEA R2, R5, R2, 0x18 ;  /* 0x0000000205027211 */ /* 0x004fca00078ec0ff */
[----:B------:R-:W-:-:S05]  /*bd70*/  IMAD R7, R7, 0xc, R2 ;  /* 0x0000000c07077824 */ /* 0x000fca00078e0202 */
[----:B------:R-:W1:Y:S04]  /*bd80*/  LDS.64 R4, [R7] ;  /* 0x0000000007047984 */ /* 0x000e680000000a00 */
        /* <DEDUP_REMOVED lines=16> */
[----:B------:R-:W-:Y:S01]  /*be90*/  IMAD.MOV.U32 R2, RZ, RZ, R24 ;  /* 0x000000ffff027224 */ /* 0x000fe200078e0018 */
[----:B------:R-:W-:Y:S06]  /*bea0*/  BRA `(.L_x_315) ;  /* 0x0000000000107947 */ /* 0x000fec0003800000 */
.L_x_314:
[----:B-1----:R-:W-:Y:S01]  /*beb0*/  FMUL.FTZ R2, R19, R4 ;  /* 0x0000000413027220 */ /* 0x002fe20000410000 */
[----:B------:R-:W-:-:S03]  /*bec0*/  FMUL.FTZ R4, R4, 0.5 ;  /* 0x3f00000004047820 */ /* 0x000fc60000410000 */
[----:B------:R-:W-:-:S04]  /*bed0*/  FFMA R5, -R2, R2, R19 ;  /* 0x0000000202057223 */ /* 0x000fc80000000113 */
[----:B------:R-:W-:-:S07]  /*bee0*/  FFMA R2, R5, R4, R2 ;  /* 0x0000000405027223 */ /* 0x000fce0000000002 */
.L_x_315:
[----:B------:R-:W-:Y:S05]  /*bef0*/  BSYNC.RECONVERGENT B0 ;  /* 0x0000000000007941 */ /* 0x000fea0003800200 */
.L_x_313:
        /* <DEDUP_REMOVED lines=11> */
.L_x_317:
[----:B------:R-:W-:Y:S01]  /*bfb0*/  MOV R8, R24 ;  /* 0x0000001800087202 */ /* 0x000fe20000000f00 */
[----:B------:R-:W-:Y:S06]  /*bfc0*/  BRA `(.L_x_318) ;  /* 0x0000000000107947 */ /* 0x000fec0003800000 */
.L_x_316:
[C---:B0-----:R-:W-:Y:S01]  /*bfd0*/  FMUL.FTZ R8, R4.reuse, UR5 ;  /* 0x0000000504087c20 */ /* 0x041fe20008410000 */
[----:B------:R-:W-:-:S03]  /*bfe0*/  FMUL.FTZ R4, R4, 0.5 ;  /* 0x3f00000004047820 */ /* 0x000fc60000410000 */
[----:B------:R-:W-:-:S04]  /*bff0*/  FFMA R5, -R8, R8, UR5 ;  /* 0x0000000508057e23 */ /* 0x000fc80008000108 */
[----:B------:R-:W-:-:S07]  /*c000*/  FFMA R8, R5, R4, R8 ;  /* 0x0000000405087223 */ /* 0x000fce0000000008 */
.L_x_318:
        /* <DEDUP_REMOVED lines=14> */
.L_x_320:
[----:B------:R-:W-:Y:S05]  /*c0f0*/  BSYNC.RECONVERGENT B4 ;  /* 0x0000000000047941 */ /* 0x000fea0003800200 */
.L_x_319:
        /* <DEDUP_REMOVED lines=14> */
.L_x_322:
[----:B------:R-:W-:Y:S05]  /*c1e0*/  BSYNC.RECONVERGENT B4 ;  /* 0x0000000000047941 */ /* 0x000fea0003800200 */
.L_x_321:
[----:B------:R-:W-:Y:S01]  /*c1f0*/  HFMA2 R5, -RZ, RZ, 0.96630859375, -0.0022525787353515625 ;  /* 0x3bbb989dff057431 */ /* 0x000fe200000001ff */
[----:B------:R-:W-:Y:S01]  /*c200*/  MOV R6, 0x437c0000 ;  /* 0x437c000000067802 */ /* 0x000fe20000000f00 */
[----:B------:R-:W0:Y:S01]  /*c210*/  MUFU.RCP R9, R2 ;  /* 0x0000000200097308 */ /* 0x000e220000001000 */
[----:B------:R-:W-:Y:S02]  /*c220*/  BSSY.RECONVERGENT B4, `(.L_x_323) ;  /* 0x0000014000047945 */ /* 0x000fe40003800200 */
[----:B------:R-:W-:-:S04]  /*c230*/  FFMA.SAT R5, R4, R5, 0.5 ;  /* 0x3f00000004057423 */ /* 0x000fc80000002005 */
[----:B------:R-:W-:-:S04]  /*c240*/  FFMA.RM R5, R5, R6, 12582913 ;  /* 0x4b40000105057423 */ /* 0x000fc80000004006 */
[C---:B------:R-:W-:Y:S01]  /*c250*/  FADD R7, R5.reuse, -12583039 ;  /* 0xcb40007f05077421 */ /* 0x040fe20000000000 */
[----:B------:R-:W-:Y:S02]  /*c260*/  IMAD.SHL.U32 R15, R5, 0x800000, RZ ;  /* 0x00800000050f7824 */ /* 0x000fe400078e00ff */
[----:B0-----:R-:W-:Y:S01]  /*c270*/  FFMA R6, R9, -R2, 1 ;  /* 0x3f80000009067423 */ /* 0x001fe20000000802 */
[----:B------:R-:W-:-:S03]  /*c280*/  FFMA R7, R4, 1.4426950216293334961, -R7 ;  /* 0x3fb8aa3b04077823 */ /* 0x000fc60000000807 */
[----:B------:R-:W-:Y:S01]  /*c290*/  FFMA R6, R9, R6, R9 ;  /* 0x0000000609067223 */ /* 0x000fe20000000009 */
[----:B------:R-:W-:-:S04]  /*c2a0*/  FFMA R7, R4, 1.925963033500011079e-08, R7 ;  /* 0x32a5706004077823 */ /* 0x000fc80000000007 */
        /* <DEDUP_REMOVED lines=11> */
.L_x_324:
[----:B------:R-:W-:Y:S05]  /*c360*/  BSYNC.RECONVERGENT B4 ;  /* 0x0000000000047941 */ /* 0x000fea0003800200 */
.L_x_323:
[-C--:B------:R-:W-:Y:S01]  /*c370*/  FFMA R10, R39, R4.reuse, R10 ;  /* 0x00000004270a7223 */ /* 0x080fe2000000000a */
[-C--:B------:R-:W-:Y:S01]  /*c380*/  FFMA R13, R42, R4.reuse, R13 ;  /* 0x000000042a0d7223 */ /* 0x080fe2000000000d */
[----:B------:R-:W-:-:S07]  /*c390*/  FFMA R11, R40, R4, R11 ;  /* 0x00000004280b7223 */ /* 0x000fce000000000b */
.L_x_282:
[----:B------:R-:W-:Y:S05]  /*c3a0*/  BSYNC.RECONVERGENT B3 ;  /* 0x0000000000037941 */ /* 0x000fea0003800200 */
.L_x_281:
[----:B------:R-:W2:Y:S01]  /*c3b0*/  S2R R5, SR_CgaCtaId ;  /* 0x0000000000057919 */ /* 0x000ea20000008800 */
[----:B------:R-:W-:Y:S01]  /*c3c0*/  MOV R2, 0x400 ;  /* 0x0000040000027802 */ /* 0x000fe20000000f00 */
[----:B------:R-:W4:Y:S01]  /*c3d0*/  LDCU UR5, c[0x0][0x4a4] ;  /* 0x00009480ff0577ac */ /* 0x000f220008000800 */
[----:B------:R-:W-:Y:S01]  /*c3e0*/  FADD R38, R38, R10 ;  /* 0x0000000a26267221 */ /* 0x000fe20000000000 */
[----:B------:R-:W-:Y:S01]  /*c3f0*/  FADD R36, R36, R11 ;  /* 0x0000000b24247221 */ /* 0x000fe20000000000 */
[----:B------:R-:W-:-:S04]  /*c400*/  IADD3 R2, PT, PT, R2, 0x4010, RZ ;  /* 0x0000401002027810 */ /* 0x000fc80007ffe0ff */
[----:B--2---:R-:W-:Y:S01]  /*c410*/  LEA R5, R5, R2, 0x18 ;  /* 0x0000000205057211 */ /* 0x004fe200078ec0ff */
[----:B------:R-:W-:-:S04]  /*c420*/  FADD R2, R37, R13 ;  /* 0x0000000d25027221 */ /* 0x000fc80000000000 */
[----:B------:R-:W-:Y:S01]  /*c430*/  IMAD R5, R62, 0xc, R5 ;  /* 0x0000000c3e057824 */ /* 0x000fe200078e0205 */
[----:B------:R-:W-:-:S04]  /*c440*/  IADD3 R62, PT, PT, R3, R62, RZ ;  /* 0x0000003e033e7210 */ /* 0x000fc80007ffe0ff */
[----:B------:R2:W-:Y:S01]  /*c450*/  STS [R5], R38 ;  /* 0x0000002605007388 */ /* 0x0005e20000000800 */
[----:B----4-:R-:W-:-:S03]  /*c460*/  ISETP.GE.AND P0, PT, R62, UR5, PT ;  /* 0x000000053e007c0c */ /* 0x010fc6000bf06270 */
[----:B------:R2:W-:Y:S04]  /*c470*/  STS [R5+0x4], R2 ;  /* 0x0000040205007388 */ /* 0x0005e80000000800 */
[----:B------:R2:W-:Y:S06]  /*c480*/  STS [R5+0x8], R36 ;  /* 0x0000082405007388 */ /* 0x0005ec0000000800 */
[----:B------:R-:W-:Y:S05]  /*c490*/  @!P0 BRA `(.L_x_325) ;  /* 0xffffff8800a08947 */ /* 0x000fea000383ffff */
.L_x_142:
[----:B------:R-:W-:Y:S05]  /*c4a0*/  BSYNC.RECONVERGENT B2 ;  /* 0x0000000000027941 */ /* 0x000fea0003800200 */
.L_x_141:
[----:B------:R-:W-:Y:S01]  /*c4b0*/  BAR.SYNC.DEFER_BLOCKING 0x0 ;  /* 0x0000000000007b1d */ /* 0x000fe20000010000 */
[----:B------:R-:W-:-:S05]  /*c4c0*/  ISETP.NE.AND P0, PT, R58, RZ, PT ;  /* 0x000000ff3a00720c */ /* 0x000fca0003f05270 */
[----:B------:R-:W4:Y:S01]  /*c4d0*/  LDCU UR5, c[0x0][0x4a4] ;  /* 0x00009480ff0577ac */ /* 0x000f220008000800 */
[----:B------:R-:W-:Y:S07]  /*c4e0*/  BSSY.RECONVERGENT B0, `(.L_x_326) ;  /* 0x0000019000007945 */ /* 0x000fee0003800200 */
[----:B------:R-:W-:Y:S05]  /*c4f0*/  @P0 BRA `(.L_x_327) ;  /* 0x00000000005c0947 */ /* 0x000fea0003800000 */
[----:B--2---:R-:W2:Y:S01]  /*c500*/  S2R R5, SR_CgaCtaId ;  /* 0x0000000000057919 */ /* 0x004ea20000008800 */
[----:B------:R-:W1:Y:S01]  /*c510*/  LDC.64 R6, c[0x0][0x388] ;  /* 0x0000e200ff067b82 */ /* 0x000e620000000a00 */
[----:B0-----:R-:W-:-:S04]  /*c520*/  MOV R2, 0x400 ;  /* 0x0000040000027802 */ /* 0x001fc80000000f00 */
[----:B------:R-:W-:Y:S02]  /*c530*/  IADD3 R4, PT, PT, R2, 0x4010, RZ ;  /* 0x0000401002047810 */ /* 0x000fe40007ffe0ff */
[----:B------:R-:W-:Y:S02]  /*c540*/  MOV R2, R0 ;  /* 0x0000000000027202 */ /* 0x000fe40000000f00 */
[----:B--2---:R-:W-:-:S07]  /*c550*/  LEA R19, R5, R4, 0x18 ;  /* 0x0000000405137211 */ /* 0x004fce00078ec0ff */
.L_x_328:
[----:B01----:R-:W-:-:S05]  /*c560*/  IMAD.WIDE R4, R2, 0xc, R6 ;  /* 0x0000000c02047825 */ /* 0x003fca00078e0206 */
[----:B------:R-:W2:Y:S04]  /*c570*/  LDG.E R11, desc[UR10][R4.64] ;  /* 0x0000000a040b7981 */ /* 0x000ea8000c1e1900 */
[----:B------:R-:W5:Y:S04]  /*c580*/  LDG.E R10, desc[UR10][R4.64+0x4] ;  /* 0x0000040a040a7981 */ /* 0x000f68000c1e1900 */
[----:B------:R-:W3:Y:S01]  /*c590*/  LDG.E R12, desc[UR10][R4.64+0x8] ;  /* 0x0000080a040c7981 */ /* 0x000ee2000c1e1900 */
[----:B------:R-:W-:Y:S01]  /*c5a0*/  IMAD R8, R2, 0xc, R19 ;  /* 0x0000000c02087824 */ /* 0x000fe200078e0213 */
[----:B------:R-:W-:-:S04]  /*c5b0*/  IADD3 R2, PT, PT, R3, R2, RZ ;  /* 0x0000000203027210 */ /* 0x000fc80007ffe0ff */
[----:B------:R-:W2:Y:S01]  /*c5c0*/  LDS R9, [R8] ;  /* 0x0000000008097984 */ /* 0x000ea20000000800 */
[----:B----4-:R-:W-:-:S03]  /*c5d0*/  ISETP.GE.AND P0, PT, R2, UR5, PT ;  /* 0x0000000502007c0c */ /* 0x010fc6000bf06270 */
[----:B------:R-:W5:Y:S04]  /*c5e0*/  LDS R13, [R8+0x4] ;  /* 0x00000400080d7984 */ /* 0x000f680000000800 */
[----:B------:R-:W3:Y:S01]  /*c5f0*/  LDS R15, [R8+0x8] ;  /* 0x00000800080f7984 */ /* 0x000ee20000000800 */
[C---:B--2---:R-:W-:Y:S01]  /*c600*/  FFMA R9, R56.reuse, R9, R11 ;  /* 0x0000000938097223 */ /* 0x044fe2000000000b */
[----:B-----5:R-:W-:-:S04]  /*c610*/  FFMA R13, R56, R13, R10 ;  /* 0x0000000d380d7223 */ /* 0x020fc8000000000a */
[----:B------:R0:W-:Y:S01]  /*c620*/  STG.E desc[UR10][R4.64], R9 ;  /* 0x0000000904007986 */ /* 0x0001e2000c10190a */
[----:B---3--:R-:W-:-:S03]  /*c630*/  FFMA R15, R56, R15, R12 ;  /* 0x0000000f380f7223 */ /* 0x008fc6000000000c */
[----:B------:R0:W-:Y:S04]  /*c640*/  STG.E desc[UR10][R4.64+0x4], R13 ;  /* 0x0000040d04007986 */ /* 0x0001e8000c10190a */
[----:B------:R0:W-:Y:S01]  /*c650*/  STG.E desc[UR10][R4.64+0x8], R15 ;  /* 0x0000080f04007986 */ /* 0x0001e2000c10190a */
[----:B------:R-:W-:Y:S05]  /*c660*/  @!P0 BRA `(.L_x_328) ;  /* 0xfffffffc00bc8947 */ /* 0x000fea000383ffff */
.L_x_327:
[----:B----4-:R-:W-:Y:S05]  /*c670*/  BSYNC.RECONVERGENT B0 ;  /* 0x0000000000007941 */ /* 0x010fea0003800200 */
.L_x_326:
[----:B------:R-:W-:Y:S01]  /*c680*/  BAR.SYNC.DEFER_BLOCKING 0x0 ;  /* 0x0000000000007b1d */ /* 0x000fe20000010000 */
[----:B------:R-:W-:-:S05]  /*c690*/  ISETP.NE.AND P0, PT, R58, RZ, PT ;  /* 0x000000ff3a00720c */ /* 0x000fca0003f05270 */
[----:B------:R-:W4:Y:S01]  /*c6a0*/  LDCU UR14, c[0x0][0x4a4] ;  /* 0x00009480ff0e77ac */ /* 0x000f220008000800 */
[----:B------:R-:W-:Y:S01]  /*c6b0*/  BSSY.RECONVERGENT B2, `(.L_x_329) ;  /* 0x000004b000027945 */ /* 0x000fe20003800200 */
[----:B------:R-:W0:Y:S06]  /*c6c0*/  LDCU UR5, c[0x0][0x494] ;  /* 0x00009280ff0577ac */ /* 0x000e2c0008000800 */
[----:B------:R-:W-:Y:S05]  /*c6d0*/  @P0 BRA `(.L_x_330) ;  /* 0x0000000400200947 */ /* 0x000fea0003800000 */
[----:B------:R-:W1:Y:S01]  /*c6e0*/  LDC.64 R6, c[0x0][0x388] ;  /* 0x0000e200ff067b82 */ /* 0x000e620000000a00 */
[----:B0-----:R-:W-:-:S07]  /*c6f0*/  MOV R9, R0 ;  /* 0x0000000000097202 */ /* 0x001fce0000000f00 */
[----:B--2---:R-:W0:Y:S02]  /*c700*/  LDC.64 R4, c[0x0][0x398] ;  /* 0x0000e600ff047b82 */ /* 0x004e240000000a00 */
.L_x_337:
[----:B0-----:R-:W-:-:S06]  /*c710*/  IMAD.WIDE R12, R9, 0x4, R4 ;  /* 0x00000004090c7825 */ /* 0x001fcc00078e0204 */
[----:B------:R-:W2:Y:S01]  /*c720*/  LDG.E R12, desc[UR10][R12.64] ;  /* 0x0000000a0c0c7981 */ /* 0x000ea2000c1e1900 */
[----:B-1----:R-:W-:-:S05]  /*c730*/  IMAD.WIDE R10, R9, 0xc, R6 ;  /* 0x0000000c090a7825 */ /* 0x002fca00078e0206 */
[----:B------:R-:W5:Y:S01]  /*c740*/  LDG.E R15, desc[UR10][R10.64] ;  /* 0x0000000a0a0f7981 */ /* 0x000f62000c1e1900 */
[----:B------:R-:W-:Y:S01]  /*c750*/  BSSY.RECONVERGENT B3, `(.L_x_331) ;  /* 0x000000e000037945 */ /* 0x000fe20003800200 */
[----:B--2---:R-:W0:Y:S01]  /*c760*/  MUFU.RCP R19, R12 ;  /* 0x0000000c00137308 */ /* 0x004e220000001000 */
[----:B-----5:R-:W-:-:S07]  /*c770*/  FMUL R15, R15, UR5 ;  /* 0x000000050f0f7c20 */ /* 0x020fce0008400000 */
        /* <DEDUP_REMOVED lines=9> */
[----:B---34-:R-:W-:Y:S05]  /*c810*/  CALL.REL.NOINC `($__internal_5_$__cuda_sm3x_div_rn_noftz_f32_slowpath) ;  /* 0x000001c800a07944 */ /* 0x018fea0003c00000 */
[----:B------:R-:W-:-:S07]  /*c820*/  IMAD.MOV.U32 R8, RZ, RZ, R15 ;  /* 0x000000ffff087224 */ /* 0x000fce00078e000f */
.L_x_332:
[----:B----4-:R-:W-:Y:S05]  /*c830*/  BSYNC.RECONVERGENT B3 ;  /* 0x0000000000037941 */ /* 0x010fea0003800200 */
.L_x_331:
[----:B------:R-:W2:Y:S01]  /*c840*/  LDG.E R14, desc[UR10][R10.64+0x4] ;  /* 0x0000040a0a0e7981 */ /* 0x000ea2000c1e1900 */
[----:B------:R-:W-:Y:S01]  /*c850*/  MOV R2, 0x400 ;  /* 0x0000040000027802 */ /* 0x000fe20000000f00 */
[----:B------:R-:W0:Y:S01]  /*c860*/  MUFU.RCP R15, R12 ;  /* 0x0000000c000f7308 */ /* 0x000e220000001000 */
[----:B------:R-:W-:Y:S01]  /*c870*/  BSSY.RECONVERGENT B3, `(.L_x_333) ;  /* 0x0000014000037945 */ /* 0x000fe20003800200 */
[----:B------:R-:W1:Y:S01]  /*c880*/  S2R R13, SR_CgaCtaId ;  /* 0x00000000000d7919 */ /* 0x000e620000008800 */
[----:B------:R-:W-:-:S04]  /*c890*/  IADD3 R2, PT, PT, R2, 0x2810, RZ ;  /* 0x0000281002027810 */ /* 0x000fc80007ffe0ff */
[----:B-1----:R-:W-:-:S05]  /*c8a0*/  LEA R2, R13, R2, 0x18 ;  /* 0x000000020d027211 */ /* 0x002fca00078ec0ff */
[----:B------:R-:W-:-:S05]  /*c8b0*/  IMAD R2, R9, 0xc, R2 ;  /* 0x0000000c09027824 */ /* 0x000fca00078e0202 */
[----:B------:R-:W1:Y:S02]  /*c8c0*/  LDS R13, [R2] ;  /* 0x00000000020d7984 */ /* 0x000e640000000800 */
[----:B-1----:R-:W-:Y:S01]  /*c8d0*/  FADD R13, R13, R8 ;  /* 0x000000080d0d7221 */ /* 0x002fe20000000000 */
[----:B0-----:R-:W-:-:S04]  /*c8e0*/  FFMA R8, -R12, R15, 1 ;  /* 0x3f8000000c087423 */ /* 0x001fc8000000010f */
[----:B------:R0:W-:Y:S01]  /*c8f0*/  STS [R2], R13 ;  /* 0x0000000d02007388 */ /* 0x0001e20000000800 */
[----:B------:R-:W-:Y:S01]  /*c900*/  FFMA R8, R15, R8, R15 ;  /* 0x000000080f087223 */ /* 0x000fe2000000000f */
[----:B--2---:R-:W-:-:S04]  /*c910*/  FMUL R19, R14, UR5 ;  /* 0x000000050e137c20 */ /* 0x004fc80008400000 */
[----:B------:R-:W1:Y:S01]  /*c920*/  FCHK P0, R19, R12 ;  /* 0x0000000c13007302 */ /* 0x000e620000000000 */
[----:B------:R-:W-:-:S04]  /*c930*/  FFMA R15, R8, R19, RZ ;  /* 0x00000013080f7223 */ /* 0x000fc800000000ff */
[----:B------:R-:W-:-:S04]  /*c940*/  FFMA R14, -R12, R15, R19 ;  /* 0x0000000f0c0e7223 */ /* 0x000fc80000000113 */
[----:B------:R-:W-:Y:S01]  /*c950*/  FFMA R15, R8, R14, R15 ;  /* 0x0000000e080f7223 */ /* 0x000fe2000000000f */
[----:B01----:R-:W-:Y:S06]  /*c960*/  @!P0 BRA `(.L_x_334) ;  /* 0x0000000000108947 */ /* 0x003fec0003800000 */
[----:B------:R-:W-:Y:S02]  /*c970*/  MOV R15, R19 ;  /* 0x00000013000f7202 */ /* 0x000fe40000000f00 */
[----:B------:R-:W-:Y:S02]  /*c980*/  MOV R8, R12 ;  /* 0x0000000c00087202 */ /* 0x000fe40000000f00 */
[----:B------:R-:W-:-:S07]  /*c990*/  MOV R22, 0xc9b0 ;  /* 0x0000c9b000167802 */ /* 0x000fce0000000f00 */
[----:B---3--:R-:W-:Y:S05]  /*c9a0*/  CALL.REL.NOINC `($__internal_5_$__cuda_sm3x_div_rn_noftz_f32_slowpath) ;  /* 0x000001c8003c7944 */ /* 0x008fea0003c00000 */
.L_x_334:
[----:B------:R-:W-:Y:S05]  /*c9b0*/  BSYNC.RECONVERGENT B3 ;  /* 0x0000000000037941 */ /* 0x000fea0003800200 */
.L_x_333:
[----:B------:R-:W2:Y:S01]  /*c9c0*/  LDG.E R10, desc[UR10][R10.64+0x8] ;  /* 0x0000080a0a0a7981 */ /* 0x000ea2000c1e1900 */
[----:B------:R-:W0:Y:S01]  /*c9d0*/  MUFU.RCP R13, R12 ;  /* 0x0000000c000d7308 */ /* 0x000e220000001000 */
[----:B------:R-:W-:Y:S02]  /*c9e0*/  BSSY.RECONVERGENT B3, `(.L_x_335) ;  /* 0x0000011000037945 */ /* 0x000fe40003800200 */
[----:B------:R-:W1:Y:S02]  /*c9f0*/  LDS R8, [R2+0x4] ;  /* 0x0000040002087984 */ /* 0x000e640000000800 */
[----:B-1----:R-:W-:Y:S01]  /*ca00*/  FADD R15, R8, R15 ;  /* 0x0000000f080f7221 */ /* 0x002fe20000000000 */
[----:B0-----:R-:W-:-:S04]  /*ca10*/  FFMA R8, -R12, R13, 1 ;  /* 0x3f8000000c087423 */ /* 0x001fc8000000010d */
[----:B------:R0:W-:Y:S01]  /*ca20*/  STS [R2+0x4], R15 ;  /* 0x0000040f02007388 */ /* 0x0001e20000000800 */
        /* <DEDUP_REMOVED lines=11> */
[----:B------:R-:W-:-:S07]  /*cae0*/  MOV R8, R15 ;  /* 0x0000000f00087202 */ /* 0x000fce0000000f00 */
.L_x_336:
[----:B------:R-:W-:Y:S05]  /*caf0*/  BSYNC.RECONVERGENT B3 ;  /* 0x0000000000037941 */ /* 0x000fea0003800200 */
.L_x_335:
[----:B------:R-:W0:Y:S01]  /*cb00*/  LDS R11, [R2+0x8] ;  /* 0x00000800020b7984 */ /* 0x000e220000000800 */
[----:B------:R-:W-:-:S04]  /*cb10*/  IADD3 R9, PT, PT, R3, R9, RZ ;  /* 0x0000000903097210 */ /* 0x000fc80007ffe0ff */
[----:B------:R-:W-:Y:S01]  /*cb20*/  ISETP.GE.AND P0, PT, R9, UR14, PT ;  /* 0x0000000e09007c0c */ /* 0x000fe2000bf06270 */
[----:B0-----:R-:W-:-:S05]  /*cb30*/  FADD R11, R11, R8 ;  /* 0x000000080b0b7221 */ /* 0x001fca0000000000 */
[----:B------:R0:W-:Y:S07]  /*cb40*/  STS [R2+0x8], R11 ;  /* 0x0000080b02007388 */ /* 0x0001ee0000000800 */
[----:B------:R-:W-:Y:S05]  /*cb50*/  @!P0 BRA `(.L_x_337) ;  /* 0xfffffff800ec8947 */ /* 0x000fea000383ffff */
.L_x_330:
[----:B0---4-:R-:W-:Y:S05]  /*cb60*/  BSYNC.RECONVERGENT B2 ;  /* 0x0000000000027941 */ /* 0x011fea0003800200 */
.L_x_329:
[----:B------:R-:W-:Y:S01]  /*cb70*/  BAR.SYNC.DEFER_BLOCKING 0x0 ;  /* 0x0000000000007b1d */ /* 0x000fe20000010000 */
[----:B------:R-:W-:-:S05]  /*cb80*/  ISETP.NE.AND P0, PT, R58, RZ, PT ;  /* 0x000000ff3a00720c */ /* 0x000fca0003f05270 */
[----:B------:R-:W-:Y:S08]  /*cb90*/  BSSY.RECONVERGENT B2, `(.L_x_338) ;  /* 0x000075b000027945 */ /* 0x000ff00003800200 */
[----:B------:R-:W-:Y:S05]  /*cba0*/  @P0 BRA `(.L_x_339) ;  /* 0x0000007400640947 */ /* 0x000fea0003800000 */
[----:B------:R-:W-:-:S07]  /*cbb0*/  MOV R54, R0 ;  /* 0x0000000000367202 */ /* 0x000fce0000000f00 */
.L_x_523:
[----:B0-2---:R-:W0:Y:S01]  /*cbc0*/  S2R R5, SR_CgaCtaId ;  /* 0x0000000000057919 */ /* 0x005e220000008800 */
[----:B------:R-:W2:Y:S01]  /*cbd0*/  LDC R34, c[0x0][0x4a4] ;  /* 0x00012900ff227b82 */ /* 0x000ea20000000800 */
[----:B------:R-:W-:Y:S01]  /*cbe0*/  MOV R2, 0x400 ;  /* 0x0000040000027802 */ /* 0x000fe20000000f00 */
[----:B------:R-:W-:-:S03]  /*cbf0*/  IMAD.MOV.U32 R38, RZ, RZ, RZ ;  /* 0x000000ffff267224 */ /* 0x000fc600078e00ff */
[----:B------:R-:W-:Y:S02]  /*cc00*/  IADD3 R2, PT, PT, R2, 0x2810, RZ ;  /* 0x0000281002027810 */ /* 0x000fe40007ffe0ff */
[----:B--2---:R-:W-:Y:S02]  /*cc10*/  ISETP.GE.AND P0, PT, R34, 0x1, PT ;  /* 0x000000012200780c */ /* 0x004fe40003f06270 */
[----:B0-----:R-:W-:Y:S01]  /*cc20*/  LEA R5, R5, R2, 0x18 ;  /* 0x0000000205057211 */ /* 0x001fe200078ec0ff */
[----:B------:R-:W-:-:S04]  /*cc30*/  HFMA2 R2, -RZ, RZ, 0, 0 ;  /* 0x00000000ff027431 */ /* 0x000fc800000001ff */
[----:B------:R-:W-:Y:S01]  /*cc40*/  IMAD R4, R54, 0xc, R5 ;  /* 0x0000000c36047824 */ /* 0x000fe200078e0205 */
[----:B------:R-:W-:-:S04]  /*cc50*/  MOV R5, RZ ;  /* 0x000000ff00057202 */ /* 0x000fc80000000f00 */
[----:B------:R-:W0:Y:S04]  /*cc60*/  LDS R39, [R4] ;  /* 0x0000000004277984 */ /* 0x000e280000000800 */
[----:B-1----:R-:W1:Y:S04]  /*cc70*/  LDS R42, [R4+0x4] ;  /* 0x00000400042a7984 */ /* 0x002e680000000800 */
        /* <DEDUP_REMOVED lines=16> */
.L_x_351:
        /* <DEDUP_REMOVED lines=9> */
.L_x_344:
        /* <DEDUP_REMOVED lines=13> */
.L_x_343:
        /* <DEDUP_REMOVED lines=24> */
.L_x_347:
        /* <DEDUP_REMOVED lines=15> */
.L_x_346:
[----:B------:R-:W-:Y:S05]  /*d150*/  BSYNC.RECONVERGENT B1 ;  /* 0x0000000000017941 */ /* 0x000fea0003800200 */
.L_x_345:
[----:B------:R-:W0:Y:S01]  /*d160*/  LDC.64 R20, c[0x0][0x3a8] ;  /* 0x0000ea00ff147b82 */ /* 0x000e220000000a00 */
[----:B------:R-:W-:-:S07]  /*d170*/  SHF.L.U32 R15, R7, 0x1, RZ ;  /* 0x00000001070f7819 */ /* 0x000fce00000006ff */
[----:B------:R-:W1:Y:S01]  /*d180*/  LDC.64 R18, c[0x0][0x3a0] ;  /* 0x0000e800ff127b82 */ /* 0x000e620000000a00 */
[----:B0-----:R-:W-:-:S05]  /*d190*/  IMAD.WIDE.U32 R20, R15, 0x4, R20 ;  /* 0x000000040f147825 */ /* 0x001fca00078e0014 */
[----:B------:R-:W2:Y:S01]  /*d1a0*/  LDG.E R23, desc[UR10][R20.64] ;  /* 0x0000000a14177981 */ /* 0x000ea2000c1e1900 */
[----:B-1----:R-:W-:-:S03]  /*d1b0*/  IMAD.WIDE.U32 R18, R7, 0x4, R18 ;  /* 0x0000000407127825 */ /* 0x002fc600078e0012 */
[----:B------:R-:W5:Y:S04]  /*d1c0*/  LDG.E R27, desc[UR10][R20.64+0x4] ;  /* 0x0000040a141b7981 */ /* 0x000f68000c1e1900 */
[----:B------:R0:W3:Y:S01]  /*d1d0*/  LDG.E R18, desc[UR10][R18.64] ;  /* 0x0000000a12127981 */ /* 0x0000e2000c1e1900 */
        /* <DEDUP_REMOVED lines=11> */
[----:B-1----:R-:W-:Y:S02]  /*d290*/  @!P1 FMUL R25, R25, 4096 ;  /* 0x4580000019199820 */ /* 0x002fe40000400000 */
[C---:B------:R-:W-:Y:S02]  /*d2a0*/  FSEL R14, R15.reuse, 0.8333333134651184082, !P0 ;  /* 0x3f5555550f0e7808 */ /* 0x040fe40004000000 */
[----:B------:R-:W-:Y:S01]  /*d2b0*/  FSEL R12, R15, 0.5, !P0 ;  /* 0x3f0000000f0c7808 */ /* 0x000fe20004000000 */
[----:B--2--5:R-:W-:-:S05]  /*d2c0*/  FMUL R23, R4, R23 ;  /* 0x0000001704177220 */ /* 0x024fca0000400000 */
[----:B0-----:R-:W-:Y:S01]  /*d2d0*/  IADD3 R19, PT, PT, R23, -0xd000000, RZ ;  /* 0xf300000017137810 */ /* 0x001fe20007ffe0ff */
[----:B------:R0:W1:Y:S03]  /*d2e0*/  MUFU.RSQ R8, R23 ;  /* 0x0000001700087308 */ /* 0x0000660000001400 */
[----:B------:R-:W-:Y:S01]  /*d2f0*/  ISETP.GT.U32.AND P1, PT, R19, 0x727fffff, PT ;  /* 0x727fffff1300780c */ /* 0x000fe20003f24070 */
[----:B---3--:R-:W-:-:S04]  /*d300*/  FMUL R18, R9, R18 ;  /* 0x0000001209127220 */ /* 0x008fc80000400000 */
[----:B------:R-:W-:-:S04]  /*d310*/  FMUL R18, R25, R18 ;  /* 0x0000001219127220 */ /* 0x000fc80000400000 */
[----:B------:R-:W-:-:S04]  /*d320*/  FMUL R18, R25, R18 ;  /* 0x0000001219127220 */ /* 0x000fc80000400000 */
[----:B------:R-:W-:Y:S01]  /*d330*/  FMUL R18, R25, R18 ;  /* 0x0000001219127220 */ /* 0x000fe20000400000 */
[----:B01----:R-:W-:Y:S06]  /*d340*/  @!P1 BRA `(.L_x_349) ;  /* 0x0000000000109947 */ /* 0x003fec0003800000 */
[----:B------:R-:W-:Y:S02]  /*d350*/  MOV R19, R23 ;  /* 0x0000001700137202 */ /* 0x000fe40000000f00 */
[----:B------:R-:W-:-:S07]  /*d360*/  MOV R8, 0xd380 ;  /* 0x0000d38000087802 */ /* 0x000fce0000000f00 */
[----:B------:R-:W-:Y:S05]  /*d370*/  CALL.REL.NOINC `($__internal_4_$__cuda_sm20_sqrt_rn_f32_slowpath) ;  /* 0x000001bc00707944 */ /* 0x000fea0003c00000 */
[----:B------:R-:W-:Y:S05]  /*d380*/  BRA `(.L_x_350) ;  /* 0x0000000000107947 */ /* 0x000fea0003800000 */
.L_x_349:
[----:B------:R-:W-:Y:S01]  /*d390*/  FMUL.FTZ R24, R23, R8 ;  /* 0x0000000817187220 */ /* 0x000fe20000410000 */
[----:B------:R-:W-:-:S03]  /*d3a0*/  FMUL.FTZ R8, R8, 0.5 ;  /* 0x3f00000008087820 */ /* 0x000fc60000410000 */
[----:B------:R-:W-:-:S04]  /*d3b0*/  FFMA R15, -R24, R24, R23 ;  /* 0x00000018180f7223 */ /* 0x000fc80000000117 */
[----:B------:R-:W-:-:S07]  /*d3c0*/  FFMA R24, R15, R8, R24 ;  /* 0x000000080f187223 */ /* 0x000fce0000000018 */
.L_x_350:
[----:B------:R-:W-:Y:S05]  /*d3d0*/  BSYNC.RECONVERGENT B1 ;  /* 0x0000000000017941 */ /* 0x000fea0003800200 */
.L_x_348:
        /* <DEDUP_REMOVED lines=19> */
.L_x_342:
[----:B------:R-:W-:Y:S05]  /*d510*/  BSYNC.RECONVERGENT B0 ;  /* 0x0000000000007941 */ /* 0x000fea0003800200 */
.L_x_341:
[----:B------:R-:W2:Y:S01]  /*d520*/  LDCU UR5, c[0x0][0x4a4] ;  /* 0x00009480ff0577ac */ /* 0x000ea20008000800 */
[----:B------:R-:W-:-:S04]  /*d530*/  IADD3 R7, PT, PT, R7, 0x1, RZ ;  /* 0x0000000107077810 */ /* 0x000fc80007ffe0ff */
[----:B--2---:R-:W-:-:S13]  /*d540*/  ISETP.NE.AND P0, PT, R7, UR5, PT ;  /* 0x0000000507007c0c */ /* 0x004fda000bf05270 */
[----:B------:R-:W-:Y:S05]  /*d550*/  @P0 BRA `(.L_x_351) ;  /* 0xfffffff800080947 */ /* 0x000fea000383ffff */
.L_x_340:
[----:B------:R-:W2:Y:S01]  /*d560*/  LDCU UR5, c[0x0][0x3c0] ;  /* 0x00007800ff0577ac */ /* 0x000ea20008000800 */
[----:B------:R-:W-:Y:S01]  /*d570*/  IMAD.MOV.U32 R11, RZ, RZ, RZ ;  /* 0x000000ffff0b7224 */ /* 0x000fe200078e00ff */
[----:B------:R-:W-:Y:S01]  /*d580*/  CS2R R36, SRZ ;  /* 0x0000000000247805 */ /* 0x000fe2000001ff00 */
[----:B--2---:R-:W-:-:S09]  /*d590*/  UISETP.GE.AND UP1, UPT, UR5, 0x1, UPT ;  /* 0x000000010500788c */ /* 0x004fd2000bf26270 */
[----:B------:R-:W-:Y:S05]  /*d5a0*/  BRA.U !UP1, `(.L_x_352) ;  /* 0x0000001d09487547 */ /* 0x000fea000b800000 */
[----:B------:R-:W-:Y:S01]  /*d5b0*/  UISETP.GE.U32.AND UP1, UPT, UR5, 0x4, UPT ;  /* 0x000000040500788c */ /* 0x000fe2000bf26070 */
[----:B------:R-:W-:Y:S02]  /*d5c0*/  CS2R R36, SRZ ;  /* 0x0000000000247805 */ /* 0x000fe4000001ff00 */
[----:B------:R-:W-:-:S06]  /*d5d0*/  CS2R R10, SRZ ;  /* 0x00000000000a7805 */ /* 0x000fcc000001ff00 */
[----:B------:R-:W-:Y:S05]  /*d5e0*/  BRA.U !UP1, `(.L_x_353) ;  /* 0x00000011090c7547 */ /* 0x000fea000b800000 */
[----:B------:R-:W-:Y:S01]  /*d5f0*/  HFMA2 R36, -RZ, RZ, 0, 0 ;  /* 0x00000000ff247431 */ /* 0x000fe200000001ff */
[----:B------:R-:W-:-:S07]  /*d600*/  MOV R9, RZ ;  /* 0x000000ff00097202 */ /* 0x000fce0000000f00 */
.L_x_382:
        /* <DEDUP_REMOVED lines=43> */
.L_x_357:
[----:B-1----:R-:W-:Y:S01]  /*d8c0*/  FMUL.FTZ R8, R19, R18 ;  /* 0x0000001213087220 */ /* 0x002fe20000410000 */
[----:B------:R-:W-:-:S03]  /*d8d0*/  FMUL.FTZ R10, R18, 0.5 ;  /* 0x3f000000120a7820 */ /* 0x000fc60000410000 */
[----:B------:R-:W-:-:S04]  /*d8e0*/  FFMA R15, -R8, R8, R19 ;  /* 0x00000008080f7223 */ /* 0x000fc80000000113 */
[----:B------:R-:W-:-:S07]  /*d8f0*/  FFMA R8, R15, R10, R8 ;  /* 0x0000000a0f087223 */ /* 0x000fce0000000008 */
.L_x_358:
[----:B------:R-:W-:Y:S05]  /*d900*/  BSYNC.RECONVERGENT B0 ;  /* 0x0000000000007941 */ /* 0x000fea0003800200 */
.L_x_356:
        /* <DEDUP_REMOVED lines=16> */
.L_x_360:
[----:B------:R-:W-:Y:S05]  /*da10*/  BSYNC.RECONVERGENT B4 ;  /* 0x0000000000047941 */ /* 0x000fea0003800200 */
.L_x_359:
[-C--:B------:R-:W-:Y:S01]  /*da20*/  FFMA R11, R6, R10.reuse, R11 ;  /* 0x0000000a060b7223 */ /* 0x080fe2000000000b */
[-C--:B------:R-:W-:Y:S01]  /*da30*/  FFMA R37, R4, R10.reuse, R37 ;  /* 0x0000000a04257223 */ /* 0x080fe20000000025 */
[----:B------:R-:W-:-:S07]  /*da40*/  FFMA R36, R7, R10, R36 ;  /* 0x0000000a07247223 */ /* 0x000fce0000000024 */
.L_x_355:
[----:B------:R-:W-:Y:S05]  /*da50*/  BSYNC.RECONVERGENT B3 ;  /* 0x0000000000037941 */ /* 0x000fea0003800200 */
.L_x_354:
        /* <DEDUP_REMOVED lines=28> */
[----:B0-----:R-:W-:-:S06]  /*dc20*/  VIADD R8, R19, 0xf3000000 ;  /* 0xf300000013087836 */ /* 0x001fcc0000000000 */
[----:B------:R0:W1:Y:S01]  /*dc30*/  MUFU.RSQ R18, R19 ;  /* 0x0000001300127308 */ /* 0x0000620000001400 */
[----:B------:R-:W-:-:S13]  /*dc40*/  ISETP.GT.U32.AND P0, PT, R8, 0x727fffff, PT ;  /* 0x727fffff0800780c */ /* 0x000fda0003f04070 */
[----:B0-----:R-:W-:Y:S05]  /*dc50*/  @!P0 BRA `(.L_x_364) ;  /* 0x0000000000108947 */ /* 0x001fea0003800000 */
[----:B------:R-:W-:-:S07]  /*dc60*/  MOV R8, 0xdc80 ;  /* 0x0000dc8000087802 */ /* 0x000fce0000000f00 */
[----:B-1----:R-:W-:Y:S05]  /*dc70*/  CALL.REL.NOINC `($__internal_4_$__cuda_sm20_sqrt_rn_f32_slowpath) ;  /* 0x000001b400307944 */ /* 0x002fea0003c00000 */
[----:B------:R-:W-:Y:S01]  /*dc80*/  MOV R8, R24 ;  /* 0x0000001800087202 */ /* 0x000fe20000000f00 */
[----:B------:R-:W-:Y:S06]  /*dc90*/  BRA `(.L_x_365) ;  /* 0x0000000000107947 */ /* 0x000fec0003800000 */
.L_x_364:
[----:B-1----:R-:W-:Y:S01]  /*dca0*/  FMUL.FTZ R8, R19, R18 ;  /* 0x0000001213087220 */ /* 0x002fe20000410000 */
[----:B------:R-:W-:-:S03]  /*dcb0*/  FMUL.FTZ R10, R18, 0.5 ;  /* 0x3f000000120a7820 */ /* 0x000fc60000410000 */
[----:B------:R-:W-:-:S04]  /*dcc0*/  FFMA R15, -R8, R8, R19 ;  /* 0x00000008080f7223 */ /* 0x000fc80000000113 */
[----:B------:R-:W-:-:S07]  /*dcd0*/  FFMA R8, R15, R10, R8 ;  /* 0x0000000a0f087223 */ /* 0x000fce0000000008 */
.L_x_365:
[----:B------:R-:W-:Y:S05]  /*dce0*/  BSYNC.RECONVERGENT B0 ;  /* 0x0000000000007941 */ /* 0x000fea0003800200 */
.L_x_363:
        /* <DEDUP_REMOVED lines=16> */
.L_x_367:
[----:B------:R-:W-:Y:S05]  /*ddf0*/  BSYNC.RECONVERGENT B4 ;  /* 0x0000000000047941 */ /* 0x000fea0003800200 */
.L_x_366:
[-C--:B------:R-:W-:Y:S01]  /*de00*/  FFMA R11, R6, R10.reuse, R11 ;  /* 0x0000000a060b7223 */ /* 0x080fe2000000000b */
[-C--:B------:R-:W-:Y:S01]  /*de10*/  FFMA R37, R4, R10.reuse, R37 ;  /* 0x0000000a04257223 */ /* 0x080fe20000000025 */
[----:B------:R-:W-:-:S07]  /*de20*/  FFMA R36, R7, R10, R36 ;  /* 0x0000000a07247223 */ /* 0x000fce0000000024 */
.L_x_362:
[----:B------:R-:W-:Y:S05]  /*de30*/  BSYNC.RECONVERGENT B3 ;  /* 0x0000000000037941 */ /* 0x000fea0003800200 */
.L_x_361:
        /* <DEDUP_REMOVED lines=36> */
.L_x_371:
[----:B-1----:R-:W-:Y:S01]  /*e080*/  FMUL.FTZ R8, R19, R18 ;  /* 0x0000001213087220 */ /* 0x002fe20000410000 */
[----:B------:R-:W-:-:S03]  /*e090*/  FMUL.FTZ R10, R18, 0.5 ;  /* 0x3f000000120a7820 */ /* 0x000fc60000410000 */
[----:B------:R-:W-:-:S04]  /*e0a0*/  FFMA R15, -R8, R8, R19 ;  /* 0x00000008080f7223 */ /* 0x000fc80000000113 */
[----:B------:R-:W-:-:S07]  /*e0b0*/  FFMA R8, R15, R10, R8 ;  /* 0x0000000a0f087223 */ /* 0x000fce0000000008 */
.L_x_372:
[----:B------:R-:W-:Y:S05]  /*e0c0*/  BSYNC.RECONVERGENT B0 ;  /* 0x0000000000007941 */ /* 0x000fea0003800200 */
.L_x_370:
        /* <DEDUP_REMOVED lines=16> */
.L_x_374:
[----:B------:R-:W-:Y:S05]  /*e1d0*/  BSYNC.RECONVERGENT B4 ;  /* 0x0000000000047941 */ /* 0x000fea0003800200 */
.L_x_373:
[-C--:B------:R-:W-:Y:S01]  /*e1e0*/  FFMA R11, R6, R10.reuse, R11 ;  /* 0x0000000a060b7223 */ /* 0x080fe2000000000b */
[-C--:B------:R-:W-:Y:S01]  /*e1f0*/  FFMA R37, R4, R10.reuse, R37 ;  /* 0x0000000a04257223 */ /* 0x080fe20000000025 */
[----:B------:R-:W-:-:S07]  /*e200*/  FFMA R36, R7, R10, R36 ;  /* 0x0000000a07247223 */ /* 0x000fce0000000024 */
.L_x_369:
[----:B------:R-:W-:Y:S05]  /*e210*/  BSYNC.RECONVERGENT B3 ;  /* 0x0000000000037941 */ /* 0x000fea0003800200 */
.L_x_368:
        /* <DEDUP_REMOVED lines=36> */
.L_x_378:
[----:B-1----:R-:W-:Y:S01]  /*e460*/  FMUL.FTZ R8, R19, R18 ;  /* 0x0000001213087220 */ /* 0x002fe20000410000 */
[----:B------:R-:W-:-:S03]  /*e470*/  FMUL.FTZ R10, R18, 0.5 ;  /* 0x3f000000120a7820 */ /* 0x000fc60000410000 */
[----:B------:R-:W-:-:S04]  /*e480*/  FFMA R15, -R8, R8, R19 ;  /* 0x00000008080f7223 */ /* 0x000fc80000000113 */
[----:B------:R-:W-:-:S07]  /*e490*/  FFMA R8, R15, R10, R8 ;  /* 0x0000000a0f087223 */ /* 0x000fce0000000008 */
.L_x_379:
[----:B------:R-:W-:Y:S05]  /*e4a0*/  BSYNC.RECONVERGENT B0 ;  /* 0x0000000000007941 */ /* 0x000fea0003800200 */
.L_x_377:
        /* <DEDUP_REMOVED lines=16> */
.L_x_381:
[----:B------:R-:W-:Y:S05]  /*e5b0*/  BSYNC.RECONVERGENT B4 ;  /* 0x0000000000047941 */ /* 0x000fea0003800200 */
.L_x_380:
[-C--:B------:R-:W-:Y:S01]  /*e5c0*/  FFMA R11, R6, R10.reuse, R11 ;  /* 0x0000000a060b7223 */ /* 0x080fe2000000000b */
[-C--:B------:R-:W-:Y:S01]  /*e5d0*/  FFMA R37, R4, R10.reuse, R37 ;  /* 0x0000000a04257223 */ /* 0x080fe20000000025 */
[----:B------:R-:W-:-:S07]  /*e5e0*/  FFMA R36, R7, R10, R36 ;  /* 0x0000000a07247223 */ /* 0x000fce0000000024 */
.L_x_376:
[----:B------:R-:W-:Y:S05]  /*e5f0*/  BSYNC.RECONVERGENT B3 ;  /* 0x0000000000037941 */ /* 0x000fea0003800200 */
.L_x_375:
[----:B------:R-:W-:Y:S05]  /*e600*/  @P4 BRA `(.L_x_382) ;  /* 0xfffffff000004947 */ /* 0x000fea000383ffff */
[----:B------:R-:W-:-:S07]  /*e610*/  MOV R10, UR12 ;  /* 0x0000000c000a7c02 */ /* 0x000fce0008000f00 */
.L_x_353:
        /* <DEDUP_REMOVED lines=46> */
.L_x_388:
[----:B-1----:R-:W-:Y:S01]  /*e900*/  FMUL.FTZ R8, R19, R20 ;  /* 0x0000001413087220 */ /* 0x002fe20000410000 */
[----:B------:R-:W-:-:S03]  /*e910*/  FMUL.FTZ R14, R20, 0.5 ;  /* 0x3f000000140e7820 */ /* 0x000fc60000410000 */
[----:B------:R-:W-:-:S04]  /*e920*/  FFMA R15, -R8, R8, R19 ;  /* 0x00000008080f7223 */ /* 0x000fc80000000113 */
[----:B------:R-:W-:-:S07]  /*e930*/  FFMA R8, R15, R14, R8 ;  /* 0x0000000e0f087223 */ /* 0x000fce0000000008 */
.L_x_389:
[----:B------:R-:W-:Y:S05]  /*e940*/  BSYNC.RECONVERGENT B0 ;  /* 0x0000000000007941 */ /* 0x000fea0003800200 */
.L_x_387:
        /* <DEDUP_REMOVED lines=16> */
.L_x_391:
[----:B------:R-:W-:Y:S05]  /*ea50*/  BSYNC.RECONVERGENT B5 ;  /* 0x0000000000057941 */ /* 0x000fea0003800200 */
.L_x_390:
[-C--:B------:R-:W-:Y:S01]  /*ea60*/  FFMA R11, R6, R14.reuse, R11 ;  /* 0x0000000e060b7223 */ /* 0x080fe2000000000b */
[-C--:B------:R-:W-:Y:S01]  /*ea70*/  FFMA R37, R4, R14.reuse, R37 ;  /* 0x0000000e04257223 */ /* 0x080fe20000000025 */
[----:B------:R-:W-:-:S07]  /*ea80*/  FFMA R36, R7, R14, R36 ;  /* 0x0000000e07247223 */ /* 0x000fce0000000024 */
.L_x_386:
[----:B------:R-:W-:Y:S05]  /*ea90*/  BSYNC.RECONVERGENT B4 ;  /* 0x0000000000047941 */ /* 0x000fea0003800200 */
.L_x_385:
        /* <DEDUP_REMOVED lines=36> */
.L_x_395:
[----:B-1----:R-:W-:Y:S01]  /*ece0*/  FMUL.FTZ R8, R19, R20 ;  /* 0x0000001413087220 */ /* 0x002fe20000410000 */
[----:B------:R-:W-:-:S03]  /*ecf0*/  FMUL.FTZ R14, R20, 0.5 ;  /* 0x3f000000140e7820 */ /* 0x000fc60000410000 */
[----:B------:R-:W-:-:S04]  /*ed00*/  FFMA R15, -R8, R8, R19 ;  /* 0x00000008080f7223 */ /* 0x000fc80000000113 */
[----:B------:R-:W-:-:S07]  /*ed10*/  FFMA R8, R15, R14, R8 ;  /* 0x0000000e0f087223 */ /* 0x000fce0000000008 */
.L_x_396:
[----:B------:R-:W-:Y:S05]  /*ed20*/  BSYNC.RECONVERGENT B0 ;  /* 0x0000000000007941 */ /* 0x000fea0003800200 */
.L_x_394:
        /* <DEDUP_REMOVED lines=16> */
.L_x_398:
[----:B------:R-:W-:Y:S05]  /*ee30*/  BSYNC.RECONVERGENT B5 ;  /* 0x0000000000057941 */ /* 0x000fea0003800200 */
.L_x_397:
[-C--:B------:R-:W-:Y:S01]  /*ee40*/  FFMA R11, R6, R14.reuse, R11 ;  /* 0x0000000e060b7223 */ /* 0x080fe2000000000b */
[-C--:B------:R-:W-:Y:S01]  /*ee50*/  FFMA R37, R4, R14.reuse, R37 ;  /* 0x0000000e04257223 */ /* 0x080fe20000000025 */
[----:B------:R-:W-:-:S07]  /*ee60*/  FFMA R36, R7, R14, R36 ;  /* 0x0000000e07247223 */ /* 0x000fce0000000024 */
.L_x_393:
[----:B------:R-:W-:Y:S05]  /*ee70*/  BSYNC.RECONVERGENT B4 ;  /* 0x0000000000047941 */ /* 0x000fea0003800200 */
.L_x_392:
[----:B------:R-:W-:-:S07]  /*ee80*/  IADD3 R10, PT, PT, R9, 0x2, -R10 ;  /* 0x00000002090a7810 */ /* 0x000fce0007ffe80a */
.L_x_384:
        /* <DEDUP_REMOVED lines=39> */
.L_x_400:
[----:B-1----:R-:W-:Y:S01]  /*f100*/  FMUL.FTZ R24, R19, R14 ;  /* 0x0000000e13187220 */ /* 0x002fe20000410000 */
[----:B------:R-:W-:-:S03]  /*f110*/  FMUL.FTZ R8, R14, 0.5 ;  /* 0x3f0000000e087820 */ /* 0x000fc60000410000 */
[----:B------:R-:W-:-:S04]  /*f120*/  FFMA R9, -R24, R24, R19 ;  /* 0x0000001818097223 */ /* 0x000fc80000000113 */
[----:B------:R-:W-:-:S07]  /*f130*/  FFMA R24, R9, R8, R24 ;  /* 0x0000000809187223 */ /* 0x000fce0000000018 */
.L_x_401:
[----:B------:R-:W-:Y:S05]  /*f140*/  BSYNC.RECONVERGENT B0 ;  /* 0x0000000000007941 */ /* 0x000fea0003800200 */
.L_x_399:
        /* <DEDUP_REMOVED lines=19> */
.L_x_403:
[----:B------:R-:W-:Y:S05]  /*f280*/  BSYNC.RECONVERGENT B4 ;  /* 0x0000000000047941 */ /* 0x000fea0003800200 */
.L_x_402:
[-C--:B------:R-:W-:Y:S01]  /*f290*/  FFMA R11, R6, R10.reuse, R11 ;  /* 0x0000000a060b7223 */ /* 0x080fe2000000000b */
[-C--:B------:R-:W-:Y:S01]  /*f2a0*/  FFMA R37, R4, R10.reuse, R37 ;  /* 0x0000000a04257223 */ /* 0x080fe20000000025 */
[----:B------:R-:W-:-:S07]  /*f2b0*/  FFMA R36, R7, R10, R36 ;  /* 0x0000000a07247223 */ /* 0x000fce0000000024 */
.L_x_383:
[----:B------:R-:W-:Y:S05]  /*f2c0*/  BSYNC.RECONVERGENT B3 ;  /* 0x0000000000037941 */ /* 0x000fea0003800200 */
.L_x_352:
        /* <DEDUP_REMOVED lines=9> */
[----:B------:R-:W-:Y:S01]  /*f360*/  MOV R5, RZ ;  /* 0x000000ff00057202 */ /* 0x000fe20000000f00 */
[----:B------:R-:W-:Y:S01]  /*f370*/  IMAD.MOV.U32 R18, RZ, RZ, RZ ;  /* 0x000000ffff127224 */ /* 0x000fe200078e00ff */
[----:B------:R-:W-:Y:S02]  /*f380*/  MOV R2, RZ ;  /* 0x000000ff00027202 */ /* 0x000fe40000000f00 */
[----:B------:R-:W-:-:S07]  /*f390*/  MOV R35, RZ ;  /* 0x000000ff00237202 */ /* 0x000fce0000000f00 */
.L_x_426:
        /* <DEDUP_REMOVED lines=14> */
[----:B------:R-:W-:Y:S02]  /*f480*/  UMOV UR15, 0x3ddb7cdf ;  /* 0x3ddb7cdf000f7882 */ /* 0x000fe40000000000 */
[----:B------:R-:W-:-:S04]  /*f490*/  IADD3 R4, PT, PT, R4, 0x2810, RZ ;  /* 0x0000281004047810 */ /* 0x000fc80007ffe0ff */
        /* <DEDUP_REMOVED lines=32> */
[----:B-1----:R-:W-:Y:S05]  /*f6a0*/  CALL.REL.NOINC `($__internal_4_$__cuda_sm20_sqrt_rn_f32_slowpath) ;  /* 0x0000019800a47944 */ /* 0x002fea0003c00000 */
[----:B------:R-:W-:Y:S05]  /*f6b0*/  BSYNC.RECONVERGENT B0 ;  /* 0x0000000000007941 */ /* 0x000fea0003800200 */
.L_x_408:
[----:B------:R-:W-:Y:S01]  /*f6c0*/  MOV R33, R24 ;  /* 0x0000001800217202 */ /* 0x000fe20000000f00 */
[----:B------:R-:W-:Y:S06]  /*f6d0*/  BRA `(.L_x_409) ;  /* 0x0000000000107947 */ /* 0x000fec0003800000 */
.L_x_407:
[----:B-1----:R-:W-:Y:S01]  /*f6e0*/  FMUL.FTZ R33, R14, R23 ;  /* 0x000000170e217220 */ /* 0x002fe20000410000 */
[----:B------:R-:W-:-:S03]  /*f6f0*/  FMUL.FTZ R6, R23, 0.5 ;  /* 0x3f00000017067820 */ /* 0x000fc60000410000 */
[----:B------:R-:W-:-:S04]  /*f700*/  FFMA R4, -R33, R33, R14 ;  /* 0x0000002121047223 */ /* 0x000fc8000000010e */
[----:B------:R-:W-:-:S07]  /*f710*/  FFMA R33, R4, R6, R33 ;  /* 0x0000000604217223 */ /* 0x000fce0000000021 */
.L_x_409:
        /* <DEDUP_REMOVED lines=16> */
.L_x_411:
[----:B------:R-:W-:Y:S01]  /*f820*/  MOV R14, R24 ;  /* 0x00000018000e7202 */ /* 0x000fe20000000f00 */
[----:B------:R-:W-:Y:S06]  /*f830*/  BRA `(.L_x_412) ;  /* 0x0000000000107947 */ /* 0x000fec0003800000 */
.L_x_410:
[----:B-1----:R-:W-:Y:S01]  /*f840*/  FMUL.FTZ R14, R19, R8 ;  /* 0x00000008130e7220 */ /* 0x002fe20000410000 */
[----:B------:R-:W-:-:S03]  /*f850*/  FMUL.FTZ R4, R8, 0.5 ;  /* 0x3f00000008047820 */ /* 0x000fc60000410000 */
[----:B------:R-:W-:-:S04]  /*f860*/  FFMA R15, -R14, R14, R19 ;  /* 0x0000000e0e0f7223 */ /* 0x000fc80000000113 */
[----:B------:R-:W-:-:S07]  /*f870*/  FFMA R14, R15, R4, R14 ;  /* 0x000000040f0e7223 */ /* 0x000fce000000000e */
.L_x_412:
        /* <DEDUP_REMOVED lines=16> */
.L_x_414:
[----:B------:R-:W-:Y:S05]  /*f980*/  BSYNC.RECONVERGENT B4 ;  /* 0x0000000000047941 */ /* 0x000fea0003800200 */
.L_x_413:
[----:B------:R-:W0:Y:S01]  /*f990*/  LDC.64 R20, c[0x0][0x3d0] ;  /* 0x0000f400ff147b82 */ /* 0x000e220000000a00 */
[----:B------:R-:W-:-:S04]  /*f9a0*/  IMAD.SHL.U32 R15, R18, 0x2, RZ ;  /* 0x00000002120f7824 */ /* 0x000fc800078e00ff */
        /* <DEDUP_REMOVED lines=34> */
[----:B------:R-:W-:Y:S01]  /*fbd0*/  MOV R15, 0x3fd774eb ;  /* 0x3fd774eb000f7802 */ /* 0x000fe20000000f00 */
        /* <DEDUP_REMOVED lines=13> */
.L_x_416:
[----:B------:R-:W-:Y:S01]  /*fcb0*/  FMUL.FTZ R24, R21, R26 ;  /* 0x0000001a15187220 */ /* 0x000fe20000410000 */
[----:B------:R-:W-:-:S03]  /*fcc0*/  FMUL.FTZ R8, R26, 0.5 ;  /* 0x3f0000001a087820 */ /* 0x000fc60000410000 */
[----:B------:R-:W-:-:S04]  /*fcd0*/  FFMA R15, -R24, R24, R21 ;  /* 0x00000018180f7223 */ /* 0x000fc80000000115 */
[----:B------:R-:W-:-:S07]  /*fce0*/  FFMA R24, R15, R8, R24 ;  /* 0x000000080f187223 */ /* 0x000fce0000000018 */
.L_x_417:
[----:B------:R-:W-:Y:S05]  /*fcf0*/  BSYNC.RECONVERGENT B0 ;  /* 0x0000000000007941 */ /* 0x000fea0003800200 */
.L_x_415:
        /* <DEDUP_REMOVED lines=16> */
.L_x_419:
[----:B------:R-:W-:Y:S05]  /*fe00*/  BSYNC.RECONVERGENT B4 ;  /* 0x0000000000047941 */ /* 0x000fea0003800200 */
.L_x_418:
[----:B------:R-:W-:Y:S01]  /*fe10*/  VIADD R8, R33, 0x1800000 ;  /* 0x0180000021087836 */ /* 0x000fe20000000000 */
[----:B------:R-:W-:Y:S04]  /*fe20*/  BSSY.RECONVERGENT B0, `(.L_x_420) ;  /* 0x000000c000007945 */ /* 0x000fe80003800200 */
[----:B------:R-:W-:-:S04]  /*fe30*/  LOP3.LUT R8, R8, 0x7f800000, RZ, 0xc0, !PT ;  /* 0x7f80000008087812 */ /* 0x000fc800078ec0ff */
[----:B------:R-:W-:-:S13]  /*fe40*/  ISETP.GT.U32.AND P0, PT, R8, 0x1ffffff, PT ;  /* 0x01ffffff0800780c */ /* 0x000fda0003f04070 */
[----:B------:R-:W-:Y:S05]  /*fe50*/  @P0 BRA `(.L_x_421) ;  /* 0x0000000000100947 */ /* 0x000fea0003800000 */
[----:B------:R-:W-:-:S07]  /*fe60*/  MOV R24, 0xfe80 ;  /* 0x0000fe8000187802 */ /* 0x000fce0000000f00 */
[----:B------:R-:W-:Y:S05]  /*fe70*/  CALL.REL.NOINC `($__internal_3_$__cuda_sm20_rcp_rn_f32_slowpath) ;  /* 0x0000018c00e07944 */ /* 0x000fea0003c00000 */
[----:B------:R-:W-:Y:S01]  /*fe80*/  MOV R43, R19 ;  /* 0x00000013002b7202 */ /* 0x000fe20000000f00 */
[----:B------:R-:W-:Y:S06]  /*fe90*/  BRA `(.L_x_422) ;  /* 0x0000000000107947 */ /* 0x000fec0003800000 */
.L_x_421:
[----:B------:R-:W0:Y:S02]  /*fea0*/  MUFU.RCP R8, R33 ;  /* 0x0000002100087308 */ /* 0x000e240000001000 */
[----:B0-----:R-:W-:-:S04]  /*feb0*/  FFMA R15, R8, R33, -1 ;  /* 0xbf800000080f7423 */ /* 0x001fc80000000021 */
[----:B------:R-:W-:-:S04]  /*fec0*/  FADD.FTZ R15, -R15, -RZ ;  /* 0x800000ff0f0f7221 */ /* 0x000fc80000010100 */
[----:B------:R-:W-:-:S07]  /*fed0*/  FFMA R43, R8, R15, R8 ;  /* 0x0000000f082b7223 */ /* 0x000fce0000000008 */
.L_x_422:
[----:B------:R-:W-:Y:S05]  /*fee0*/  BSYNC.RECONVERGENT B0 ;  /* 0x0000000000007941 */ /* 0x000fea0003800200 */
.L_x_420:
[----:B------:R-:W-:Y:S01]  /*fef0*/  IADD3 R8, PT, PT, R14, 0x1800000, RZ ;  /* 0x018000000e087810 */ /* 0x000fe20007ffe0ff */
[----:B------:R-:W-:Y:S03]  /*ff00*/  BSSY.RECONVERGENT B0, `(.L_x_423) ;  /* 0x000000c000007945 */ /* 0x000fe60003800200 */
[----:B------:R-:W-:-:S04]  /*ff10*/  LOP3.LUT R8, R8, 0x7f800000, RZ, 0xc0, !PT ;  /* 0x7f80000008087812 */ /* 0x000fc800078ec0ff */
[----:B------:R-:W-:-:S13]  /*ff20*/  ISETP.GT.U32.AND P0, PT, R8, 0x1ffffff, PT ;  /* 0x01ffffff0800780c */ /* 0x000fda0003f04070 */
[----:B------:R-:W-:Y:S05]  /*ff30*/  @P0 BRA `(.L_x_424) ;  /* 0x0000000000100947 */ /* 0x000fea0003800000 */
[----:B------:R-:W-:Y:S02]  /*ff40*/  MOV R33, R14 ;  /* 0x0000000e00217202 */ /* 0x000fe40000000f00 */
[----:B------:R-:W-:-:S07]  /*ff50*/  MOV R24, 0xff70 ;  /* 0x0000ff7000187802 */ /* 0x000fce0000000f00 */
[----:B------:R-:W-:Y:S05]  /*ff60*/  CALL.REL.NOINC `($__internal_3_$__cuda_sm20_rcp_rn_f32_slowpath) ;  /* 0x0000018c00a47944 */ /* 0x000fea0003c00000 */
[----:B------:R-:W-:Y:S05]  /*ff70*/  BRA `(.L_x_425) ;  /* 0x0000000000107947 */ /* 0x000fea0003800000 */
.L_x_424:
[----:B------:R-:W0:Y:S02]  /*ff80*/  MUFU.RCP R19, R14 ;  /* 0x0000000e00137308 */ /* 0x000e240000001000 */
[----:B0-----:R-:W-:-:S04]  /*ff90*/  FFMA R8, R19, R14, -1 ;  /* 0xbf80000013087423 */ /* 0x001fc8000000000e */
[----:B------:R-:W-:-:S04]  /*ffa0*/  FADD.FTZ R8, -R8, -RZ ;  /* 0x800000ff08087221 */ /* 0x000fc80000010100 */
[----:B------:R-:W-:-:S07]  /*ffb0*/  FFMA R19, R19, R8, R19 ;  /* 0x0000000813137223 */ /* 0x000fce0000000013 */
.L_x_425:
[----:B------:R-:W-:Y:S05]  /*ffc0*/  BSYNC.RECONVERGENT B0 ;  /* 0x0000000000007941 */ /* 0x000fea0003800200 */
.L_x_423:
        /* <DEDUP_REMOVED lines=42> */
.L_x_406:
[----:B------:R-:W-:Y:S05]  /*10270*/  BSYNC.RECONVERGENT B3 ;  /* 0x0000000000037941 */ /* 0x000fea0003800200 */
.L_x_405:
[----:B------:R-:W2:Y:S01]  /*10280*/  LDCU UR5, c[0x0][0x3d8] ;  /* 0x00007b00ff0577ac */ /* 0x000ea20008000800 */
[----:B------:R-:W-:-:S04]  /*10290*/  IADD3 R18, PT, PT, R18, 0x1, RZ ;  /* 0x0000000112127810 */ /* 0x000fc80007ffe0ff */
[----:B--2---:R-:W-:-:S13]  /*102a0*/  ISETP.NE.AND P0, PT, R18, UR5, PT ;  /* 0x0000000512007c0c */ /* 0x004fda000bf05270 */
[----:B------:R-:W-:Y:S05]  /*102b0*/  @P0 BRA `(.L_x_426) ;  /* 0xfffffff000380947 */ /* 0x000fea000383ffff */
.L_x_404:
[----:B------:R-:W-:Y:S01]  /*102c0*/  BSSY.RECONVERGENT B4, `(.L_x_427) ;  /* 0x000027a000047945 */ /* 0x000fe20003800200 */
[----:B------:R-:W-:Y:S01]  /*102d0*/  FADD R38, R38, R35 ;  /* 0x0000002326267221 */ /* 0x000fe20000000000 */
[----:B------:R-:W-:Y:S01]  /*102e0*/  FADD R37, R37, R2 ;  /* 0x0000000225257221 */ /* 0x000fe20000000000 */
[----:B------:R-:W-:Y:S01]  /*102f0*/  FADD R36, R36, R5 ;  /* 0x0000000524247221 */ /* 0x000fe20000000000 */
[----:B------:R-:W-:Y:S02]  /*10300*/  MOV R52, RZ ;  /* 0x000000ff00347202 */ /* 0x000fe40000000f00 */
[----:B------:R-:W-:Y:S02]  /*10310*/  MOV R61, RZ ;  /* 0x000000ff003d7202 */ /* 0x000fe40000000f00 */
[----:B------:R-:W-:Y:S01]  /*10320*/  MOV R59, RZ ;  /* 0x000000ff003b7202 */ /* 0x000fe20000000f00 */
[----:B------:R-:W-:Y:S06]  /*10330*/  @!P6 BRA `(.L_x_428) ;  /* 0x0000002400c8e947 */ /* 0x000fec0003800000 */
[----:B------:R-:W-:Y:S01]  /*10340*/  HFMA2 R59, -RZ, RZ, 0, 0 ;  /* 0x00000000ff3b7431 */ /* 0x000fe200000001ff */
[----:B------:R-:W-:Y:S01]  /*10350*/  MOV R50, RZ ;  /* 0x000000ff00327202 */ /* 0x000fe20000000f00 */
[----:B------:R-:W-:Y:S02]  /*10360*/  HFMA2 R61, -RZ, RZ, 0, 0 ;  /* 0x00000000ff3d7431 */ /* 0x000fe400000001ff */
[----:B------:R-:W-:Y:S01]  /*10370*/  IMAD.MOV.U32 R57, RZ, RZ, RZ ;  /* 0x000000ffff397224 */ /* 0x000fe200078e00ff */
[----:B------:R-:W-:-:S07]  /*10380*/  MOV R52, RZ ;  /* 0x000000ff00347202 */ /* 0x000fce0000000f00 */
.L_x_478:
[----:B-----5:R-:W2:Y:S01]  /*10390*/  LDC.64 R4, c[0x0][0x3e0] ;  /* 0x0000f800ff047b82 */ /* 0x020ea20000000a00 */
[----:B------:R-:W-:Y:S01]  /*103a0*/  SHF.L.U32 R7, R50, 0x2, RZ ;  /* 0x0000000232077819 */ /* 0x000fe200000006ff */
[----:B------:R-:W4:Y:S06]  /*103b0*/  LDCU UR5, c[0x0][0x3f8] ;  /* 0x00007f00ff0577ac */ /* 0x000f2c0008000800 */
[----:B------:R-:W0:Y:S01]  /*103c0*/  LDC.64 R28, c[0x0][0x3f0] ;  /* 0x0000fc00ff1c7b82 */ /* 0x000e220000000a00 */
[----:B--2---:R-:W-:-:S05]  /*103d0*/  IMAD.WIDE.U32 R4, R7, 0x4, R4 ;  /* 0x0000000407047825 */ /* 0x004fca00078e0004 */
[----:B------:R-:W2:Y:S04]  /*103e0*/  LDG.E R13, desc[UR10][R4.64+0x4] ;  /* 0x0000040a040d7981 */ /* 0x000ea8000c1e1900 */
[----:B------:R-:W3:Y:S04]  /*103f0*/  LDG.E R14, desc[UR10][R4.64] ;  /* 0x0000000a040e7981 */ /* 0x000ee8000c1e1900 */
[----:B------:R-:W3:Y:S04]  /*10400*/  LDG.E R18, desc[UR10][R4.64+0xc] ;  /* 0x00000c0a04127981 */ /* 0x000ee8000c1e1900 */
[----:B------:R-:W3:Y:S01]  /*10410*/  LDG.E R27, desc[UR10][R4.64+0x8] ;  /* 0x0000080a041b7981 */ /* 0x000ee2000c1e1900 */
[----:B0-----:R-:W-:-:S06]  /*10420*/  IMAD.WIDE.U32 R28, R50, 0x4, R28 ;  /* 0x00000004321c7825 */ /* 0x001fcc00078e001c */
        /* <DEDUP_REMOVED lines=22> */
[----:B------:R-:W3:Y:S04]  /*10590*/  LDS R31, [R7+0x8] ;  /* 0x00000800071f7984 */ /* 0x000ee80000000800 */
[----:B------:R-:W-:Y:S04]  /*105a0*/  LDS R9, [R5+0x4] ;  /* 0x0000040005097984 */ /* 0x000fe80000000800 */
[----:B------:R-:W4:Y:S04]  /*105b0*/  LDS R33, [R8] ;  /* 0x0000000008217984 */ /* 0x000f280000000800 */
[----:B------:R1:W4:Y:S04]  /*105c0*/  LDS R32, [R8+0x4] ;  /* 0x0000040008207984 */ /* 0x0003280000000800 */
[----:B------:R-:W4:Y:S01]  /*105d0*/  LDS R30, [R7+0x4] ;  /* 0x00000400071e7984 */ /* 0x000f220000000800 */
[----:B-1----:R-:W-:-:S05]  /*105e0*/  IMAD R8, R18, 0xc, R11 ;  /* 0x0000000c12087824 */ /* 0x002fca00078e020b */
[----:B------:R-:W1:Y:S01]  /*105f0*/  LDS R11, [R8+0x4] ;  /* 0x00000400080b7984 */ /* 0x000e620000000800 */
[----:B0-----:R-:W-:Y:S01]  /*10600*/  FADD R29, -R29, R4 ;  /* 0x000000041d1d7221 */ /* 0x001fe20000000100 */
[----:B--2---:R-:W-:Y:S01]  /*10610*/  FADD R2, -R6, R35 ;  /* 0x0000002306027221 */ /* 0x004fe20000000100 */
[----:B---3--:R-:W-:-:S03]  /*10620*/  FADD R31, -R31, R6 ;  /* 0x000000061f1f7221 */ /* 0x008fc60000000100 */
[----:B------:R-:W-:Y:S01]  /*10630*/  FMUL R6, R29, R2 ;  /* 0x000000021d067220 */ /* 0x000fe20000400000 */
[----:B----4-:R-:W-:Y:S01]  /*10640*/  FADD R4, -R4, R33 ;  /* 0x0000002104047221 */ /* 0x010fe20000000100 */
[----:B------:R-:W-:-:S03]  /*10650*/  FADD R5, -R9, R32 ;  /* 0x0000002009057221 */ /* 0x000fc60000000100 */
[C---:B------:R-:W-:Y:S01]  /*10660*/  FFMA R6, R31.reuse, R4, -R6 ;  /* 0x000000041f067223 */ /* 0x040fe20000000806 */
[----:B------:R-:W-:Y:S01]  /*10670*/  FADD R30, -R30, R9 ;  /* 0x000000091e1e7221 */ /* 0x000fe20000000100 */
[----:B------:R-:W-:Y:S02]  /*10680*/  FMUL R9, R31, R5 ;  /* 0x000000051f097220 */ /* 0x000fe40000400000 */
[----:B------:R-:W-:Y:S01]  /*10690*/  FMUL R12, R6, R6 ;  /* 0x00000006060c7220 */ /* 0x000fe20000400000 */
[C---:B------:R-:W-:Y:S01]  /*106a0*/  FMUL R10, R30.reuse, R4 ;  /* 0x000000041e0a7220 */ /* 0x040fe20000400000 */
[----:B------:R-:W-:-:S03]  /*106b0*/  FFMA R7, R30, R2, -R9 ;  /* 0x000000021e077223 */ /* 0x000fc60000000809 */
[----:B------:R-:W-:Y:S01]  /*106c0*/  FFMA R9, R29, R5, -R10 ;  /* 0x000000051d097223 */ /* 0x000fe2000000080a */
[----:B------:R-:W-:Y:S01]  /*106d0*/  FFMA R12, R7, R7, R12 ;  /* 0x00000007070c7223 */ /* 0x000fe2000000000c */
[----:B------:R-:W0:Y:S01]  /*106e0*/  LDS R10, [R8] ;  /* 0x00000000080a7984 */ /* 0x000e220000000800 */
[----:B-1----:R-:W-:Y:S02]  /*106f0*/  FADD R32, -R32, R11 ;  /* 0x0000000b20207221 */ /* 0x002fe40000000100 */
[----:B------:R-:W-:Y:S02]  /*10700*/  FFMA R15, R9, R9, R12 ;  /* 0x00000009090f7223 */ /* 0x000fe4000000000c */
[----:B------:R1:W2:Y:S02]  /*10710*/  LDS R12, [R8+0x8] ;  /* 0x00000800080c7984 */ /* 0x0002a40000000800 */
[----:B------:R-:W3:Y:S01]  /*10720*/  F2F.F64.F32 R20, R15 ;  /* 0x0000000f00147310 */ /* 0x000ee20000201800 */
[----:B-1----:R-:W-:Y:S01]  /*10730*/  FMUL R8, R2, R32 ;  /* 0x0000002002087220 */ /* 0x002fe20000400000 */
[----:B---3--:R-:W-:-:S06]  /*10740*/  DADD R20, R20, UR14 ;  /* 0x0000000e14147e29 */ /* 0x008fcc0008000000 */
[----:B------:R-:W1:Y:S01]  /*10750*/  F2F.F32.F64 R19, R20 ;  /* 0x0000001400137310 */ /* 0x000e620000301000 */
[----:B0-----:R-:W-:Y:S01]  /*10760*/  FADD R33, -R33, R10 ;  /* 0x0000000a21217221 */ /* 0x001fe20000000100 */
[----:B-1----:R-:W-:-:S06]  /*10770*/  IADD3 R10, PT, PT, R19, -0xd000000, RZ ;  /* 0xf3000000130a7810 */ /* 0x002fcc0007ffe0ff */
[----:B------:R0:W1:Y:S01]  /*10780*/  MUFU.RSQ R22, R19 ;  /* 0x0000001300167308 */ /* 0x0000620000001400 */
[----:B--2---:R-:W-:Y:S01]  /*10790*/  FADD R35, -R35, R12 ;  /* 0x0000000c23237221 */ /* 0x004fe20000000100 */
[C---:B------:R-:W-:Y:S01]  /*107a0*/  FMUL R11, R5.reuse, R33 ;  /* 0x00000021050b7220 */ /* 0x040fe20000400000 */
[----:B------:R-:W-:Y:S02]  /*107b0*/  ISETP.GT.U32.AND P0, PT, R10, 0x727fffff, PT ;  /* 0x727fffff0a00780c */ /* 0x000fe40003f04070 */
[CC--:B------:R-:W-:Y:S01]  /*107c0*/  FMUL R15, R4.reuse, R35.reuse ;  /* 0x00000023040f7220 */ /* 0x0c0fe20000400000 */
[----:B------:R-:W-:Y:S01]  /*107d0*/  FFMA R10, R4, R32, -R11 ;  /* 0x00000020040a7223 */ /* 0x000fe2000000080b */
[----:B------:R-:W-:Y:S02]  /*107e0*/  FFMA R11, R5, R35, -R8 ;  /* 0x00000023050b7223 */ /* 0x000fe40000000808 */
[----:B------:R-:W-:-:S07]  /*107f0*/  FFMA R12, R2, R33, -R15 ;  /* 0x00000021020c7223 */ /* 0x000fce000000080f */
[----:B0-----:R-:W-:Y:S05]  /*10800*/  @!P0 BRA `(.L_x_431) ;  /* 0x0000000000188947 */ /* 0x001fea0003800000 */
[----:B------:R-:W-:Y:S01]  /*10810*/  BSSY.RECONVERGENT B0, `(.L_x_432) ;  /* 0x0000003000007945 */ /* 0x000fe20003800200 */
[----:B------:R-:W-:-:S07]  /*10820*/  MOV R8, 0x10840 ;  /* 0x0001084000087802 */ /* 0x000fce0000000f00 */
[----:B-1---5:R-:W-:Y:S05]  /*10830*/  CALL.REL.NOINC `($__internal_4_$__cuda_sm20_sqrt_rn_f32_slowpath) ;  /* 0x0000018800407944 */ /* 0x022fea0003c00000 */
[----:B------:R-:W-:Y:S05]  /*10840*/  BSYNC.RECONVERGENT B0 ;  /* 0x0000000000007941 */ /* 0x000fea0003800200 */
.L_x_432:
[----:B------:R-:W-:Y:S01]  /*10850*/  MOV R48, R24 ;  /* 0x0000001800307202 */ /* 0x000fe20000000f00 */
[----:B------:R-:W-:Y:S06]  /*10860*/  BRA `(.L_x_433) ;  /* 0x0000000000107947 */ /* 0x000fec0003800000 */
.L_x_431:
[----:B-1----:R-:W-:Y:S01]  /*10870*/  FMUL.FTZ R48, R19, R22 ;  /* 0x0000001613307220 */ /* 0x002fe20000410000 */
[----:B------:R-:W-:-:S03]  /*10880*/  FMUL.FTZ R8, R22, 0.5 ;  /* 0x3f00000016087820 */ /* 0x000fc60000410000 */
[----:B------:R-:W-:-:S04]  /*10890*/  FFMA R15, -R48, R48, R19 ;  /* 0x00000030300f7223 */ /* 0x000fc80000000113 */
[----:B------:R-:W-:-:S07]  /*108a0*/  FFMA R48, R15, R8, R48 ;  /* 0x000000080f307223 */ /* 0x000fce0000000030 */
.L_x_433:
        /* <DEDUP_REMOVED lines=16> */
.L_x_435:
[----:B------:R-:W-:Y:S01]  /*109b0*/  MOV R55, R24 ;  /* 0x0000001800377202 */ /* 0x000fe20000000f00 */
[----:B------:R-:W-:Y:S06]  /*109c0*/  BRA `(.L_x_436) ;  /* 0x0000000000107947 */ /* 0x000fec0003800000 */
.L_x_434:
[----:B-1----:R-:W-:Y:S01]  /*109d0*/  FMUL.FTZ R55, R19, R22 ;  /* 0x0000001613377220 */ /* 0x002fe20000410000 */
[----:B------:R-:W-:-:S03]  /*109e0*/  FMUL.FTZ R15, R22, 0.5 ;  /* 0x3f000000160f7820 */ /* 0x000fc60000410000 */
[----:B------:R-:W-:-:S04]  /*109f0*/  FFMA R8, -R55, R55, R19 ;  /* 0x0000003737087223 */ /* 0x000fc80000000113 */
[----:B------:R-:W-:-:S07]  /*10a00*/  FFMA R55, R8, R15, R55 ;  /* 0x0000000f08377223 */ /* 0x000fce0000000037 */
.L_x_436:
        /* <DEDUP_REMOVED lines=12> */
[----:B------:R-:W-:Y:S01]  /*10ad0*/  BSSY.RECONVERGENT B0, `(.L_x_438) ;  /* 0x0000003000007945 */ /* 0x000fe20003800200 */
[----:B------:R-:W-:-:S07]  /*10ae0*/  MOV R8, 0x10b00 ;  /* 0x00010b0000087802 */ /* 0x000fce0000000f00 */
[----:B-1---5:R-:W-:Y:S05]  /*10af0*/  CALL.REL.NOINC `($__internal_4_$__cuda_sm20_sqrt_rn_f32_slowpath) ;  /* 0x0000018400907944 */ /* 0x022fea0003c00000 */
[----:B------:R-:W-:Y:S05]  /*10b00*/  BSYNC.RECONVERGENT B0 ;  /* 0x0000000000007941 */ /* 0x000fea0003800200 */
.L_x_438:
[----:B------:R-:W-:Y:S01]  /*10b10*/  MOV R53, R24 ;  /* 0x0000001800357202 */ /* 0x000fe20000000f00 */
[----:B------:R-:W-:Y:S06]  /*10b20*/  BRA `(.L_x_439) ;  /* 0x0000000000107947 */ /* 0x000fec0003800000 */
.L_x_437:
[----:B-1----:R-:W-:Y:S01]  /*10b30*/  FMUL.FTZ R53, R19, R22 ;  /* 0x0000001613357220 */ /* 0x002fe20000410000 */
[----:B------:R-:W-:-:S03]  /*10b40*/  FMUL.FTZ R15, R22, 0.5 ;  /* 0x3f000000160f7820 */ /* 0x000fc60000410000 */
[----:B------:R-:W-:-:S04]  /*10b50*/  FFMA R8, -R53, R53, R19 ;  /* 0x0000003535087223 */ /* 0x000fc80000000113 */
[----:B------:R-:W-:-:S07]  /*10b60*/  FFMA R53, R8, R15, R53 ;  /* 0x0000000f08357223 */ /* 0x000fce0000000035 */
.L_x_439:
        /* <DEDUP_REMOVED lines=14> */
.L_x_441:
[----:B------:R-:W-:Y:S05]  /*10c50*/  BSYNC.RECONVERGENT B5 ;  /* 0x0000000000057941 */ /* 0x000fea0003800200 */
.L_x_440:
        /* <DEDUP_REMOVED lines=14> */
.L_x_443:
[----:B------:R-:W-:Y:S05]  /*10d40*/  BSYNC.RECONVERGENT B5 ;  /* 0x0000000000057941 */ /* 0x000fea0003800200 */
.L_x_442:
        /* <DEDUP_REMOVED lines=14> */
.L_x_445:
[----:B------:R-:W-:Y:S05]  /*10e30*/  BSYNC.RECONVERGENT B5 ;  /* 0x0000000000057941 */ /* 0x000fea0003800200 */
.L_x_444:
        /* <DEDUP_REMOVED lines=14> */
.L_x_447:
[----:B------:R-:W-:Y:S05]  /*10f20*/  BSYNC.RECONVERGENT B5 ;  /* 0x0000000000057941 */ /* 0x000fea0003800200 */
.L_x_446:
        /* <DEDUP_REMOVED lines=14> */
.L_x_449:
[----:B------:R-:W-:Y:S05]  /*11010*/  BSYNC.RECONVERGENT B5 ;  /* 0x0000000000057941 */ /* 0x000fea0003800200 */
.L_x_448:
        /* <DEDUP_REMOVED lines=14> */
.L_x_451:
[----:B------:R-:W-:Y:S05]  /*11100*/  BSYNC.RECONVERGENT B5 ;  /* 0x0000000000057941 */ /* 0x000fea0003800200 */
.L_x_450:
        /* <DEDUP_REMOVED lines=9> */
[----:B------:R-:W-:Y:S01]  /*111a0*/  IMAD.MOV.U32 R15, RZ, RZ, R4 ;  /* 0x000000ffff0f7224 */ /* 0x000fe200078e0004 */
[----:B------:R-:W-:Y:S02]  /*111b0*/  MOV R8, R53 ;  /* 0x0000003500087202 */ /* 0x000fe40000000f00 */
[----:B------:R-:W-:-:S07]  /*111c0*/  MOV R22, 0x111e0 ;  /* 0x000111e000167802 */ /* 0x000fce0000000f00 */
[----:B-----5:R-:W-:Y:S05]  /*111d0*/  CALL.REL.NOINC `($__internal_5_$__cuda_sm3x_div_rn_noftz_f32_slowpath) ;  /* 0x0000018000307944 */ /* 0x020fea0003c00000 */
[----:B------:R-:W-:-:S07]  /*111e0*/  MOV R43, R15 ;  /* 0x0000000f002b7202 */ /* 0x000fce0000000f00 */
.L_x_453:
[----:B------:R-:W-:Y:S05]  /*111f0*/  BSYNC.RECONVERGENT B5 ;  /* 0x0000000000057941 */ /* 0x000fea0003800200 */
.L_x_452:
        /* <DEDUP_REMOVED lines=14> */
.L_x_455:
[----:B------:R-:W-:Y:S05]  /*112e0*/  BSYNC.RECONVERGENT B5 ;  /* 0x0000000000057941 */ /* 0x000fea0003800200 */
.L_x_454:
        /* <DEDUP_REMOVED lines=13> */
.L_x_457:
[----:B------:R-:W-:Y:S05]  /*113c0*/  BSYNC.RECONVERGENT B5 ;  /* 0x0000000000057941 */ /* 0x000fea0003800200 */
.L_x_456:
        /* <DEDUP_REMOVED lines=30> */
.L_x_459:
[----:B------:R-:W-:Y:S05]  /*115b0*/  BSYNC.RECONVERGENT B5 ;  /* 0x0000000000057941 */ /* 0x000fea0003800200 */
.L_x_458:
[----:B------:R-:W-:Y:S02]  /*115c0*/  IMAD.MOV.U32 R20, RZ, RZ, 0x3b33710b ;  /* 0x3b33710bff147424 */ /* 0x000fe400078e00ff */
[----:B------:R-:W-:Y:S01]  /*115d0*/  FMUL R15, R8, R8 ;  /* 0x00000008080f7220 */ /* 0x000fe20000400000 */
[C---:B------:R-:W-:Y:S01]  /*115e0*/  ISETP.GE.AND P0, PT, R44.reuse, RZ, PT ;  /* 0x000000ff2c00720c */ /* 0x040fe20003f06270 */
[C---:B------:R-:W-:Y:S01]  /*115f0*/  FADD R25, |R44|.reuse, |R41| ;  /* 0x400000292c197221 */ /* 0x040fe20000000200 */
[----:B------:R-:W-:Y:S01]  /*11600*/  FSETP.NEU.AND P1, PT, |R44|, |R41|, PT ;  /* 0x400000292c00720b */ /* 0x000fe20003f2d200 */
[----:B------:R-:W-:Y:S01]  /*11610*/  FFMA R20, R15, R20, -0.015681877732276916504 ;  /* 0xbc8077480f147423 */ /* 0x000fe20000000014 */
[----:B------:R-:W-:Y:S01]  /*11620*/  FSETP.NEU.AND P2, PT, R43, RZ, PT ;  /* 0x000000ff2b00720b */ /* 0x000fe20003f4d000 */
[----:B------:R-:W-:Y:S02]  /*11630*/  HFMA2 R26, -RZ, RZ, 0, 0 ;  /* 0x00000000ff1a7431 */ /* 0x000fe400000001ff */
        /* <DEDUP_REMOVED lines=9> */
[C---:B------:R-:W-:Y:S01]  /*116d0*/  FFMA R8, R20.reuse, 1.6832555532455444336, -R15 ;  /* 0x3fd774eb14087823 */ /* 0x040fe2000000080f */
[----:B------:R-:W-:-:S04]  /*116e0*/  FSEL R19, R20, 1.8663789033889770508, P4 ;  /* 0x3feee58114137808 */ /* 0x000fc80002000000 */
[-C--:B------:R-:W-:Y:S02]  /*116f0*/  FSEL R20, R8, R15.reuse, P4 ;  /* 0x0000000f08147208 */ /* 0x080fe40002000000 */
[----:B------:R-:W-:-:S05]  /*11700*/  FSEL R8, R15, -R15, P4 ;  /* 0x8000000f0f087208 */ /* 0x000fca0002000000 */
[----:B------:R-:W-:Y:S01]  /*11710*/  @!P0 FFMA R20, R19, 1.6832555532455444336, R8 ;  /* 0x3fd774eb13148823 */ /* 0x000fe20000000008 */
[----:B------:R-:W-:-:S04]  /*11720*/  MOV R8, 0x4016cbe4 ;  /* 0x4016cbe400087802 */ /* 0x000fc80000000f00 */
        /* <DEDUP_REMOVED lines=9> */
.L_x_464:
        /* <DEDUP_REMOVED lines=19> */
[----:B------:R-:W-:Y:S01]  /*118f0*/  @!P0 MOV R15, RZ ;  /* 0x000000ff000f8202 */ /* 0x000fe20000000f00 */
[----:B------:R-:W-:Y:S06]  /*11900*/  @!P0 BRA `(.L_x_462) ;  /* 0x0000000000bc8947 */ /* 0x000fec0003800000 */
[----:B------:R-:W-:Y:S01]  /*11910*/  SHF.L.U32 R8, R44, 0x8, RZ ;  /* 0x000000082c087819 */ /* 0x000fe200000006ff */
[----:B------:R-:W-:Y:S02]  /*11920*/  HFMA2 R41, -RZ, RZ, 0, 0 ;  /* 0x00000000ff297431 */ /* 0x000fe400000001ff */
[----:B------:R-:W-:Y:S01]  /*11930*/  IMAD.MOV.U32 R15, RZ, RZ, RZ ;  /* 0x000000ffff0f7224 */ /* 0x000fe200078e00ff */
[----:B------:R-:W-:Y:S01]  /*11940*/  UMOV UR5, URZ ;  /* 0x000000ff00057c82 */ /* 0x000fe20008000000 */
[----:B------:R-:W-:-:S07]  /*11950*/  LOP3.LUT R45, R8, 0x80000000, RZ, 0xfc, !PT ;  /* 0x80000000082d7812 */ /* 0x000fce00078efcff */
.L_x_463:
        /* <DEDUP_REMOVED lines=11> */
[----:B0-----:R-:W-:Y:S01]  /*11a10*/  SHF.R.U32.HI R19, RZ, 0x17, R44 ;  /* 0x00000017ff137819 */ /* 0x001fe2000001162c */
[----:B------:R0:W-:Y:S03]  /*11a20*/  STL [R1+0x1018], R41 ;  /* 0x0010182901007387 */ /* 0x0001e60000100800 */
[C---:B------:R-:W-:Y:S02]  /*11a30*/  LOP3.LUT R8, R19.reuse, 0xe0, RZ, 0xc0, !PT ;  /* 0x000000e013087812 */ /* 0x040fe400078ec0ff */
        /* <DEDUP_REMOVED lines=16> */
[----:B------:R-:W-:Y:S02]  /*11b40*/  SHF.R.U32.HI R8, RZ, 0x1e, R8 ;  /* 0x0000001eff087819 */ /* 0x000fe40000011608 */
[C---:B------:R-:W-:Y:S02]  /*11b50*/  LOP3.LUT R20, R22.reuse, R15, RZ, 0x3c, !PT ;  /* 0x0000000f16147212 */ /* 0x040fe400078e3cff */
[----:B------:R-:W-:Y:S02]  /*11b60*/  LOP3.LUT R21, R22, R19, RZ, 0x3c, !PT ;  /* 0x0000001316157212 */ /* 0x000fe400078e3cff */
[C---:B------:R-:W-:Y:S02]  /*11b70*/  LEA.HI R15, R19.reuse, R8, RZ, 0x1 ;  /* 0x00000008130f7211 */ /* 0x040fe400078f08ff */
[----:B------:R-:W-:Y:S02]  /*11b80*/  LOP3.LUT R44, R19, R44, RZ, 0x3c, !PT ;  /* 0x0000002c132c7212 */ /* 0x000fe400078e3cff */
[----:B------:R-:W1:Y:S01]  /*11b90*/  I2F.F64.S64 R20, R20 ;  /* 0x0000001400147312 */ /* 0x000e620000301c00 */
[----:B------:R-:W-:-:S02]  /*11ba0*/  IADD3 R8, PT, PT, -R15, RZ, RZ ;  /* 0x000000ff0f087210 */ /* 0x000fc40007ffe1ff */
[----:B------:R-:W-:Y:S02]  /*11bb0*/  ISETP.GE.AND P1, PT, R44, RZ, PT ;  /* 0x000000ff2c00720c */ /* 0x000fe40003f26270 */
[----:B------:R-:W-:Y:S01]  /*11bc0*/  @!P0 MOV R15, R8 ;  /* 0x00000008000f8202 */ /* 0x000fe20000000f00 */
[----:B-1----:R-:W-:-:S10]  /*11bd0*/  DMUL R22, R20, UR14 ;  /* 0x0000000e14167c28 */ /* 0x002fd40008000000 */
[----:B------:R-:W1:Y:S02]  /*11be0*/  F2F.F32.F64 R22, R22 ;  /* 0x0000001600167310 */ /* 0x000e640000301000 */
[----:B01----:R-:W-:-:S07]  /*11bf0*/  FSEL R8, -R22, R22, !P1 ;  /* 0x0000001616087208 */ /* 0x003fce0004800100 */
.L_x_462:
[----:B------:R-:W-:Y:S05]  /*11c00*/  BSYNC.RECONVERGENT B0 ;  /* 0x0000000000007941 */ /* 0x000fea0003800200 */
.L_x_461:
[----:B------:R-:W-:Y:S02]  /*11c10*/  HFMA2 R20, -RZ, RZ, 0.487060546875, -0.0625 ;  /* 0x37cbac00ff147431 */ /* 0x000fe400000001ff */
[----:B------:R-:W-:Y:S01]  /*11c20*/  FMUL R19, R8, R8 ;  /* 0x0000000808137220 */ /* 0x000fe20000400000 */
[----:B------:R-:W-:Y:S01]  /*11c30*/  LOP3.LUT R21, R15, 0x1, RZ, 0xc0, !PT ;  /* 0x000000010f157812 */ /* 0x000fe200078ec0ff */
[----:B------:R-:W-:Y:S01]  /*11c40*/  VIADD R24, R24, 0x1 ;  /* 0x0000000118187836 */ /* 0x000fe20000000000 */
[----:B------:R-:W-:Y:S02]  /*11c50*/  MOV R22, 0x3d2aaabb ;  /* 0x3d2aaabb00167802 */ /* 0x000fe40000000f00 */
[----:B------:R-:W-:Y:S02]  /*11c60*/  ISETP.NE.U32.AND P0, PT, R21, 0x1, PT ;  /* 0x000000011500780c */ /* 0x000fe40003f05070 */
[----:B------:R-:W-:Y:S01]  /*11c70*/  MOV R21, 0x3effffff ;  /* 0x3effffff00157802 */ /* 0x000fe20000000f00 */
[----:B------:R-:W-:Y:S01]  /*11c80*/  FFMA R20, R19, R20, -0.0013887860113754868507 ;  /* 0xbab607ed13147423 */ /* 0x000fe20000000014 */
[----:B------:R-:W-:-:S02]  /*11c90*/  FSEL R22, R22, 0.0083327032625675201416, !P0 ;  /* 0x3c0885e416167808 */ /* 0x000fc40004000000 */
[----:B------:R-:W-:Y:S02]  /*11ca0*/  LOP3.LUT P1, RZ, R15, 0x2, RZ, 0xc0, !PT ;  /* 0x000000020fff7812 */ /* 0x000fe4000782c0ff */
[----:B------:R-:W-:Y:S02]  /*11cb0*/  FSEL R20, R20, -0.00019574658654164522886, !P0 ;  /* 0xb94d415314147808 */ /* 0x000fe40004000000 */
[----:B------:R-:W-:Y:S02]  /*11cc0*/  FSEL R8, R8, 1, P0 ;  /* 0x3f80000008087808 */ /* 0x000fe40000000000 */
[----:B------:R-:W-:Y:S01]  /*11cd0*/  FSEL R21, -R21, -0.16666662693023681641, !P0 ;  /* 0xbe2aaaa815157808 */ /* 0x000fe20004000100 */
[C---:B------:R-:W-:Y:S01]  /*11ce0*/  FFMA R20, R19.reuse, R20, R22 ;  /* 0x0000001413147223 */ /* 0x040fe20000000016 */
[----:B------:R-:W-:Y:S01]  /*11cf0*/  ISETP.NE.AND P0, PT, R24, R28, PT ;  /* 0x0000001c1800720c */ /* 0x000fe20003f05270 */
[C---:B------:R-:W-:Y:S02]  /*11d00*/  FFMA R15, R19.reuse, R8, RZ ;  /* 0x00000008130f7223 */ /* 0x040fe400000000ff */
[----:B------:R-:W-:-:S04]  /*11d10*/  FFMA R20, R19, R20, R21 ;  /* 0x0000001413147223 */ /* 0x000fc80000000015 */
[----:B------:R-:W-:-:S04]  /*11d20*/  FFMA R8, R15, R20, R8 ;  /* 0x000000140f087223 */ /* 0x000fc80000000008 */
[----:B------:R-:W-:-:S04]  /*11d30*/  @P1 FADD R8, RZ, -R8 ;  /* 0x80000008ff081221 */ /* 0x000fc80000000000 */
[----:B------:R-:W-:Y:S01]  /*11d40*/  FFMA R26, -R43, R8, R26 ;  /* 0x000000082b1a7223 */ /* 0x000fe2000000011a */
[----:B------:R-:W-:Y:S06]  /*11d50*/  @P0 BRA `(.L_x_464) ;  /* 0xfffffff800980947 */ /* 0x000fec000383ffff */
.L_x_460:
        /* <DEDUP_REMOVED lines=21> */
.L_x_466:
[----:B------:R-:W-:Y:S05]  /*11eb0*/  BSYNC.RECONVERGENT B0 ;  /* 0x0000000000007941 */ /* 0x000fea0003800200 */
.L_x_465:
        /* <DEDUP_REMOVED lines=20> */
.L_x_468:
[----:B------:R-:W-:Y:S05]  /*12000*/  BSYNC.RECONVERGENT B0 ;  /* 0x0000000000007941 */ /* 0x000fea0003800200 */
.L_x_467:
[----:B------:R-:W0:Y:S01]  /*12010*/  F2F.F32.F64 R44, R44 ;  /* 0x0000002c002c7310 */ /* 0x000e220000301000 */
[----:B------:R-:W-:Y:S01]  /*12020*/  ISETP.NE.AND P0, PT, R54, R14, PT ;  /* 0x0000000e3600720c */ /* 0x000fe20003f05270 */
[CC--:B------:R-:W-:Y:S01]  /*12030*/  FMUL R8, R26.reuse, R53.reuse ;  /* 0x000000351a087220 */ /* 0x0c0fe20000400000 */
[----:B------:R-:W-:-:S03]  /*12040*/  FMUL R15, R26, -R53 ;  /* 0x800000351a0f7220 */ /* 0x000fc60000400000 */
[----:B------:R-:W-:-:S08]  /*12050*/  FMUL R26, R19, R8 ;  /* 0x00000008131a7220 */ /* 0x000fd00000400000 */
[-C--:B------:R-:W-:Y:S01]  /*12060*/  @!P0 FFMA R52, R7, R26.reuse, R52 ;  /* 0x0000001a07348223 */ /* 0x080fe20000000034 */
        /* <DEDUP_REMOVED lines=39> */
.L_x_471:
[----:B------:R-:W-:Y:S05]  /*122e0*/  BSYNC.RECONVERGENT B1 ;  /* 0x0000000000017941 */ /* 0x000fea0003800200 */
.L_x_470:
[----:B------:R-:W0:Y:S01]  /*122f0*/  MUFU.RCP64H R21, R63 ;  /* 0x0000003f00157308 */ /* 0x000e220000001800 */
[----:B------:R-:W-:Y:S02]  /*12300*/  IMAD.MOV.U32 R20, RZ, RZ, 0x1 ;  /* 0x00000001ff147424 */ /* 0x000fe400078e00ff */
[----:B------:R-:W-:Y:S01]  /*12310*/  FMUL R5, R5, R32 ;  /* 0x0000002005057220 */ /* 0x000fe20000400000 */
[----:B------:R-:W-:Y:S01]  /*12320*/  DADD R46, R46, -1 ;  /* 0xbff000002e2e7429 */ /* 0x000fe20000000000 */
[----:B------:R-:W-:Y:S02]  /*12330*/  BSSY.RECONVERGENT B1, `(.L_x_472) ;  /* 0x0000017000017945 */ /* 0x000fe40003800200 */
[----:B------:R-:W-:-:S04]  /*12340*/  FFMA R5, R4, R33, R5 ;  /* 0x0000002104057223 */ /* 0x000fc80000000005 */
[----:B------:R-:W-:Y:S02]  /*12350*/  FFMA R44, R2, R35, R5 ;  /* 0x00000023022c7223 */ /* 0x000fe40000000005 */
[----:B------:R-:W-:Y:S01]  /*12360*/  F2F.F32.F64 R2, R46 ;  /* 0x0000002e00027310 */ /* 0x000fe20000301000 */
[----:B0-----:R-:W-:-:S07]  /*12370*/  DFMA R18, -R62, R20, 1 ;  /* 0x3ff000003e12742b */ /* 0x001fce0000000114 */
[----:B------:R-:W0:Y:S01]  /*12380*/  F2F.F64.F32 R44, R44 ;  /* 0x0000002c002c7310 */ /* 0x000e220000201800 */
        /* <DEDUP_REMOVED lines=17> */
.L_x_473:
[----:B------:R-:W-:Y:S05]  /*124a0*/  BSYNC.RECONVERGENT B1 ;  /* 0x0000000000017941 */ /* 0x000fea0003800200 */
.L_x_472:
        /* <DEDUP_REMOVED lines=15> */
.L_x_469:
        /* <DEDUP_REMOVED lines=30> */
.L_x_475:
[----:B------:R-:W-:Y:S05]  /*12780*/  BSYNC.RECONVERGENT B1 ;  /* 0x0000000000017941 */ /* 0x000fea0003800200 */
.L_x_474:
[----:B------:R-:W0:Y:S01]  /*12790*/  MUFU.RCP64H R21, R63 ;  /* 0x0000003f00157308 */ /* 0x000e220000001800 */
[----:B------:R-:W-:Y:S01]  /*127a0*/  MOV R20, 0x1 ;  /* 0x0000000100147802 */ /* 0x000fe20000000f00 */
[----:B------:R-:W-:Y:S01]  /*127b0*/  FMUL R30, R30, R5 ;  /* 0x000000051e1e7220 */ /* 0x000fe20000400000 */
[----:B------:R-:W-:Y:S01]  /*127c0*/  DADD R46, R46, -1 ;  /* 0xbff000002e2e7429 */ /* 0x000fe20000000000 */
[----:B------:R-:W-:Y:S02]  /*127d0*/  BSSY.RECONVERGENT B1, `(.L_x_476) ;  /* 0x0000017000017945 */ /* 0x000fe40003800200 */
[----:B------:R-:W-:-:S04]  /*127e0*/  FFMA R30, R29, R4, R30 ;  /* 0x000000041d1e7223 */ /* 0x000fc8000000001e */
[----:B------:R-:W-:-:S04]  /*127f0*/  FFMA R30, R31, R2, R30 ;  /* 0x000000021f1e7223 */ /* 0x000fc8000000001e */
        /* <DEDUP_REMOVED lines=14> */
[----:B------:R-:W-:Y:S01]  /*128e0*/  MOV R24, R62 ;  /* 0x0000003e00187202 */ /* 0x000fe20000000f00 */
[----:B------:R-:W-:Y:S01]  /*128f0*/  IMAD.MOV.U32 R25, RZ, RZ, R63 ;  /* 0x000000ffff197224 */ /* 0x000fe200078e003f */
[----:B------:R-:W-:-:S07]  /*12900*/  MOV R20, 0x12920 ;  /* 0x0001292000147802 */ /* 0x000fce0000000f00 */
[----:B------:R-:W-:Y:S05]  /*12910*/  CALL.REL.NOINC `($__internal_2_$__cuda_sm20_div_rn_f64_full) ;  /* 0x0000015c00d07944 */ /* 0x000fea0003c00000 */
[----:B------:R-:W-:Y:S02]  /*12920*/  MOV R18, R46 ;  /* 0x0000002e00127202 */ /* 0x000fe40000000f00 */
[----:B------:R-:W-:-:S07]  /*12930*/  MOV R19, R47 ;  /* 0x0000002f00137202 */ /* 0x000fce0000000f00 */
.L_x_477:
[----:B------:R-:W-:Y:S05]  /*12940*/  BSYNC.RECONVERGENT B1 ;  /* 0x0000000000017941 */ /* 0x000fea0003800200 */
.L_x_476:
        /* <DEDUP_REMOVED lines=14> */
.L_x_430:
[----:B------:R-:W-:Y:S05]  /*12a30*/  BSYNC.RECONVERGENT B3 ;  /* 0x0000000000037941 */ /* 0x000fea0003800200 */
.L_x_429:
[----:B-----5:R-:W-:Y:S01]  /*12a40*/  LEA R57, R28, R57, 0x2 ;  /* 0x000000391c397211 */ /* 0x020fe200078e10ff */
[----:B------:R-:W-:Y:S06]  /*12a50*/  @P5 BRA `(.L_x_478) ;  /* 0xffffffd8004c5947 */ /* 0x000fec000383ffff */
.L_x_428:
[----:B------:R-:W-:Y:S05]  /*12a60*/  BSYNC.RECONVERGENT B4 ;  /* 0x0000000000047941 */ /* 0x000fea0003800200 */
.L_x_427:
        /* <DEDUP_REMOVED lines=13> */
[----:B------:R-:W-:Y:S02]  /*12b40*/  CS2R R10, SRZ ;  /* 0x00000000000a7805 */ /* 0x000fe4000001ff00 */
[----:B------:R-:W-:Y:S02]  /*12b50*/  MOV R7, RZ ;  /* 0x000000ff00077202 */ /* 0x000fe40000000f00 */
[----:B------:R-:W-:-:S04]  /*12b60*/  MOV R13, RZ ;  /* 0x000000ff000d7202 */ /* 0x000fc80000000f00 */
[----:B------:R-:W-:Y:S05]  /*12b70*/  BRA.U !UP1, `(.L_x_481) ;  /* 0x0000000d09747547 */ /* 0x000fea000b800000 */
[----:B------:R-:W-:Y:S01]  /*12b80*/  HFMA2 R9, -RZ, RZ, 0, 0 ;  /* 0x00000000ff097431 */ /* 0x000fe200000001ff */
[----:B------:R-:W-:-:S07]  /*12b90*/  MOV R11, RZ ;  /* 0x000000ff000b7202 */ /* 0x000fce0000000f00 */
.L_x_510:
        /* <DEDUP_REMOVED lines=9> */
[----:B------:R-:W-:Y:S01]  /*12c30*/  ISETP.NE.AND P4, PT, R9, UR7, PT ;  /* 0x0000000709007c0c */ /* 0x000fe2000bf85270 */
[----:B--2---:R-:W-:-:S05]  /*12c40*/  VIADD R2, R2, 0xfffffff9 ;  /* 0xfffffff902027836 */ /* 0x004fca0000000000 */
        /* <DEDUP_REMOVED lines=22> */
.L_x_485:
[----:B-1----:R-:W-:Y:S01]  /*12db0*/  FMUL.FTZ R7, R19, R12 ;  /* 0x0000000c13077220 */ /* 0x002fe20000410000 */
[----:B------:R-:W-:-:S03]  /*12dc0*/  FMUL.FTZ R12, R12, 0.5 ;  /* 0x3f0000000c0c7820 */ /* 0x000fc60000410000 */
[----:B------:R-:W-:-:S04]  /*12dd0*/  FFMA R8, -R7, R7, R19 ;  /* 0x0000000707087223 */ /* 0x000fc80000000113 */
[----:B------:R-:W-:-:S07]  /*12de0*/  FFMA R7, R8, R12, R7 ;  /* 0x0000000c08077223 */ /* 0x000fce0000000007 */
.L_x_486:
[----:B------:R-:W-:Y:S05]  /*12df0*/  BSYNC.RECONVERGENT B0 ;  /* 0x0000000000007941 */ /* 0x000fea0003800200 */
.L_x_484:
        /* <DEDUP_REMOVED lines=11> */
.L_x_488:
[----:B------:R-:W-:Y:S05]  /*12eb0*/  BRA `(.L_x_489) ;  /* 0x0000000000107947 */ /* 0x000fea0003800000 */
.L_x_487:
[C---:B0-----:R-:W-:Y:S01]  /*12ec0*/  FMUL.FTZ R24, R8.reuse, UR5 ;  /* 0x0000000508187c20 */ /* 0x041fe20008410000 */
[----:B------:R-:W-:-:S03]  /*12ed0*/  FMUL.FTZ R8, R8, 0.5 ;  /* 0x3f00000008087820 */ /* 0x000fc60000410000 */
[----:B------:R-:W-:-:S04]  /*12ee0*/  FFMA R15, -R24, R24, UR5 ;  /* 0x00000005180f7e23 */ /* 0x000fc80008000118 */
[----:B------:R-:W-:-:S07]  /*12ef0*/  FFMA R24, R15, R8, R24 ;  /* 0x000000080f187223 */ /* 0x000fce0000000018 */
.L_x_489:
        /* <DEDUP_REMOVED lines=15> */
.L_x_491:
[----:B------:R-:W-:Y:S05]  /*12ff0*/  BSYNC.RECONVERGENT B5 ;  /* 0x0000000000057941 */ /* 0x000fea0003800200 */
.L_x_490:
        /* <DEDUP_REMOVED lines=14> */
.L_x_493:
[----:B------:R-:W-:Y:S05]  /*130e0*/  BSYNC.RECONVERGENT B5 ;  /* 0x0000000000057941 */ /* 0x000fea0003800200 */
.L_x_492:
        /* <DEDUP_REMOVED lines=23> */
.L_x_495:
[----:B------:R-:W-:Y:S05]  /*13260*/  BSYNC.RECONVERGENT B5 ;  /* 0x0000000000057941 */ /* 0x000fea0003800200 */
.L_x_494:
[-C--:B------:R-:W-:Y:S01]  /*13270*/  FFMA R10, R5, R12.reuse, R10 ;  /* 0x0000000c050a7223 */ /* 0x080fe2000000000a */
[-C--:B------:R-:W-:Y:S01]  /*13280*/  FFMA R13, R4, R12.reuse, R13 ;  /* 0x0000000c040d7223 */ /* 0x080fe2000000000d */
[----:B------:R-:W-:-:S07]  /*13290*/  FFMA R11, R2, R12, R11 ;  /* 0x0000000c020b7223 */ /* 0x000fce000000000b */
.L_x_483:
[----:B------:R-:W-:Y:S05]  /*132a0*/  BSYNC.RECONVERGENT B4 ;  /* 0x0000000000047941 */ /* 0x000fea0003800200 */
.L_x_482:
        /* <DEDUP_REMOVED lines=24> */
.L_x_499:
[----:B-1----:R-:W-:Y:S01]  /*13430*/  FMUL.FTZ R6, R19, R8 ;  /* 0x0000000813067220 */ /* 0x002fe20000410000 */
[----:B------:R-:W-:-:S03]  /*13440*/  FMUL.FTZ R8, R8, 0.5 ;  /* 0x3f00000008087820 */ /* 0x000fc60000410000 */
[----:B------:R-:W-:-:S04]  /*13450*/  FFMA R7, -R6, R6, R19 ;  /* 0x0000000606077223 */ /* 0x000fc80000000113 */
[----:B------:R-:W-:-:S07]  /*13460*/  FFMA R6, R7, R8, R6 ;  /* 0x0000000807067223 */ /* 0x000fce0000000006 */
.L_x_500:
[----:B------:R-:W-:Y:S05]  /*13470*/  BSYNC.RECONVERGENT B0 ;  /* 0x0000000000007941 */ /* 0x000fea0003800200 */
.L_x_498:
        /* <DEDUP_REMOVED lines=11> */
.L_x_502:
[----:B------:R-:W-:Y:S01]  /*13530*/  IMAD.MOV.U32 R8, RZ, RZ, R24 ;  /* 0x000000ffff087224 */ /* 0x000fe200078e0018 */
[----:B------:R-:W-:Y:S06]  /*13540*/  BRA `(.L_x_503) ;  /* 0x0000000000107947 */ /* 0x000fec0003800000 */
.L_x_501:
[C---:B0-----:R-:W-:Y:S01]  /*13550*/  FMUL.FTZ R8, R7.reuse, UR5 ;  /* 0x0000000507087c20 */ /* 0x041fe20008410000 */
[----:B------:R-:W-:-:S03]  /*13560*/  FMUL.FTZ R12, R7, 0.5 ;  /* 0x3f000000070c7820 */ /* 0x000fc60000410000 */
[----:B------:R-:W-:-:S04]  /*13570*/  FFMA R7, -R8, R8, UR5 ;  /* 0x0000000508077e23 */ /* 0x000fc80008000108 */
[----:B------:R-:W-:-:S07]  /*13580*/  FFMA R8, R7, R12, R8 ;  /* 0x0000000c07087223 */ /* 0x000fce0000000008 */
.L_x_503:
        /* <DEDUP_REMOVED lines=14> */
.L_x_505:
[----:B------:R-:W-:Y:S05]  /*13670*/  BSYNC.RECONVERGENT B5 ;  /* 0x0000000000057941 */ /* 0x000fea0003800200 */
.L_x_504:
        /* <DEDUP_REMOVED lines=14> */
.L_x_507:
[----:B------:R-:W-:Y:S05]  /*13760*/  BSYNC.RECONVERGENT B5 ;  /* 0x0000000000057941 */ /* 0x000fea0003800200 */
.L_x_506:
        /* <DEDUP_REMOVED lines=23> */
.L_x_509:
[----:B------:R-:W-:Y:S05]  /*138e0*/  BSYNC.RECONVERGENT B5 ;  /* 0x0000000000057941 */ /* 0x000fea0003800200 */
.L_x_508:
[-C--:B------:R-:W-:Y:S01]  /*138f0*/  FFMA R10, R5, R7.reuse, R10 ;  /* 0x00000007050a7223 */ /* 0x080fe2000000000a */
[-C--:B------:R-:W-:Y:S01]  /*13900*/  FFMA R13, R4, R7.reuse, R13 ;  /* 0x00000007040d7223 */ /* 0x080fe2000000000d */
[----:B------:R-:W-:-:S07]  /*13910*/  FFMA R11, R2, R7, R11 ;  /* 0x00000007020b7223 */ /* 0x000fce000000000b */
.L_x_497:
[----:B------:R-:W-:Y:S05]  /*13920*/  BSYNC.RECONVERGENT B4 ;  /* 0x0000000000047941 */ /* 0x000fea0003800200 */
.L_x_496:
[----:B------:R-:W-:Y:S05]  /*13930*/  @P4 BRA `(.L_x_510) ;  /* 0xfffffff000984947 */ /* 0x000fea000383ffff */
[----:B------:R-:W-:-:S07]  /*13940*/  MOV R7, UR7 ;  /* 0x0000000700077c02 */ /* 0x000fce0008000f00 */
.L_x_481:
        /* <DEDUP_REMOVED lines=32> */
.L_x_512:
[----:B-1----:R-:W-:Y:S01]  /*13b50*/  FMUL.FTZ R2, R19, R4 ;  /* 0x0000000413027220 */ /* 0x002fe20000410000 */
[----:B------:R-:W-:-:S03]  /*13b60*/  FMUL.FTZ R4, R4, 0.5 ;  /* 0x3f00000004047820 */ /* 0x000fc60000410000 */
[----:B------:R-:W-:-:S04]  /*13b70*/  FFMA R5, -R2, R2, R19 ;  /* 0x0000000202057223 */ /* 0x000fc80000000113 */
[----:B------:R-:W-:-:S07]  /*13b80*/  FFMA R2, R5, R4, R2 ;  /* 0x0000000405027223 */ /* 0x000fce0000000002 */
.L_x_513:
[----:B------:R-:W-:Y:S05]  /*13b90*/  BSYNC.RECONVERGENT B0 ;  /* 0x0000000000007941 */ /* 0x000fea0003800200 */
.L_x_511:
        /* <DEDUP_REMOVED lines=11> */
.L_x_515:
[----:B------:R-:W-:Y:S01]  /*13c50*/  MOV R8, R24 ;  /* 0x0000001800087202 */ /* 0x000fe20000000f00 */
[----:B------:R-:W-:Y:S06]  /*13c60*/  BRA `(.L_x_516) ;  /* 0x0000000000107947 */ /* 0x000fec0003800000 */
.L_x_514:
[C---:B0-----:R-:W-:Y:S01]  /*13c70*/  FMUL.FTZ R8, R4.reuse, UR5 ;  /* 0x0000000504087c20 */ /* 0x041fe20008410000 */
[----:B------:R-:W-:-:S03]  /*13c80*/  FMUL.FTZ R4, R4, 0.5 ;  /* 0x3f00000004047820 */ /* 0x000fc60000410000 */
[----:B------:R-:W-:-:S04]  /*13c90*/  FFMA R5, -R8, R8, UR5 ;  /* 0x0000000508057e23 */ /* 0x000fc80008000108 */
[----:B------:R-:W-:-:S07]  /*13ca0*/  FFMA R8, R5, R4, R8 ;  /* 0x0000000405087223 */ /* 0x000fce0000000008 */
.L_x_516:
        /* <DEDUP_REMOVED lines=14> */
.L_x_518:
[----:B------:R-:W-:Y:S05]  /*13d90*/  BSYNC.RECONVERGENT B4 ;  /* 0x0000000000047941 */ /* 0x000fea0003800200 */
.L_x_517:
        /* <DEDUP_REMOVED lines=12> */
[----:B------:R-:W-:Y:S05]  /*13e60*/  CALL.REL.NOINC `($__internal_5_$__cuda_sm3x_div_rn_noftz_f32_slowpath) ;  /* 0x00000154000c7944 */ /* 0x000fea0003c00000 */
[----:B------:R-:W-:-:S07]  /*13e70*/  MOV R4, R15 ;  /* 0x0000000f00047202 */ /* 0x000fce0000000f00 */
.L_x_520:
[----:B------:R-:W-:Y:S05]  /*13e80*/  BSYNC.RECONVERGENT B4 ;  /* 0x0000000000047941 */ /* 0x000fea0003800200 */
.L_x_519:
        /* <DEDUP_REMOVED lines=8> */
[C---:B0-----:R-:W-:Y:S02]  /*13f10*/  FFMA R6, R9.reuse, -R2, 1 ;  /* 0x3f80000009067423 */ /* 0x041fe40000000802 */
[C---:B------:R-:W-:Y:S02]  /*13f20*/  FFMA R7, R4.reuse, 1.4426950216293334961, -R7 ;  /* 0x3fb8aa3b04077823 */ /* 0x040fe40000000807 */
[----:B------:R-:W-:Y:S02]  /*13f30*/  FFMA R6, R9, R6, R9 ;  /* 0x0000000609067223 */ /* 0x000fe40000000009 */
        /* <DEDUP_REMOVED lines=12> */
.L_x_522:
[----:B------:R-:W-:Y:S05]  /*14000*/  BSYNC.RECONVERGENT B4 ;  /* 0x0000000000047941 */ /* 0x000fea0003800200 */
.L_x_521:
[-C--:B------:R-:W-:Y:S01]  /*14010*/  FFMA R10, R39, R4.reuse, R10 ;  /* 0x00000004270a7223 */ /* 0x080fe2000000000a */
[-C--:B------:R-:W-:Y:S01]  /*14020*/  FFMA R13, R42, R4.reuse, R13 ;  /* 0x000000042a0d7223 */ /* 0x080fe2000000000d */
[----:B------:R-:W-:-:S07]  /*14030*/  FFMA R11, R40, R4, R11 ;  /* 0x00000004280b7223 */ /* 0x000fce000000000b */
.L_x_480:
[----:B------:R-:W-:Y:S05]  /*14040*/  BSYNC.RECONVERGENT B3 ;  /* 0x0000000000037941 */ /* 0x000fea0003800200 */
.L_x_479:
        /* <DEDUP_REMOVED lines=15> */
.L_x_339:
[----:B------:R-:W-:Y:S05]  /*14140*/  BSYNC.RECONVERGENT B2 ;  /* 0x0000000000027941 */ /* 0x000fea0003800200 */
.L_x_338:
[----:B------:R-:W-:Y:S01]  /*14150*/  BAR.SYNC.DEFER_BLOCKING 0x0 ;  /* 0x0000000000007b1d */ /* 0x000fe20000010000 */
[----:B------:R-:W-:-:S05]  /*14160*/  ISETP.NE.AND P0, PT, R58, RZ, PT ;  /* 0x000000ff3a00720c */ /* 0x000fca0003f05270 */
[----:B------:R-:W4:Y:S01]  /*14170*/  LDCU UR5, c[0x0][0x4a4] ;  /* 0x00009480ff0577ac */ /* 0x000f220008000800 */
[----:B------:R-:W-:Y:S07]  /*14180*/  BSSY.RECONVERGENT B0, `(.L_x_524) ;  /* 0x0000019000007945 */ /* 0x000fee0003800200 */
[----:B------:R-:W-:Y:S05]  /*14190*/  @P0 BRA `(.L_x_525) ;  /* 0x00000000005c0947 */ /* 0x000fea0003800000 */
[----:B--2---:R-:W2:Y:S01]  /*141a0*/  S2R R5, SR_CgaCtaId ;  /* 0x0000000000057919 */ /* 0x004ea20000008800 */
[----:B------:R-:W0:Y:S01]  /*141b0*/  LDC.64 R6, c[0x0][0x388] ;  /* 0x0000e200ff067b82 */ /* 0x000e220000000a00 */
[----:B------:R-:W-:-:S05]  /*141c0*/  MOV R2, 0x400 ;  /* 0x0000040000027802 */ /* 0x000fca0000000f00 */
[----:B------:R-:W-:Y:S01]  /*141d0*/  VIADD R4, R2, 0x4010 ;  /* 0x0000401002047836 */ /* 0x000fe20000000000 */
[----:B------:R-:W-:-:S04]  /*141e0*/  MOV R2, R0 ;  /* 0x0000000000027202 */ /* 0x000fc80000000f00 */
[----:B--2---:R-:W-:-:S07]  /*141f0*/  LEA R19, R5, R4, 0x18 ;  /* 0x0000000405137211 */ /* 0x004fce00078ec0ff */
.L_x_526:
[----:B0-----:R-:W-:-:S05]  /*14200*/  IMAD.WIDE R4, R2, 0xc, R6 ;  /* 0x0000000c02047825 */ /* 0x001fca00078e0206 */
        /* <DEDUP_REMOVED lines=16> */
.L_x_525:
[----:B----4-:R-:W-:Y:S05]  /*14310*/  BSYNC.RECONVERGENT B0 ;  /* 0x0000000000007941 */ /* 0x010fea0003800200 */
.L_x_524:
[----:B------:R-:W-:Y:S06]  /*14320*/  BAR.SYNC.DEFER_BLOCKING 0x0 ;  /* 0x0000000000007b1d */ /* 0x000fec0000010000 */
[----:B------:R-:W-:Y:S05]  /*14330*/  BRA.U UP0, `(.L_x_527) ;  /* 0xffffff0900dc7547 */ /* 0x000fea000b83ffff */
.L_x_140:
[----:B------:R-:W4:Y:S02]  /*14340*/  LDCU UR4, c[0x0][0x490] ;  /* 0x00009200ff0477ac */ /* 0x000f240008000800 */
[----:B----4-:R-:W-:Y:S01]  /*14350*/  MOV R19, UR4 ;  /* 0x0000000400137c02 */ /* 0x010fe20008000f00 */
[----:B------:R-:W-:Y:S03]  /*14360*/  BAR.SYNC.DEFER_BLOCKING 0x0 ;  /* 0x0000000000007b1d */ /* 0x000fe60000010000 */
[----:B------:R-:W-:-:S13]  /*14370*/  ISETP.GT.AND P0, PT, R19, 0x1, PT ;  /* 0x000000011300780c */ /* 0x000fda0003f04270 */
[----:B------:R-:W-:Y:S05]  /*14380*/  @P0 BRA `(.L_x_528) ;  /* 0x0000000000200947 */ /* 0x000fea0003800000 */
[----:B------:R-:W-:Y:S01]  /*14390*/  ISETP.NE.AND P0, PT, R0, RZ, PT ;  /* 0x000000ff0000720c */ /* 0x000fe20003f05270 */
[----:B0-2---:R-:W-:Y:S01]  /*143a0*/  HFMA2 R5, -RZ, RZ, 0, 0 ;  /* 0x00000000ff057431 */ /* 0x005fe200000001ff */
[----:B------:R-:W-:Y:S02]  /*143b0*/  I2FP.F32.S32 R4, R19 ;  /* 0x0000001300047245 */ /* 0x000fe40000201400 */
[----:B------:R-:W-:Y:S02]  /*143c0*/  CS2R R6, SRZ ;  /* 0x0000000000067805 */ /* 0x000fe4000001ff00 */
[----:B------:R-:W-:Y:S02]  /*143d0*/  CS2R R12, SRZ ;  /* 0x00000000000c7805 */ /* 0x000fe4000001ff00 */
[----:B------:R-:W-:Y:S02]  /*143e0*/  CS2R R14, SRZ ;  /* 0x00000000000e7805 */ /* 0x000fe4000001ff00 */
[----:B------:R-:W-:Y:S01]  /*143f0*/  FSEL R4, R4, RZ, !P0 ;  /* 0x000000ff04047208 */ /* 0x000fe20004000000 */
[----:B------:R-:W-:Y:S06]  /*14400*/  BRA `(.L_x_529) ;  /* 0x00000090003c7947 */ /* 0x000fec0003800000 */
.L_x_528:
[----:B0-----:R-:W-:Y:S01]  /*14410*/  IMAD R9, R19, R19, RZ ;  /* 0x0000001313097224 */ /* 0x001fe200078e02ff */
[----:B------:R-:W0:Y:S01]  /*14420*/  LDCU UR6, c[0x0][0x490] ;  /* 0x00009200ff0677ac */ /* 0x000e220008000800 */
[----:B------:R-:W-:Y:S03]  /*14430*/  BSSY.RECONVERGENT B0, `(.L_x_530) ;  /* 0x0000061000007945 */ /* 0x000fe60003800200 */
[----:B------:R-:W-:-:S13]  /*14440*/  ISETP.GE.U32.AND P0, PT, R0, R9, PT ;  /* 0x000000090000720c */ /* 0x000fda0003f06070 */
[----:B------:R-:W-:Y:S05]  /*14450*/  @P0 BRA `(.L_x_531) ;  /* 0x0000000400780947 */ /* 0x000fea0003800000 */
[----:B--2---:R-:W2:Y:S01]  /*14460*/  LDC.64 R4, c[0x0][0x430] ;  /* 0x00010c00ff047b82 */ /* 0x004ea20000000a00 */
[----:B------:R-:W-:-:S07]  /*14470*/  MOV R2, R0 ;  /* 0x0000000000027202 */ /* 0x000fce0000000f00 */
.L_x_537:
[----:B0-----:R-:W-:Y:S01]  /*14480*/  MOV R19, UR6 ;  /* 0x0000000600137c02 */ /* 0x001fe20008000f00 */
[----:B------:R-:W-:Y:S01]  /*14490*/  BSSY.RECONVERGENT B1, `(.L_x_532) ;  /* 0x0000057000017945 */ /* 0x000fe20003800200 */
[----:B------:R-:W-:Y:S02]  /*144a0*/  IABS R12, R2 ;  /* 0x00000002000c7213 */ /* 0x000fe40000000000 */
[----:B------:R-:W-:-:S04]  /*144b0*/  IABS R10, R19 ;  /* 0x00000013000a7213 */ /* 0x000fc80000000000 */
[----:B------:R-:W0:Y:S08]  /*144c0*/  I2F.RP R8, R10 ;  /* 0x0000000a00087306 */ /* 0x000e300000209400 */
[----:B0-----:R-:W0:Y:S02]  /*144d0*/  MUFU.RCP R8, R8 ;  /* 0x0000000800087308 */ /* 0x001e240000001000 */
[----:B0-----:R-:W-:-:S06]  /*144e0*/  IADD3 R6, PT, PT, R8, 0xffffffe, RZ ;  /* 0x0ffffffe08067810 */ /* 0x001fcc0007ffe0ff */
[----:B----4-:R0:W4:Y:S02]  /*144f0*/  F2I.FTZ.U32.TRUNC.NTZ R7, R6 ;  /* 0x0000000600077305 */ /* 0x010124000021f000 */
[----:B0-----:R-:W-:Y:S01]  /*14500*/  HFMA2 R6, -RZ, RZ, 0, 0 ;  /* 0x00000000ff067431 */ /* 0x001fe200000001ff */
[----:B----4-:R-:W-:-:S05]  /*14510*/  IADD3 R11, PT, PT, RZ, -R7, RZ ;  /* 0x80000007ff0b7210 */ /* 0x010fca0007ffe0ff */
[----:B------:R-:W-:-:S04]  /*14520*/  IMAD R11, R11, R10, RZ ;  /* 0x0000000a0b0b7224 */ /* 0x000fc800078e02ff */
[----:B------:R-:W-:-:S04]  /*14530*/  IMAD.HI.U32 R7, R7, R11, R6 ;  /* 0x0000000b07077227 */ /* 0x000fc800078e0006 */
[----:B------:R-:W-:-:S04]  /*14540*/  IMAD.MOV.U32 R11, RZ, RZ, R12 ;  /* 0x000000ffff0b7224 */ /* 0x000fc800078e000c */
[----:B------:R-:W-:-:S05]  /*14550*/  IMAD.HI.U32 R6, R7, R11, RZ ;  /* 0x0000000b07067227 */ /* 0x000fca00078e00ff */
[----:B------:R-:W-:-:S05]  /*14560*/  IADD3 R7, PT, PT, -R6, RZ, RZ ;  /* 0x000000ff06077210 */ /* 0x000fca0007ffe1ff */
[----:B------:R-:W-:-:S05]  /*14570*/  IMAD R7, R10, R7, R11 ;  /* 0x000000070a077224 */ /* 0x000fca00078e020b */
[----:B------:R-:W-:-:S13]  /*14580*/  ISETP.GT.U32.AND P1, PT, R10, R7, PT ;  /* 0x000000070a00720c */ /* 0x000fda0003f24070 */
[-C--:B------:R-:W-:Y:S02]  /*14590*/  @!P1 IADD3 R7, PT, PT, R7, -R10.reuse, RZ ;  /* 0x8000000a07079210 */ /* 0x080fe40007ffe0ff */
[----:B------:R-:W-:Y:S02]  /*145a0*/  @!P1 IADD3 R6, PT, PT, R6, 0x1, RZ ;  /* 0x0000000106069810 */ /* 0x000fe40007ffe0ff */
[----:B------:R-:W-:Y:S02]  /*145b0*/  ISETP.GE.U32.AND P0, PT, R7, R10, PT ;  /* 0x0000000a0700720c */ /* 0x000fe40003f06070 */
[----:B------:R-:W-:Y:S02]  /*145c0*/  LOP3.LUT R7, R2, R19, RZ, 0x3c, !PT ;  /* 0x0000001302077212 */ /* 0x000fe400078e3cff */
[----:B------:R-:W-:Y:S02]  /*145d0*/  ISETP.NE.AND P1, PT, R19, RZ, PT ;  /* 0x000000ff1300720c */ /* 0x000fe40003f25270 */
[----:B------:R-:W-:-:S07]  /*145e0*/  ISETP.GE.AND P2, PT, R7, RZ, PT ;  /* 0x000000ff0700720c */ /* 0x000fce0003f46270 */
[----:B------:R-:W-:-:S06]  /*145f0*/  @P0 IADD3 R6, PT, PT, R6, 0x1, RZ ;  /* 0x0000000106060810 */ /* 0x000fcc0007ffe0ff */
[----:B------:R-:W-:Y:S02]  /*14600*/  @!P2 IADD3 R6, PT, PT, -R6, RZ, RZ ;  /* 0x000000ff0606a210 */ /* 0x000fe40007ffe1ff */
[----:B------:R-:W-:-:S04]  /*14610*/  @!P1 LOP3.LUT R6, RZ, R19, RZ, 0x33, !PT ;  /* 0x00000013ff069212 */ /* 0x000fc800078e33ff */
[----:B------:R-:W-:-:S05]  /*14620*/  IADD3 R7, PT, PT, -R6, RZ, RZ ;  /* 0x000000ff06077210 */ /* 0x000fca0007ffe1ff */
[----:B------:R-:W-:-:S05]  /*14630*/  IMAD R25, R19, R7, R2 ;  /* 0x0000000713197224 */ /* 0x000fca00078e0202 */
[----:B------:R-:W-:-:S13]  /*14640*/  ISETP.GE.AND P0, PT, R6, R25, PT ;  /* 0x000000190600720c */ /* 0x000fda0003f06270 */
[----:B------:R-:W0:Y:S01]  /*14650*/  @P0 S2R R8, SR_CgaCtaId ;  /* 0x0000000000080919 */ /* 0x000e220000008800 */
[----:B------:R-:W-:-:S04]  /*14660*/  @P0 MOV R7, 0x400 ;  /* 0x0000040000070802 */ /* 0x000fc80000000f00 */
[----:B------:R-:W-:-:S04]  /*14670*/  @P0 IADD3 R7, PT, PT, R7, 0x400, RZ ;  /* 0x0000040007070810 */ /* 0x000fc80007ffe0ff */
[----:B0-----:R-:W-:-:S04]  /*14680*/  @P0 LEA R7, R8, R7, 0x18 ;  /* 0x0000000708070211 */ /* 0x001fc800078ec0ff */
[----:B------:R-:W-:-:S05]  /*14690*/  @P0 LEA R7, R2, R7, 0x2 ;  /* 0x0000000702070211 */ /* 0x000fca00078e10ff */
[----:B------:R0:W-:Y:S01]  /*146a0*/  @P0 STS [R7], RZ ;  /* 0x000000ff07000388 */ /* 0x0001e20000000800 */
[----:B------:R-:W-:Y:S05]  /*146b0*/  @P0 BRA `(.L_x_533) ;  /* 0x0000000000d00947 */ /* 0x000fea0003800000 */
[----:B------:R-:W4:Y:S01]  /*146c0*/  S2R R18, SR_CgaCtaId ;  /* 0x0000000000127919 */ /* 0x000f220000008800 */
[----:B------:R-:W-:-:S04]  /*146d0*/  MOV R14, 0x400 ;  /* 0x00000400000e7802 */ /* 0x000fc80000000f00 */
[----:B0-----:R-:W-:-:S04]  /*146e0*/  IADD3 R7, PT, PT, R14, 0x9904, RZ ;  /* 0x000099040e077810 */ /* 0x001fc80007ffe0ff */
[----:B----4-:R-:W-:-:S05]  /*146f0*/  LEA R8, R18, R7, 0x18 ;  /* 0x0000000712087211 */ /* 0x010fca00078ec0ff */
[----:B------:R-:W-:Y:S01]  /*14700*/  IMAD R7, R6, 0x4, R8 ;  /* 0x0000000406077824 */ /* 0x000fe200078e0208 */
[----:B------:R-:W-:-:S05]  /*14710*/  LEA R8, R25, R8, 0x2 ;  /* 0x0000000819087211 */ /* 0x000fca00078e10ff */
[----:B------:R-:W2:Y:S04]  /*14720*/  LDS R7, [R7] ;  /* 0x0000000007077984 */ /* 0x000ea80000000800 */
[----:B------:R-:W0:Y:S01]  /*14730*/  LDS R13, [R8] ;  /* 0x00000000080d7984 */ /* 0x000e220000000800 */
[----:B--2---:R-:W-:-:S04]  /*14740*/  IMAD.WIDE R10, R7, 0x4, R4 ;  /* 0x00000004070a7825 */ /* 0x004fc800078e0204 */
[----:B0-----:R-:W-:Y:S02]  /*14750*/  IMAD.WIDE R12, R13, 0x4, R4 ;  /* 0x000000040d0c7825 */ /* 0x001fe400078e0204 */
[----:B------:R-:W2:Y:S04]  /*14760*/  LDG.E R10, desc[UR10][R10.64] ;  /* 0x0000000a0a0a7981 */ /* 0x000ea8000c1e1900 */
[----:B------:R-:W4:Y:S01]  /*14770*/  LDG.E R12, desc[UR10][R12.64] ;  /* 0x0000000a0c0c7981 */ /* 0x000f22000c1e1900 */
[----:B------:R-:W-:Y:S01]  /*14780*/  IADD3 R15, PT, PT, R14, 0x2810, RZ ;  /* 0x000028100e0f7810 */ /* 0x000fe20007ffe0ff */
[----:B------:R-:W-:Y:S03]  /*14790*/  BSSY.RECONVERGENT B2, `(.L_x_534) ;  /* 0x000001b000027945 */ /* 0x000fe60003800200 */
[----:B------:R-:W-:-:S05]  /*147a0*/  LEA R15, R18, R15, 0x18 ;  /* 0x0000000f120f7211 */ /* 0x000fca00078ec0ff */
[--C-:B--2---:R-:W-:Y:S02]  /*147b0*/  IMAD R14, R10, 0xc, R15.reuse ;  /* 0x0000000c0a0e7824 */ /* 0x104fe400078e020f */
[----:B----4-:R-:W-:-:S03]  /*147c0*/  IMAD R18, R12, 0xc, R15 ;  /* 0x0000000c0c127824 */ /* 0x010fc600078e020f */
[----:B------:R-:W-:Y:S04]  /*147d0*/  LDS R7, [R14] ;  /* 0x000000000e077984 */ /* 0x000fe80000000800 */
[----:B------:R-:W-:Y:S04]  /*147e0*/  LDS R15, [R14+0x4] ;  /* 0x000004000e0f7984 */ /* 0x000fe80000000800 */
[----:B------:R-:W0:Y:S04]  /*147f0*/  LDS R22, [R18+0x4] ;  /* 0x0000040012167984 */ /* 0x000e280000000800 */
[----:B------:R-:W2:Y:S04]  /*14800*/  LDS R20, [R18] ;  /* 0x0000000012147984 */ /* 0x000ea80000000800 */
[----:B------:R-:W-:Y:S04]  /*14810*/  LDS R8, [R14+0x8] ;  /* 0x000008000e087984 */ /* 0x000fe80000000800 */
[----:B------:R-:W4:Y:S01]  /*14820*/  LDS R11, [R18+0x8] ;  /* 0x00000800120b7984 */ /* 0x000f220000000800 */
[----:B0-----:R-:W-:Y:S01]  /*14830*/  FADD R15, R15, -R22 ;  /* 0x800000160f0f7221 */ /* 0x001fe20000000000 */
[----:B--2---:R-:W-:-:S03]  /*14840*/  FADD R7, R7, -R20 ;  /* 0x8000001407077221 */ /* 0x004fc60000000000 */
[----:B------:R-:W-:-:S04]  /*14850*/  FMUL R10, R15, R15 ;  /* 0x0000000f0f0a7220 */ /* 0x000fc80000400000 */
[----:B------:R-:W-:Y:S01]  /*14860*/  FFMA R7, R7, R7, R10 ;  /* 0x0000000707077223 */ /* 0x000fe2000000000a */
[----:B----4-:R-:W-:-:S04]  /*14870*/  FADD R8, R8, -R11 ;  /* 0x8000000b08087221 */ /* 0x010fc80000000000 */
[----:B------:R-:W-:-:S04]  /*14880*/  FFMA R19, R8, R8, R7 ;  /* 0x0000000808137223 */ /* 0x000fc80000000007 */
[----:B------:R0:W2:Y:S01]  /*14890*/  MUFU.RSQ R8, R19 ;  /* 0x0000001300087308 */ /* 0x0000a20000001400 */
[----:B------:R-:W-:-:S04]  /*148a0*/  IADD3 R7, PT, PT, R19, -0xd000000, RZ ;  /* 0xf300000013077810 */ /* 0x000fc80007ffe0ff */
[----:B------:R-:W-:-:S13]  /*148b0*/  ISETP.GT.U32.AND P0, PT, R7, 0x727fffff, PT ;  /* 0x727fffff0700780c */ /* 0x000fda0003f04070 */
[----:B0-2---:R-:W-:Y:S05]  /*148c0*/  @!P0 BRA `(.L_x_535) ;  /* 0x00000000000c8947 */ /* 0x005fea0003800000 */
[----:B------:R-:W-:-:S07]  /*148d0*/  MOV R8, 0x148f0 ;  /* 0x000148f000087802 */ /* 0x000fce0000000f00 */
[----:B-1-3--:R-:W-:Y:S05]  /*148e0*/  CALL.REL.NOINC `($__internal_4_$__cuda_sm20_sqrt_rn_f32_slowpath) ;  /* 0x0000014800147944 */ /* 0x00afea0003c00000 */
[----:B------:R-:W-:Y:S05]  /*148f0*/  BRA `(.L_x_536) ;  /* 0x0000000000107947 */ /* 0x000fea0003800000 */
.L_x_535:
[----:B------:R-:W-:Y:S01]  /*14900*/  FMUL.FTZ R24, R19, R8 ;  /* 0x0000000813187220 */ /* 0x000fe20000410000 */
[----:B------:R-:W-:-:S03]  /*14910*/  FMUL.FTZ R8, R8, 0.5 ;  /* 0x3f00000008087820 */ /* 0x000fc60000410000 */
[----:B------:R-:W-:-:S04]  /*14920*/  FFMA R7, -R24, R24, R19 ;  /* 0x0000001818077223 */ /* 0x000fc80000000113 */
[----:B------:R-:W-:-:S07]  /*14930*/  FFMA R24, R7, R8, R24 ;  /* 0x0000000807187223 */ /* 0x000fce0000000018 */
.L_x_536:
[----:B------:R-:W-:Y:S05]  /*14940*/  BSYNC.RECONVERGENT B2 ;  /* 0x0000000000027941 */ /* 0x000fea0003800200 */
.L_x_534:
[----:B------:R-:W0:Y:S01]  /*14950*/  S2UR UR5, SR_CgaCtaId ;  /* 0x00000000000579c3 */ /* 0x000e220000008800 */
[----:B------:R-:W-:Y:S01]  /*14960*/  UMOV UR4, 0x400 ;  /* 0x0000040000047882 */ /* 0x000fe20000000000 */
[----:B------:R-:W-:Y:S01]  /*14970*/  MOV R19, UR6 ;  /* 0x0000000600137c02 */ /* 0x000fe20008000f00 */
[----:B------:R-:W-:-:S04]  /*14980*/  UIADD3 UR4, UPT, UPT, UR4, 0x400, URZ ;  /* 0x0000040004047890 */ /* 0x000fc8000fffe0ff */
[-C--:B------:R-:W-:Y:S02]  /*14990*/  IMAD R7, R6, R19.reuse, R25 ;  /* 0x0000001306077224 */ /* 0x080fe400078e0219 */
[----:B------:R-:W-:Y:S01]  /*149a0*/  IMAD R6, R25, R19, R6 ;  /* 0x0000001319067224 */ /* 0x000fe200078e0206 */
[----:B0-----:R-:W-:-:S06]  /*149b0*/  ULEA UR4, UR5, UR4, 0x18 ;  /* 0x0000000405047291 */ /* 0x001fcc000f8ec0ff */
[----:B------:R-:W-:Y:S02]  /*149c0*/  LEA R7, R7, UR4, 0x2 ;  /* 0x0000000407077c11 */ /* 0x000fe4000f8e10ff */
[----:B------:R-:W-:-:S03]  /*149d0*/  LEA R11, R6, UR4, 0x2 ;  /* 0x00000004060b7c11 */ /* 0x000fc6000f8e10ff */
[----:B------:R4:W-:Y:S04]  /*149e0*/  STS [R7], R24 ;  /* 0x0000001807007388 */ /* 0x0009e80000000800 */
[----:B------:R4:W-:Y:S02]  /*149f0*/  STS [R11], R24 ;  /* 0x000000180b007388 */ /* 0x0009e40000000800 */
.L_x_533:
[----:B------:R-:W-:Y:S05]  /*14a00*/  BSYNC.RECONVERGENT B1 ;  /* 0x0000000000017941 */ /* 0x000fea0003800200 */
.L_x_532:
[----:B------:R-:W-:-:S04]  /*14a10*/  IADD3 R2, PT, PT, R3, R2, RZ ;  /* 0x0000000203027210 */ /* 0x000fc80007ffe0ff */
[----:B------:R-:W-:-:S13]  /*14a20*/  ISETP.GE.AND P0, PT, R2, R9, PT ;  /* 0x000000090200720c */ /* 0x000fda0003f06270 */
[----:B------:R-:W-:Y:S05]  /*14a30*/  @!P0 BRA `(.L_x_537) ;  /* 0xfffffff800908947 */ /* 0x000fea000383ffff */
.L_x_531:
[----:B0-----:R-:W-:Y:S05]  /*14a40*/  BSYNC.RECONVERGENT B0 ;  /* 0x0000000000007941 */ /* 0x001fea0003800200 */
.L_x_530:
[----:B------:R-:W-:Y:S01]  /*14a50*/  BAR.SYNC.DEFER_BLOCKING 0x0 ;  /* 0x0000000000007b1d */ /* 0x000fe20000010000 */
[----:B------:R-:W-:Y:S02]  /*14a60*/  ISETP.NE.AND P0, PT, R0, RZ, PT ;  /* 0x000000ff0000720c */ /* 0x000fe40003f05270 */
[----:B--2---:R-:W-:Y:S02]  /*14a70*/  CS2R R4, SRZ ;  /* 0x0000000000047805 */ /* 0x004fe4000001ff00 */
[----:B----4-:R-:W-:Y:S02]  /*14a80*/  CS2R R6, SRZ ;  /* 0x0000000000067805 */ /* 0x010fe4000001ff00 */
[----:B------:R-:W-:Y:S02]  /*14a90*/  CS2R R12, SRZ ;  /* 0x00000000000c7805 */ /* 0x000fe4000001ff00 */
[----:B------:R-:W-:Y:S01]  /*14aa0*/  CS2R R14, SRZ ;  /* 0x00000000000e7805 */ /* 0x000fe2000001ff00 */
[----:B------:R-:W-:Y:S04]  /*14ab0*/  BSSY.RECONVERGENT B2, `(.L_x_538) ;  /* 0x00008a2000027945 */ /* 0x000fe80003800200 */
[----:B------:R-:W-:Y:S05]  /*14ac0*/  @P0 BRA `(.L_x_539) ;  /* 0x0000008800800947 */ /* 0x000fea0003800000 */
[C---:B------:R-:W-:Y:S01]  /*14ad0*/  ISETP.GE.AND P0, PT, R19.reuse, 0x4, PT ;  /* 0x000000041300780c */ /* 0x040fe20003f06270 */
[----:B------:R-:W-:Y:S01]  /*14ae0*/  BSSY.RECONVERGENT B0, `(.L_x_540) ;  /* 0x000002f000007945 */ /* 0x000fe20003800200 */
[----:B------:R-:W-:Y:S01]  /*14af0*/  VIMNMX R10, PT, PT, R19, 0x1, !PT ;  /* 0x00000001130a7848 */ /* 0x000fe20007fe0100 */
[----:B------:R-:W-:Y:S01]  /*14b00*/  HFMA2 R7, -RZ, RZ, 0, 0 ;  /* 0x00000000ff077431 */ /* 0x000fe200000001ff */
[----:B------:R-:W-:-:S04]  /*14b10*/  MOV R13, 0xffffffff ;  /* 0xffffffff000d7802 */ /* 0x000fc80000000f00 */
[----:B------:R-:W-:-:S04]  /*14b20*/  VIADDMNMX.U32 R2, R10, R13, 0x7f, PT ;  /* 0x0000007f0a027446 */ /* 0x000fc8000380000d */
[----:B------:R-:W-:-:S04]  /*14b30*/  IADD3 R2, PT, PT, R2, 0x1, RZ ;  /* 0x0000000102027810 */ /* 0x000fc80007ffe0ff */
[----:B------:R-:W-:Y:S01]  /*14b40*/  LOP3.LUT R4, R2, 0x3, RZ, 0xc0, !PT ;  /* 0x0000000302047812 */ /* 0x000fe200078ec0ff */
[----:B------:R-:W-:Y:S06]  /*14b50*/  @!P0 BRA `(.L_x_541) ;  /* 0x00000000009c8947 */ /* 0x000fec0003800000 */
[----:B------:R-:W0:Y:S01]  /*14b60*/  S2R R6, SR_CgaCtaId ;  /* 0x0000000000067919 */ /* 0x000e220000008800 */
[----:B------:R-:W-:Y:S01]  /*14b70*/  MOV R5, 0x400 ;  /* 0x0000040000057802 */ /* 0x000fe20000000f00 */
[----:B------:R-:W-:Y:S01]  /*14b80*/  BSSY.RECONVERGENT B1, `(.L_x_542) ;  /* 0x0000023000017945 */ /* 0x000fe20003800200 */
[----:B------:R-:W-:Y:S01]  /*14b90*/  LOP3.LUT R7, R2, 0xfc, RZ, 0xc0, !PT ;  /* 0x000000fc02077812 */ /* 0x000fe200078ec0ff */
[----:B------:R-:W-:Y:S01]  /*14ba0*/  IMAD.MOV.U32 R12, RZ, RZ, RZ ;  /* 0x000000ffff0c7224 */ /* 0x000fe200078e00ff */
[----:B------:R-:W-:-:S04]  /*14bb0*/  IADD3 R5, PT, PT, R5, 0x1400, RZ ;  /* 0x0000140005057810 */ /* 0x000fc80007ffe0ff */
[----:B0-----:R-:W-:-:S07]  /*14bc0*/  LEA R5, R6, R5, 0x18 ;  /* 0x0000000506057211 */ /* 0x001fce00078ec0ff */
.L_x_543:
[C---:B--2---:R-:W-:Y:S01]  /*14bd0*/  IADD3 R23, PT, PT, R12.reuse, 0x1, RZ ;  /* 0x000000010c177810 */ /* 0x044fe20007ffe0ff */
[----:B------:R-:W-:Y:S01]  /*14be0*/  HFMA2 R24, -RZ, RZ, 0, 0 ;  /* 0x00000000ff187431 */ /* 0x000fe200000001ff */
[C---:B------:R-:W-:Y:S01]  /*14bf0*/  IADD3 R26, PT, PT, R12.reuse, 0x2, RZ ;  /* 0x000000020c1a7810 */ /* 0x040fe20007ffe0ff */
[----:B------:R-:W-:Y:S01]  /*14c00*/  HFMA2 R18, -RZ, RZ, 0, 0 ;  /* 0x00000000ff127431 */ /* 0x000fe200000001ff */
[C---:B------:R-:W-:Y:S01]  /*14c10*/  IADD3 R29, PT, PT, R12.reuse, 0x3, RZ ;  /* 0x000000030c1d7810 */ /* 0x040fe20007ffe0ff */
[----:B------:R-:W-:Y:S01]  /*14c20*/  IMAD R2, R12, 0x1c, R5 ;  /* 0x0000001c0c027824 */ /* 0x000fe200078e0205 */
[----:B------:R-:W-:Y:S02]  /*14c30*/  MOV R14, 0xffffffff ;  /* 0xffffffff000e7802 */ /* 0x000fe40000000f00 */
[----:B------:R-:W-:Y:S02]  /*14c40*/  CS2R R20, SRZ ;  /* 0x0000000000147805 */ /* 0x000fe4000001ff00 */
[----:B------:R-:W-:Y:S01]  /*14c50*/  MOV R15, 0xffffffff ;  /* 0xffffffff000f7802 */ /* 0x000fe20000000f00 */
[----:B------:R-:W-:Y:S01]  /*14c60*/  IMAD.MOV.U32 R31, RZ, RZ, -0x1 ;  /* 0xffffffffff1f7424 */ /* 0x000fe200078e00ff */
[----:B------:R-:W-:Y:S01]  /*14c70*/  MOV R22, R12 ;  /* 0x0000000c00167202 */ /* 0x000fe20000000f00 */
[----:B------:R0:W-:Y:S01]  /*14c80*/  STS.64 [R2], R12 ;  /* 0x0000000c02007388 */ /* 0x0001e20000000a00 */
[----:B------:R-:W-:-:S02]  /*14c90*/  MOV R27, 0xffffffff ;  /* 0xffffffff001b7802 */ /* 0x000fc40000000f00 */
[----:B------:R-:W-:Y:S01]  /*14ca0*/  MOV R30, 0xffffffff ;  /* 0xffffffff001e7802 */ /* 0x000fe20000000f00 */
[----:B------:R2:W-:Y:S01]  /*14cb0*/  STS.128 [R2+0x10], R20 ;  /* 0x0000101402007388 */ /* 0x0005e20000000c00 */
[----:B------:R-:W-:Y:S02]  /*14cc0*/  MOV R25, R23 ;  /* 0x0000001700197202 */ /* 0x000fe40000000f00 */
[----:B------:R-:W-:Y:S01]  /*14cd0*/  MOV R28, R26 ;  /* 0x0000001a001c7202 */ /* 0x000fe20000000f00 */
[----:B------:R2:W-:Y:S01]  /*14ce0*/  STS.64 [R2+0x20], R14 ;  /* 0x0000200e02007388 */ /* 0x0005e20000000a00 */
[----:B------:R-:W-:-:S03]  /*14cf0*/  MOV R19, R29 ;  /* 0x0000001d00137202 */ /* 0x000fc60000000f00 */
[----:B------:R2:W-:Y:S01]  /*14d00*/  STS.128 [R2+0x30], R24 ;  /* 0x0000301802007388 */ /* 0x0005e20000000c00 */
[----:B0-----:R-:W-:-:S03]  /*14d10*/  IADD3 R12, PT, PT, R12, 0x4, RZ ;  /* 0x000000040c0c7810 */ /* 0x001fc60007ffe0ff */
[----:B------:R2:W-:Y:S01]  /*14d20*/  STS.128 [R2+0x50], R28 ;  /* 0x0000501c02007388 */ /* 0x0005e20000000c00 */
[----:B------:R-:W-:-:S03]  /*14d30*/  ISETP.NE.AND P0, PT, R12, R7, PT ;  /* 0x000000070c00720c */ /* 0x000fc60003f05270 */
[----:B------:R2:W-:Y:S04]  /*14d40*/  STS [R2+0x8], R13 ;  /* 0x0000080d02007388 */ /* 0x0005e80000000800 */
[----:B------:R2:W-:Y:S04]  /*14d50*/  STS [R2+0x2c], RZ ;  /* 0x00002cff02007388 */ /* 0x0005e80000000800 */
[----:B------:R2:W-:Y:S04]  /*14d60*/  STS [R2+0x40], R13 ;  /* 0x0000400d02007388 */ /* 0x0005e80000000800 */
[----:B------:R2:W-:Y:S04]  /*14d70*/  STS.64 [R2+0x48], RZ ;  /* 0x000048ff02007388 */ /* 0x0005e80000000a00 */
[----:B------:R2:W-:Y:S04]  /*14d80*/  STS [R2+0x64], RZ ;  /* 0x000064ff02007388 */ /* 0x0005e80000000800 */
[----:B------:R2:W-:Y:S01]  /*14d90*/  STS.64 [R2+0x68], R18 ;  /* 0x0000681202007388 */ /* 0x0005e20000000a00 */
[----:B------:R-:W-:Y:S05]  /*14da0*/  @P0 BRA `(.L_x_543) ;  /* 0xfffffffc00880947 */ /* 0x000fea000383ffff */
[----:B------:R-:W-:Y:S05]  /*14db0*/  BSYNC.RECONVERGENT B1 ;  /* 0x0000000000017941 */ /* 0x000fea0003800200 */
.L_x_542:
[----:B--2---:R-:W-:-:S07]  /*14dc0*/  MOV R2, R29 ;  /* 0x0000001d00027202 */ /* 0x004fce0000000f00 */
.L_x_541:
[----:B------:R-:W-:Y:S05]  /*14dd0*/  BSYNC.RECONVERGENT B0 ;  /* 0x0000000000007941 */ /* 0x000fea0003800200 */
.L_x_540:
[----:B------:R-:W-:Y:S01]  /*14de0*/  ISETP.NE.AND P0, PT, R4, RZ, PT ;  /* 0x000000ff0400720c */ /* 0x000fe20003f05270 */
[----:B------:R-:W-:-:S12]  /*14df0*/  BSSY.RECONVERGENT B0, `(.L_x_544) ;  /* 0x0000016000007945 */ /* 0x000fd80003800200 */
[----:B------:R-:W-:Y:S05]  /*14e00*/  @!P0 BRA `(.L_x_545) ;  /* 0x0000000000508947 */ /* 0x000fea0003800000 */
[----:B------:R-:W0:Y:S01]  /*14e10*/  S2R R11, SR_CgaCtaId ;  /* 0x00000000000b7919 */ /* 0x000e220000008800 */
[----:B------:R-:W-:Y:S01]  /*14e20*/  MOV R2, 0x400 ;  /* 0x0000040000027802 */ /* 0x000fe20000000f00 */
[----:B------:R-:W-:Y:S01]  /*14e30*/  HFMA2 R5, -RZ, RZ, 0, 0 ;  /* 0x00000000ff057431 */ /* 0x000fe200000001ff */
[----:B------:R-:W-:Y:S02]  /*14e40*/  BSSY.RECONVERGENT B1, `(.L_x_546) ;  /* 0x000000f000017945 */ /* 0x000fe40003800200 */
[----:B------:R-:W-:-:S04]  /*14e50*/  IADD3 R2, PT, PT, R2, 0x1400, RZ ;  /* 0x0000140002027810 */ /* 0x000fc80007ffe0ff */
[----:B0-----:R-:W-:-:S07]  /*14e60*/  LEA R8, R11, R2, 0x18 ;  /* 0x000000020b087211 */ /* 0x001fce00078ec0ff */
.L_x_547:
[----:B------:R-:W-:Y:S01]  /*14e70*/  IMAD R2, R7, 0x1c, R8 ;  /* 0x0000001c07027824 */ /* 0x000fe200078e0208 */
[----:B------:R-:W-:Y:S01]  /*14e80*/  IADD3 R5, PT, PT, R5, 0x1, RZ ;  /* 0x0000000105057810 */ /* 0x000fe20007ffe0ff */
[----:B------:R-:W-:-:S03]  /*14e90*/  IMAD.MOV.U32 R6, RZ, RZ, R7 ;  /* 0x000000ffff067224 */ /* 0x000fc600078e0007 */
[----:B------:R-:W-:Y:S01]  /*14ea0*/  STS [R2+0x4], R13 ;  /* 0x0000040d02007388 */ /* 0x000fe20000000800 */
[----:B------:R-:W-:-:S03]  /*14eb0*/  ISETP.NE.AND P0, PT, R5, R4, PT ;  /* 0x000000040500720c */ /* 0x000fc60003f05270 */
[----:B------:R-:W-:Y:S04]  /*14ec0*/  STS [R2+0x8], R13 ;  /* 0x0000080d02007388 */ /* 0x000fe80000000800 */
[----:B------:R-:W-:Y:S04]  /*14ed0*/  STS [R2+0x10], RZ ;  /* 0x000010ff02007388 */ /* 0x000fe80000000800 */
[----:B------:R-:W-:Y:S04]  /*14ee0*/  STS [R2+0x14], RZ ;  /* 0x000014ff02007388 */ /* 0x000fe80000000800 */
[----:B------:R-:W-:Y:S04]  /*14ef0*/  STS [R2], R7 ;  /* 0x0000000702007388 */ /* 0x000fe80000000800 */
[----:B------:R0:W-:Y:S02]  /*14f00*/  STS [R2+0x18], R7 ;  /* 0x0000180702007388 */ /* 0x0001e40000000800 */
[----:B0-----:R-:W-:Y:S01]  /*14f10*/  IADD3 R7, PT, PT, R7, 0x1, RZ ;  /* 0x0000000107077810 */ /* 0x001fe20007ffe0ff */
[----:B------:R-:W-:Y:S06]  /*14f20*/  @P0 BRA `(.L_x_547) ;  /* 0xfffffffc00d00947 */ /* 0x000fec000383ffff */
[----:B------:R-:W-:Y:S05]  /*14f30*/  BSYNC.RECONVERGENT B1 ;  /* 0x0000000000017941 */ /* 0x000fea0003800200 */
.L_x_546:
[----:B------:R-:W-:-:S07]  /*14f40*/  MOV R2, R6 ;  /* 0x0000000600027202 */ /* 0x000fce0000000f00 */
.L_x_545:
[----:B------:R-:W-:Y:S05]  /*14f50*/  BSYNC.RECONVERGENT B0 ;  /* 0x0000000000007941 */ /* 0x000fea0003800200 */
.L_x_544:
[----:B------:R-:W-:Y:S01]  /*14f60*/  ISETP.GT.U32.AND P0, PT, R2, 0x7e, PT ;  /* 0x0000007e0200780c */ /* 0x000fe20003f04070 */
[----:B------:R-:W-:-:S12]  /*14f70*/  BSSY.RECONVERGENT B0, `(.L_x_548) ;  /* 0x000002c000007945 */ /* 0x000fd80003800200 */
[----:B------:R-:W-:Y:S05]  /*14f80*/  @P0 BRA `(.L_x_549) ;  /* 0x0000000000a80947 */ /* 0x000fea0003800000 */
[----:B------:R-:W-:-:S07]  /*14f90*/  HFMA2 R2, -RZ, RZ, 0, 0 ;  /* 0x00000000ff027431 */ /* 0x000fce00000001ff */
.L_x_555:
[----:B------:R-:W0:Y:S01]  /*14fa0*/  LDCU UR4, c[0x0][0x490] ;  /* 0x00009200ff0477ac */ /* 0x000e220008000800 */
[----:B------:R-:W-:Y:S01]  /*14fb0*/  IADD3 R6, PT, PT, R2, 0x1, RZ ;  /* 0x0000000102067810 */ /* 0x000fe20007ffe0ff */
[----:B------:R-:W-:Y:S01]  /*14fc0*/  BSSY.RECONVERGENT B1, `(.L_x_550) ;  /* 0x0000022000017945 */ /* 0x000fe20003800200 */
[----:B0-----:R-:W-:-:S04]  /*14fd0*/  MOV R15, UR4 ;  /* 0x00000004000f7c02 */ /* 0x001fc80008000f00 */
[----:B------:R-:W-:-:S13]  /*14fe0*/  ISETP.GE.AND P0, PT, R6, R15, PT ;  /* 0x0000000f0600720c */ /* 0x000fda0003f06270 */
[----:B------:R-:W-:Y:S05]  /*14ff0*/  @P0 BRA `(.L_x_551) ;  /* 0x0000000000780947 */ /* 0x000fea0003800000 */
[----:B------:R-:W0:Y:S01]  /*15000*/  S2R R11, SR_CgaCtaId ;  /* 0x00000000000b7919 */ /* 0x000e220000008800 */
[----:B------:R-:W2:Y:S01]  /*15010*/  LDC R15, c[0x0][0x490] ;  /* 0x00012400ff0f7b82 */ /* 0x000ea20000000800 */
[----:B------:R-:W-:Y:S02]  /*15020*/  MOV R8, 0x400 ;  /* 0x0000040000087802 */ /* 0x000fe40000000f00 */
[----:B------:R-:W-:Y:S02]  /*15030*/  MOV R5, R6 ;  /* 0x0000000600057202 */ /* 0x000fe40000000f00 */
[----:B------:R-:W-:-:S04]  /*15040*/  IADD3 R4, PT, PT, R8, 0x400, RZ ;  /* 0x0000040008047810 */ /* 0x000fc80007ffe0ff */
[----:B0-----:R-:W-:-:S07]  /*15050*/  LEA R19, R11, R4, 0x18 ;  /* 0x000000040b137211 */ /* 0x001fce00078ec0ff */
.L_x_554:
[----:B--2---:R-:W-:Y:S01]  /*15060*/  IMAD R4, R2, R15, R5 ;  /* 0x0000000f02047224 */ /* 0x004fe200078e0205 */
[----:B------:R-:W-:Y:S04]  /*15070*/  BSSY.RECONVERGENT B3, `(.L_x_552) ;  /* 0x0000012000037945 */ /* 0x000fe80003800200 */
[----:B------:R-:W-:-:S05]  /*15080*/  LEA R4, R4, R19, 0x2 ;  /* 0x0000001304047211 */ /* 0x000fca00078e10ff */
[----:B------:R-:W0:Y:S02]  /*15090*/  LDS R13, [R4] ;  /* 0x00000000040d7984 */ /* 0x000e240000000800 */
[----:B0-----:R-:W-:-:S13]  /*150a0*/  FSETP.GTU.AND P0, PT, R13, 12, PT ;  /* 0x414000000d00780b */ /* 0x001fda0003f0c000 */
[----:B------:R-:W-:Y:S05]  /*150b0*/  @P0 BRA `(.L_x_553) ;  /* 0x0000000000340947 */ /* 0x000fea0003800000 */
[----:B------:R-:W0:Y:S01]  /*150c0*/  S2R R11, SR_CgaCtaId ;  /* 0x00000000000b7919 */ /* 0x000e220000008800 */
[----:B------:R-:W-:Y:S01]  /*150d0*/  IADD3 R4, PT, PT, R8, 0x1400, RZ ;  /* 0x0000140008047810 */ /* 0x000fe20007ffe0ff */
[----:B------:R-:W-:-:S03]  /*150e0*/  IMAD.MOV.U32 R21, RZ, RZ, -0x1 ;  /* 0xffffffffff157424 */ /* 0x000fc600078e00ff */
[----:B0-----:R-:W-:Y:S01]  /*150f0*/  LEA R4, R11, R4, 0x18 ;  /* 0x000000040b047211 */ /* 0x001fe200078ec0ff */
[----:B------:R-:W-:-:S04]  /*15100*/  HFMA2 R11, -RZ, RZ, 0, 5.9604644775390625e-08 ;  /* 0x00000001ff0b7431 */ /* 0x000fc800000001ff */
[----:B------:R-:W-:-:S05]  /*15110*/  IMAD R4, R7, 0x1c, R4 ;  /* 0x0000001c07047824 */ /* 0x000fca00078e0204 */
[----:B------:R-:W-:Y:S04]  /*15120*/  STS [R4+0x14], R13 ;  /* 0x0000140d04007388 */ /* 0x000fe80000000800 */
[----:B------:R-:W-:Y:S04]  /*15130*/  STS [R4+0x8], R21 ;  /* 0x0000081504007388 */ /* 0x000fe80000000800 */
[----:B------:R-:W-:Y:S04]  /*15140*/  STS [R4+0x10], R11 ;  /* 0x0000100b04007388 */ /* 0x000fe80000000800 */
[----:B------:R-:W-:Y:S04]  /*15150*/  STS [R4], R2 ;  /* 0x0000000204007388 */ /* 0x000fe80000000800 */
[----:B------:R-:W-:Y:S04]  /*15160*/  STS [R4+0x4], R5 ;  /* 0x0000040504007388 */ /* 0x000fe80000000800 */
[----:B------:R0:W-:Y:S02]  /*15170*/  STS [R4+0x18], R7 ;  /* 0x0000180704007388 */ /* 0x0001e40000000800 */
[----:B0-----:R-:W-:-:S07]  /*15180*/  IADD3 R7, PT, PT, R7, 0x1, RZ ;  /* 0x0000000107077810 */ /* 0x001fce0007ffe0ff */
.L_x_553:
[----:B------:R-:W-:Y:S05]  /*15190*/  BSYNC.RECONVERGENT B3 ;  /* 0x0000000000037941 */ /* 0x000fea0003800200 */
.L_x_552:
[----:B------:R-:W-:Y:S02]  /*151a0*/  IADD3 R5, PT, PT, R5, 0x1, RZ ;  /* 0x0000000105057810 */ /* 0x000fe40007ffe0ff */
[----:B------:R-:W-:Y:S02]  /*151b0*/  ISETP.LT.AND P1, PT, R7, 0x80, PT ;  /* 0x000000800700780c */ /* 0x000fe40003f21270 */
[----:B------:R-:W-:-:S13]  /*151c0*/  ISETP.GE.AND P0, PT, R5, R15, PT ;  /* 0x0000000f0500720c */ /* 0x000fda0003f06270 */
[----:B------:R-:W-:Y:S05]  /*151d0*/  @!P0 BRA P1, `(.L_x_554) ;  /* 0xfffffffc00a08947 */ /* 0x000fea000083ffff */
.L_x_551:
[----:B------:R-:W-:Y:S05]  /*151e0*/  BSYNC.RECONVERGENT B1 ;  /* 0x0000000000017941 */ /* 0x000fea0003800200 */
.L_x_550:
[----:B------:R-:W-:Y:S02]  /*151f0*/  ISETP.GE.AND P0, PT, R6, R15, PT ;  /* 0x0000000f0600720c */ /* 0x000fe40003f06270 */
[----:B------:R-:W-:Y:S02]  /*15200*/  ISETP.LT.AND P1, PT, R7, 0x80, PT ;  /* 0x000000800700780c */ /* 0x000fe40003f21270 */
[----:B------:R-:W-:-:S11]  /*15210*/  MOV R2, R6 ;  /* 0x0000000600027202 */ /* 0x000fd60000000f00 */
[----:B------:R-:W-:Y:S05]  /*15220*/  @!P0 BRA P1, `(.L_x_555) ;  /* 0xfffffffc005c8947 */ /* 0x000fea000083ffff */
.L_x_549:
[----:B------:R-:W-:Y:S05]  /*15230*/  BSYNC.RECONVERGENT B0 ;  /* 0x0000000000007941 */ /* 0x000fea0003800200 */
.L_x_548:
[----:B------:R-:W-:Y:S01]  /*15240*/  ISETP.GT.AND P0, PT, R7, 0x7f, PT ;  /* 0x0000007f0700780c */ /* 0x000fe20003f04270 */
[----:B------:R-:W-:-:S12]  /*15250*/  BSSY.RECONVERGENT B0, `(.L_x_556) ;  /* 0x0000044000007945 */ /* 0x000fd80003800200 */
[----:B------:R-:W-:Y:S05]  /*15260*/  @P0 BRA `(.L_x_557) ;  /* 0x0000000400080947 */ /* 0x000fea0003800000 */
[----:B------:R-:W-:-:S07]  /*15270*/  HFMA2 R2, -RZ, RZ, 0, 0 ;  /* 0x00000000ff027431 */ /* 0x000fce00000001ff */
.L_x_566:
[----:B------:R-:W0:Y:S01]  /*15280*/  LDCU UR4, c[0x0][0x490] ;  /* 0x00009200ff0477ac */ /* 0x000e220008000800 */
[----:B------:R-:W-:Y:S01]  /*15290*/  IADD3 R11, PT, PT, R2, 0x1, RZ ;  /* 0x00000001020b7810 */ /* 0x000fe20007ffe0ff */
[----:B------:R-:W-:Y:S01]  /*152a0*/  BSSY.RECONVERGENT B1, `(.L_x_558) ;  /* 0x000003a000017945 */ /* 0x000fe20003800200 */
[----:B0-----:R-:W-:-:S04]  /*152b0*/  MOV R14, UR4 ;  /* 0x00000004000e7c02 */ /* 0x001fc80008000f00 */
[----:B------:R-:W-:-:S13]  /*152c0*/  ISETP.GE.AND P0, PT, R11, R14, PT ;  /* 0x0000000e0b00720c */ /* 0x000fda0003f06270 */
[----:B------:R-:W-:Y:S05]  /*152d0*/  @P0 BRA `(.L_x_559) ;  /* 0x0000000000d80947 */ /* 0x000fea0003800000 */
[----:B------:R-:W-:Y:S02]  /*152e0*/  MOV R5, R11 ;  /* 0x0000000b00057202 */ /* 0x000fe40000000f00 */
[----:B------:R-:W-:-:S07]  /*152f0*/  MOV R4, R2 ;  /* 0x0000000200047202 */ /* 0x000fce0000000f00 */
.L_x_565:
[----:B------:R-:W0:Y:S01]  /*15300*/  S2R R13, SR_CgaCtaId ;  /* 0x00000000000d7919 */ /* 0x000e220000008800 */
[----:B------:R-:W2:Y:S01]  /*15310*/  LDCU UR4, c[0x0][0x490] ;  /* 0x00009200ff0477ac */ /* 0x000ea20008000800 */
[----:B------:R-:W-:Y:S01]  /*15320*/  MOV R6, 0x400 ;  /* 0x0000040000067802 */ /* 0x000fe20000000f00 */
[----:B------:R-:W-:Y:S03]  /*15330*/  BSSY.RECONVERGENT B3, `(.L_x_560) ;  /* 0x000002c000037945 */ /* 0x000fe60003800200 */
[----:B------:R-:W-:Y:S01]  /*15340*/  IADD3 R8, PT, PT, R6, 0x400, RZ ;  /* 0x0000040006087810 */ /* 0x000fe20007ffe0ff */
[----:B--2---:R-:W-:-:S04]  /*15350*/  IMAD.U32 R14, RZ, RZ, UR4 ;  /* 0x00000004ff0e7e24 */ /* 0x004fc8000f8e00ff */
[----:B------:R-:W-:Y:S01]  /*15360*/  IMAD R6, R2, R14, R5 ;  /* 0x0000000e02067224 */ /* 0x000fe200078e0205 */
[----:B0-----:R-:W-:Y:S02]  /*15370*/  LEA R15, R13, R8, 0x18 ;  /* 0x000000080d0f7211 */ /* 0x001fe400078ec0ff */
[----:B------:R-:W-:Y:S02]  /*15380*/  MOV R8, R4 ;  /* 0x0000000400087202 */ /* 0x000fe40000000f00 */
[----:B------:R-:W-:Y:S02]  /*15390*/  LEA R6, R6, R15, 0x2 ;  /* 0x0000000f06067211 */ /* 0x000fe400078e10ff */
[----:B------:R-:W-:-:S03]  /*153a0*/  MOV R4, R5 ;  /* 0x0000000500047202 */ /* 0x000fc60000000f00 */
[----:B------:R-:W0:Y:S02]  /*153b0*/  LDS R12, [R6] ;  /* 0x00000000060c7984 */ /* 0x000e240000000800 */
[----:B0-----:R-:W-:-:S13]  /*153c0*/  FSETP.GT.AND P0, PT, R12, 12, PT ;  /* 0x414000000c00780b */ /* 0x001fda0003f04000 */
[----:B------:R-:W-:Y:S05]  /*153d0*/  @P0 BRA `(.L_x_561) ;  /* 0x0000000000840947 */ /* 0x000fea0003800000 */
[----:B------:R-:W-:-:S04]  /*153e0*/  IADD3 R5, PT, PT, R8, 0x2, RZ ;  /* 0x0000000208057810 */ /* 0x000fc80007ffe0ff */
[----:B------:R-:W-:-:S13]  /*153f0*/  ISETP.GE.AND P0, PT, R5, R14, PT ;  /* 0x0000000e0500720c */ /* 0x000fda0003f06270 */
[----:B------:R-:W-:Y:S05]  /*15400*/  @P0 BRA `(.L_x_561) ;  /* 0x0000000000780947 */ /* 0x000fea0003800000 */
[----:B------:R-:W0:Y:S02]  /*15410*/  LDC R14, c[0x0][0x490] ;  /* 0x00012400ff0e7b82 */ /* 0x000e240000000800 */
.L_x_564:
[-CC-:B0-----:R-:W-:Y:S01]  /*15420*/  IMAD R8, R4, R14.reuse, R5.reuse ;  /* 0x0000000e04087224 */ /* 0x181fe200078e0205 */
[----:B------:R-:W-:Y:S01]  /*15430*/  BSSY.RECONVERGENT B4, `(.L_x_562) ;  /* 0x0000017000047945 */ /* 0x000fe20003800200 */
[----:B------:R-:W-:-:S03]  /*15440*/  IMAD R6, R2, R14, R5 ;  /* 0x0000000e02067224 */ /* 0x000fc600078e0205 */
[-C--:B------:R-:W-:Y:S02]  /*15450*/  LEA R8, R8, R15.reuse, 0x2 ;  /* 0x0000000f08087211 */ /* 0x080fe400078e10ff */
[----:B------:R-:W-:-:S04]  /*15460*/  LEA R6, R6, R15, 0x2 ;  /* 0x0000000f06067211 */ /* 0x000fc800078e10ff */
[----:B------:R-:W0:Y:S04]  /*15470*/  LDS R8, [R8] ;  /* 0x0000000008087984 */ /* 0x000e280000000800 */
[----:B------:R-:W2:Y:S01]  /*15480*/  LDS R13, [R6] ;  /* 0x00000000060d7984 */ /* 0x000ea20000000800 */
[----:B0-----:R-:W-:-:S04]  /*15490*/  FSETP.GTU.AND P0, PT, R8, 12, PT ;  /* 0x414000000800780b */ /* 0x001fc80003f0c000 */
[----:B--2---:R-:W-:-:S13]  /*154a0*/  FSETP.GTU.OR P0, PT, R13, 12, P0 ;  /* 0x414000000d00780b */ /* 0x004fda000070c400 */
[----:B------:R-:W-:Y:S05]  /*154b0*/  @P0 BRA `(.L_x_563) ;  /* 0x0000000000380947 */ /* 0x000fea0003800000 */
[----:B------:R-:W0:Y:S01]  /*154c0*/  S2R R19, SR_CgaCtaId ;  /* 0x0000000000137919 */ /* 0x000e220000008800 */
[----:B------:R-:W-:-:S04]  /*154d0*/  MOV R6, 0x400 ;  /* 0x0000040000067802 */ /* 0x000fc80000000f00 */
[----:B------:R-:W-:-:S04]  /*154e0*/  IADD3 R6, PT, PT, R6, 0x1400, RZ ;  /* 0x0000140006067810 */ /* 0x000fc80007ffe0ff */
[----:B0-----:R-:W-:Y:S02]  /*154f0*/  LEA R18, R19, R6, 0x18 ;  /* 0x0000000613127211 */ /* 0x001fe400078ec0ff */
[----:B------:R-:W-:Y:S01]  /*15500*/  FMNMX3 R6, R13, R8, R12, !PT ;  /* 0x000000080d067276 */ /* 0x000fe2000780000c */
[----:B------:R-:W-:Y:S02]  /*15510*/  HFMA2 R8, -RZ, RZ, 0, 1.1920928955078125e-07 ;  /* 0x00000002ff087431 */ /* 0x000fe400000001ff */
[----:B------:R-:W-:-:S05]  /*15520*/  IMAD R13, R7, 0x1c, R18 ;  /* 0x0000001c070d7824 */ /* 0x000fca00078e0212 */
[----:B------:R-:W-:Y:S04]  /*15530*/  STS [R13+0x14], R6 ;  /* 0x000014060d007388 */ /* 0x000fe80000000800 */
[----:B------:R-:W-:Y:S04]  /*15540*/  STS [R13+0x10], R8 ;  /* 0x000010080d007388 */ /* 0x000fe80000000800 */
[----:B------:R-:W-:Y:S04]  /*15550*/  STS [R13], R2 ;  /* 0x000000020d007388 */ /* 0x000fe80000000800 */
[----:B------:R-:W-:Y:S04]  /*15560*/  STS [R13+0x4], R4 ;  /* 0x000004040d007388 */ /* 0x000fe80000000800 */
[----:B------:R-:W-:Y:S04]  /*15570*/  STS [R13+0x8], R5 ;  /* 0x000008050d007388 */ /* 0x000fe80000000800 */
[----:B------:R0:W-:Y:S02]  /*15580*/  STS [R13+0x18], R7 ;  /* 0x000018070d007388 */ /* 0x0001e40000000800 */
[----:B0-----:R-:W-:-:S07]  /*15590*/  VIADD R7, R7, 0x1 ;  /* 0x0000000107077836 */ /* 0x001fce0000000000 */
.L_x_563:
[----:B------:R-:W-:Y:S05]  /*155a0*/  BSYNC.RECONVERGENT B4 ;  /* 0x0000000000047941 */ /* 0x000fea0003800200 */
.L_x_562:
[----:B------:R-:W-:Y:S02]  /*155b0*/  IADD3 R5, PT, PT, R5, 0x1, RZ ;  /* 0x0000000105057810 */ /* 0x000fe40007ffe0ff */
[----:B------:R-:W-:Y:S02]  /*155c0*/  ISETP.LT.AND P1, PT, R7, 0x80, PT ;  /* 0x000000800700780c */ /* 0x000fe40003f21270 */
[----:B------:R-:W-:-:S13]  /*155d0*/  ISETP.GE.AND P0, PT, R5, R14, PT ;  /* 0x0000000e0500720c */ /* 0x000fda0003f06270 */
[----:B------:R-:W-:Y:S05]  /*155e0*/  @!P0 BRA P1, `(.L_x_564) ;  /* 0xfffffffc008c8947 */ /* 0x000fea000083ffff */
.L_x_561:
[----:B------:R-:W-:Y:S05]  /*155f0*/  BSYNC.RECONVERGENT B3 ;  /* 0x0000000000037941 */ /* 0x000fea0003800200 */
.L_x_560:
[----:B------:R-:W-:Y:S02]  /*15600*/  IADD3 R5, PT, PT, R4, 0x1, RZ ;  /* 0x0000000104057810 */ /* 0x000fe40007ffe0ff */
[----:B------:R-:W-:Y:S02]  /*15610*/  ISETP.LT.AND P1, PT, R7, 0x80, PT ;  /* 0x000000800700780c */ /* 0x000fe40003f21270 */
[----:B------:R-:W-:-:S13]  /*15620*/  ISETP.GE.AND P0, PT, R5, R14, PT ;  /* 0x0000000e0500720c */ /* 0x000fda0003f06270 */
[----:B------:R-:W-:Y:S05]  /*15630*/  @!P0 BRA P1, `(.L_x_565) ;  /* 0xfffffffc00308947 */ /* 0x000fea000083ffff */
.L_x_559:
[----:B------:R-:W-:Y:S05]  /*15640*/  BSYNC.RECONVERGENT B1 ;  /* 0x0000000000017941 */ /* 0x000fea0003800200 */
.L_x_558:
[----:B------:R-:W-:Y:S02]  /*15650*/  ISETP.GE.AND P0, PT, R11, R14, PT ;  /* 0x0000000e0b00720c */ /* 0x000fe40003f06270 */
[----:B------:R-:W-:Y:S02]  /*15660*/  ISETP.LT.AND P1, PT, R7, 0x80, PT ;  /* 0x000000800700780c */ /* 0x000fe40003f21270 */
[----:B------:R-:W-:-:S11]  /*15670*/  MOV R2, R11 ;  /* 0x0000000b00027202 */ /* 0x000fd60000000f00 */
[----:B------:R-:W-:Y:S05]  /*15680*/  @!P0 BRA P1, `(.L_x_566) ;  /* 0xfffffff800fc8947 */ /* 0x000fea000083ffff */
.L_x_557:
[----:B------:R-:W-:Y:S05]  /*15690*/  BSYNC.RECONVERGENT B0 ;  /* 0x0000000000007941 */ /* 0x000fea0003800200 */
.L_x_556:
[----:B------:R-:W-:Y:S01]  /*156a0*/  ISETP.GE.AND P0, PT, R7, 0x2, PT ;  /* 0x000000020700780c */ /* 0x000fe20003f06270 */
[----:B------:R-:W-:-:S12]  /*156b0*/  BSSY.RECONVERGENT B0, `(.L_x_567) ;  /* 0x0000045000007945 */ /* 0x000fd80003800200 */
[----:B------:R-:W-:Y:S05]  /*156c0*/  @!P0 BRA `(.L_x_568) ;  /* 0x00000004000c8947 */ /* 0x000fea0003800000 */
[----:B------:R-:W0:Y:S01]  /*156d0*/  S2UR UR5, SR_CgaCtaId ;  /* 0x00000000000579c3 */ /* 0x000e220000008800 */
[----:B------:R-:W-:Y:S01]  /*156e0*/  UMOV UR4, 0x400 ;  /* 0x0000040000047882 */ /* 0x000fe20000000000 */
[----:B------:R-:W-:Y:S01]  /*156f0*/  HFMA2 R2, -RZ, RZ, 0, 5.9604644775390625e-08 ;  /* 0x00000001ff027431 */ /* 0x000fe200000001ff */
[----:B------:R-:W-:-:S04]  /*15700*/  UIADD3 UR4, UPT, UPT, UR4, 0x1400, URZ ;  /* 0x0000140004047890 */ /* 0x000fc8000fffe0ff */
[----:B0-----:R-:W-:-:S06]  /*15710*/  ULEA UR4, UR5, UR4, 0x18 ;  /* 0x0000000405047291 */ /* 0x001fcc000f8ec0ff */
[----:B------:R-:W-:-:S07]  /*15720*/  MOV R4, UR4 ;  /* 0x0000000400047c02 */ /* 0x000fce0008000f00 */
.L_x_574:
[----:B------:R-:W-:Y:S01]  /*15730*/  IMAD R4, R2, 0x1c, R4 ;  /* 0x0000001c02047824 */ /* 0x000fe200078e0204 */
[----:B0-----:R-:W0:Y:S01]  /*15740*/  S2R R6, SR_CgaCtaId ;  /* 0x0000000000067919 */ /* 0x001e220000008800 */
[----:B--2---:R-:W-:Y:S01]  /*15750*/  MOV R5, 0x400 ;  /* 0x0000040000057802 */ /* 0x004fe20000000f00 */
[----:B------:R-:W-:Y:S02]  /*15760*/  BSSY.RECONVERGENT B1, `(.L_x_569) ;  /* 0x0000029000017945 */ /* 0x000fe40003800200 */
[----:B------:R2:W4:Y:S01]  /*15770*/  LDS R14, [R4] ;  /* 0x00000000040e7984 */ /* 0x0005220000000800 */
[----:B------:R-:W-:-:S03]  /*15780*/  IADD3 R5, PT, PT, R5, 0x1400, RZ ;  /* 0x0000140005057810 */ /* 0x000fc60007ffe0ff */
[----:B------:R2:W1:Y:S04]  /*15790*/  LDS R18, [R4+0x4] ;  /* 0x0000040004127984 */ /* 0x0004680000000800 */
[----:B------:R2:W1:Y:S04]  /*157a0*/  LDS R20, [R4+0x8] ;  /* 0x0000080004147984 */ /* 0x0004680000000800 */
[----:B------:R2:W1:Y:S04]  /*157b0*/  LDS R22, [R4+0xc] ;  /* 0x00000c0004167984 */ /* 0x0004680000000800 */
[----:B------:R2:W1:Y:S04]  /*157c0*/  LDS R24, [R4+0x10] ;  /* 0x0000100004187984 */ /* 0x0004680000000800 */
[----:B------:R2:W1:Y:S04]  /*157d0*/  LDS R26, [R4+0x14] ;  /* 0x00001400041a7984 */ /* 0x0004680000000800 */
[----:B------:R2:W1:Y:S01]  /*157e0*/  LDS R28, [R4+0x18] ;  /* 0x00001800041c7984 */ /* 0x0004620000000800 */
[----:B0-----:R-:W-:-:S02]  /*157f0*/  LEA R30, R6, R5, 0x18 ;  /* 0x00000005061e7211 */ /* 0x001fc400078ec0ff */
[----:B------:R-:W-:-:S07]  /*15800*/  MOV R5, R2 ;  /* 0x0000000200057202 */ /* 0x000fce0000000f00 */
.L_x_573:
[----:B-1----:R-:W-:Y:S01]  /*15810*/  IMAD R15, R5, 0x1c, R30 ;  /* 0x0000001c050f7824 */ /* 0x002fe200078e021e */
[----:B------:R-:W-:Y:S04]  /*15820*/  BSSY.RELIABLE B3, `(.L_x_570) ;  /* 0x000000c000037945 */ /* 0x000fe80003800100 */
[----:B------:R-:W1:Y:S02]  /*15830*/  LDS R19, [R15+-0xc] ;  /* 0xfffff4000f137984 */ /* 0x000e640000000800 */
[----:B-1----:R-:W-:-:S13]  /*15840*/  ISETP.GT.AND P0, PT, R19, R24, PT ;  /* 0x000000181300720c */ /* 0x002fda0003f04270 */
[----:B--2---:R0:W1:Y:S01]  /*15850*/  @P0 LDS R4, [R15+-0x8] ;  /* 0xfffff8000f040984 */ /* 0x0040620000000800 */
[----:B------:R-:W-:Y:S05]  /*15860*/  @P0 BRA `(.L_x_571) ;  /* 0x00000000001c0947 */ /* 0x000fea0003800000 */
[----:B------:R-:W-:-:S13]  /*15870*/  ISETP.NE.AND P0, PT, R19, R24, PT ;  /* 0x000000181300720c */ /* 0x000fda0003f05270 */
[----:B------:R-:W-:Y:S05]  /*15880*/  @P0 BREAK.RELIABLE B3 ;  /* 0x0000000000030942 */ /* 0x000fea0003800100 */
[----:B------:R-:W-:Y:S05]  /*15890*/  @P0 BRA `(.L_x_572) ;  /* 0x0000000000540947 */ /* 0x000fea0003800000 */
[----:B-1----:R-:W1:Y:S02]  /*158a0*/  LDS R4, [R15+-0x8] ;  /* 0xfffff8000f047984 */ /* 0x002e640000000800 */
[----:B-1----:R-:W-:-:S13]  /*158b0*/  FSETP.GT.AND P0, PT, R4, R26, PT ;  /* 0x0000001a0400720b */ /* 0x002fda0003f04000 */
[----:B------:R-:W-:Y:S05]  /*158c0*/  @!P0 BREAK.RELIABLE B3 ;  /* 0x0000000000038942 */ /* 0x000fea0003800100 */
[----:B------:R-:W-:Y:S05]  /*158d0*/  @!P0 BRA `(.L_x_572) ;  /* 0x0000000000448947 */ /* 0x000fea0003800000 */
.L_x_571:
[----:B------:R-:W-:Y:S05]  /*158e0*/  BSYNC.RELIABLE B3 ;  /* 0x0000000000037941 */ /* 0x000fea0003800100 */
.L_x_570:
[----:B------:R-:W2:Y:S01]  /*158f0*/  LDS R6, [R15+-0x1c] ;  /* 0xffffe4000f067984 */ /* 0x000ea20000000800 */
[C---:B------:R-:W-:Y:S02]  /*15900*/  ISETP.GT.AND P0, PT, R5.reuse, 0x1, PT ;  /* 0x000000010500780c */ /* 0x040fe40003f04270 */
[----:B------:R-:W-:Y:S01]  /*15910*/  IADD3 R5, PT, PT, R5, -0x1, RZ ;  /* 0xffffffff05057810 */ /* 0x000fe20007ffe0ff */
[----:B------:R-:W5:Y:S04]  /*15920*/  LDS R8, [R15+-0x18] ;  /* 0xffffe8000f087984 */ /* 0x000f680000000800 */
[----:B------:R-:W0:Y:S04]  /*15930*/  LDS R11, [R15+-0x14] ;  /* 0xffffec000f0b7984 */ /* 0x000e280000000800 */
[----:B------:R-:W3:Y:S04]  /*15940*/  LDS R12, [R15+-0x10] ;  /* 0xfffff0000f0c7984 */ /* 0x000ee80000000800 */
[----:B------:R-:W4:Y:S04]  /*15950*/  LDS R13, [R15+-0x4] ;  /* 0xfffffc000f0d7984 */ /* 0x000f280000000800 */
[----:B------:R0:W-:Y:S04]  /*15960*/  STS [R15+0x10], R19 ;  /* 0x000010130f007388 */ /* 0x0001e80000000800 */
[----:B-1----:R1:W-:Y:S04]  /*15970*/  STS [R15+0x14], R4 ;  /* 0x000014040f007388 */ /* 0x0023e80000000800 */
[----:B--2---:R1:W-:Y:S04]  /*15980*/  STS [R15], R6 ;  /* 0x000000060f007388 */ /* 0x0043e80000000800 */
[----:B-----5:R1:W-:Y:S04]  /*15990*/  STS [R15+0x4], R8 ;  /* 0x000004080f007388 */ /* 0x0203e80000000800 */
[----:B0-----:R1:W-:Y:S04]  /*159a0*/  STS [R15+0x8], R11 ;  /* 0x0000080b0f007388 */ /* 0x0013e80000000800 */
[----:B---3--:R1:W-:Y:S04]  /*159b0*/  STS [R15+0xc], R12 ;  /* 0x00000c0c0f007388 */ /* 0x0083e80000000800 */
[----:B----4-:R1:W-:Y:S01]  /*159c0*/  STS [R15+0x18], R13 ;  /* 0x0000180d0f007388 */ /* 0x0103e20000000800 */
[----:B------:R-:W-:Y:S05]  /*159d0*/  @P0 BRA `(.L_x_573) ;  /* 0xfffffffc008c0947 */ /* 0x000fea000383ffff */
[----:B------:R-:W-:-:S07]  /*159e0*/  MOV R5, RZ ;  /* 0x000000ff00057202 */ /* 0x000fce0000000f00 */
.L_x_572:
[----:B------:R-:W-:Y:S05]  /*159f0*/  BSYNC.RECONVERGENT B1 ;  /* 0x0000000000017941 */ /* 0x000fea0003800200 */
.L_x_569:
[----:B------:R-:W2:Y:S01]  /*15a00*/  S2UR UR5, SR_CgaCtaId ;  /* 0x00000000000579c3 */ /* 0x000ea20000008800 */
[----:B------:R-:W-:Y:S01]  /*15a10*/  UMOV UR4, 0x400 ;  /* 0x0000040000047882 */ /* 0x000fe20000000000 */
[----:B------:R-:W-:Y:S01]  /*15a20*/  IADD3 R2, PT, PT, R2, 0x1, RZ ;  /* 0x0000000102027810 */ /* 0x000fe20007ffe0ff */
[----:B------:R-:W-:-:S03]  /*15a30*/  UIADD3 UR4, UPT, UPT, UR4, 0x1400, URZ ;  /* 0x0000140004047890 */ /* 0x000fc6000fffe0ff */
[----:B------:R-:W-:Y:S01]  /*15a40*/  ISETP.NE.AND P0, PT, R2, R7, PT ;  /* 0x000000070200720c */ /* 0x000fe20003f05270 */
[----:B--2---:R-:W-:-:S06]  /*15a50*/  ULEA UR4, UR5, UR4, 0x18 ;  /* 0x0000000405047291 */ /* 0x004fcc000f8ec0ff */
[----:B-1----:R-:W-:-:S04]  /*15a60*/  IMAD.U32 R4, RZ, RZ, UR4 ;  /* 0x00000004ff047e24 */ /* 0x002fc8000f8e00ff */
[----:B------:R-:W-:-:S05]  /*15a70*/  IMAD R5, R5, 0x1c, R4 ;  /* 0x0000001c05057824 */ /* 0x000fca00078e0204 */
[----:B----4-:R2:W-:Y:S04]  /*15a80*/  STS [R5], R14 ;  /* 0x0000000e05007388 */ /* 0x0105e80000000800 */
[----:B------:R2:W-:Y:S04]  /*15a90*/  STS [R5+0x4], R18 ;  /* 0x0000041205007388 */ /* 0x0005e80000000800 */
[----:B------:R2:W-:Y:S04]  /*15aa0*/  STS [R5+0x8], R20 ;  /* 0x0000081405007388 */ /* 0x0005e80000000800 */
[----:B------:R2:W-:Y:S04]  /*15ab0*/  STS [R5+0xc], R22 ;  /* 0x00000c1605007388 */ /* 0x0005e80000000800 */
[----:B------:R2:W-:Y:S04]  /*15ac0*/  STS [R5+0x10], R24 ;  /* 0x0000101805007388 */ /* 0x0005e80000000800 */
[----:B------:R2:W-:Y:S04]  /*15ad0*/  STS [R5+0x14], R26 ;  /* 0x0000141a05007388 */ /* 0x0005e80000000800 */
[----:B------:R2:W-:Y:S01]  /*15ae0*/  STS [R5+0x18], R28 ;  /* 0x0000181c05007388 */ /* 0x0005e20000000800 */
[----:B------:R-:W-:Y:S05]  /*15af0*/  @P0 BRA `(.L_x_574) ;  /* 0xfffffffc000c0947 */ /* 0x000fea000383ffff */
.L_x_568:
[----:B------:R-:W-:Y:S05]  /*15b00*/  BSYNC.RECONVERGENT B0 ;  /* 0x0000000000007941 */ /* 0x000fea0003800200 */
.L_x_567:
[----:B------:R-:W-:Y:S01]  /*15b10*/  ISETP.GE.AND P1, PT, R7, 0x1, PT ;  /* 0x000000010700780c */ /* 0x000fe20003f26270 */
[----:B------:R-:W-:-:S12]  /*15b20*/  BSSY.RECONVERGENT B0, `(.L_x_575) ;  /* 0x000006f000007945 */ /* 0x000fd80003800200 */
[----:B------:R-:W-:Y:S05]  /*15b30*/  @!P1 BRA `(.L_x_576) ;  /* 0x0000000400b49947 */ /* 0x000fea0003800000 */
[C---:B------:R-:W-:Y:S01]  /*15b40*/  IADD3 R2, PT, PT, R7.reuse, -0x1, RZ ;  /* 0xffffffff07027810 */ /* 0x040fe20007ffe0ff */
[----:B------:R-:W-:Y:S01]  /*15b50*/  BSSY.RECONVERGENT B1, `(.L_x_577) ;  /* 0x000002f000017945 */ /* 0x000fe20003800200 */
[----:B------:R-:W-:Y:S02]  /*15b60*/  LOP3.LUT R8, R7, 0xf, RZ, 0xc0, !PT ;  /* 0x0000000f07087812 */ /* 0x000fe400078ec0ff */
[----:B------:R-:W-:Y:S01]  /*15b70*/  ISETP.GE.U32.AND P0, PT, R2, 0xf, PT ;  /* 0x0000000f0200780c */ /* 0x000fe20003f06070 */
[----:B------:R-:W-:Y:S01]  /*15b80*/  HFMA2 R2, -RZ, RZ, 0, 0 ;  /* 0x00000000ff027431 */ /* 0x000fe200000001ff */
[----:B------:R-:W-:-:S11]  /*15b90*/  ISETP.NE.AND P2, PT, R8, RZ, PT ;  /* 0x000000ff0800720c */ /* 0x000fd60003f45270 */
[----:B------:R-:W-:Y:S05]  /*15ba0*/  @!P0 BRA `(.L_x_578) ;  /* 0x0000000000a48947 */ /* 0x000fea0003800000 */
[----:B------:R-:W4:Y:S01]  /*15bb0*/  S2R R11, SR_CgaCtaId ;  /* 0x00000000000b7919 */ /* 0x000f220000008800 */
[----:B------:R-:W-:Y:S02]  /*15bc0*/  MOV R2, 0x400 ;  /* 0x0000040000027802 */ /* 0x000fe40000000f00 */
[----:B--2---:R-:W-:Y:S02]  /*15bd0*/  MOV R5, RZ ;  /* 0x000000ff00057202 */ /* 0x004fe40000000f00 */
[----:B------:R-:W-:Y:S02]  /*15be0*/  IADD3 R4, PT, PT, R2, 0x1400, RZ ;  /* 0x0000140002047810 */ /* 0x000fe40007ffe0ff */
[----:B------:R-:W-:Y:S02]  /*15bf0*/  LOP3.LUT R2, R7, 0x7ffffff0, RZ, 0xc0, !PT ;  /* 0x7ffffff007027812 */ /* 0x000fe400078ec0ff */
[----:B----4-:R-:W-:-:S07]  /*15c00*/  LEA R6, R11, R4, 0x18 ;  /* 0x000000040b067211 */ /* 0x010fce00078ec0ff */
.L_x_579:
[C---:B------:R-:W-:Y:S01]  /*15c10*/  IMAD R4, R5.reuse, 0x1c, R6 ;  /* 0x0000001c05047824 */ /* 0x040fe200078e0206 */
[C---:B------:R-:W-:Y:S01]  /*15c20*/  IADD3 R11, PT, PT, R5.reuse, 0x1, RZ ;  /* 0x00000001050b7810 */ /* 0x040fe20007ffe0ff */
[C---:B------:R-:W-:Y:S01]  /*15c30*/  VIADD R21, R5.reuse, 0x5 ;  /* 0x0000000505157836 */ /* 0x040fe20000000000 */
[C---:B------:R-:W-:Y:S02]  /*15c40*/  IADD3 R13, PT, PT, R5.reuse, 0x2, RZ ;  /* 0x00000002050d7810 */ /* 0x040fe40007ffe0ff */
[C---:B0-----:R-:W-:Y:S01]  /*15c50*/  IADD3 R15, PT, PT, R5.reuse, 0x3, RZ ;  /* 0x00000003050f7810 */ /* 0x041fe20007ffe0ff */
[----:B------:R0:W-:Y:S01]  /*15c60*/  STS [R4+0x34], R11 ;  /* 0x0000340b04007388 */ /* 0x0001e20000000800 */
[C---:B------:R-:W-:Y:S02]  /*15c70*/  IADD3 R19, PT, PT, R5.reuse, 0x4, RZ ;  /* 0x0000000405137810 */ /* 0x040fe40007ffe0ff */
[C---:B------:R-:W-:Y:S01]  /*15c80*/  IADD3 R23, PT, PT, R5.reuse, 0x6, RZ ;  /* 0x0000000605177810 */ /* 0x040fe20007ffe0ff */
[----:B------:R2:W-:Y:S01]  /*15c90*/  STS [R4+0x50], R13 ;  /* 0x0000500d04007388 */ /* 0x0005e20000000800 */
[----:B------:R-:W-:-:S02]  /*15ca0*/  IADD3 R25, PT, PT, R5, 0x7, RZ ;  /* 0x0000000705197810 */ /* 0x000fc40007ffe0ff */
[C---:B------:R-:W-:Y:S01]  /*15cb0*/  IADD3 R27, PT, PT, R5.reuse, 0x8, RZ ;  /* 0x00000008051b7810 */ /* 0x040fe20007ffe0ff */
[----:B------:R4:W-:Y:S01]  /*15cc0*/  STS [R4+0x6c], R15 ;  /* 0x00006c0f04007388 */ /* 0x0009e20000000800 */
[C---:B------:R-:W-:Y:S02]  /*15cd0*/  IADD3 R29, PT, PT, R5.reuse, 0x9, RZ ;  /* 0x00000009051d7810 */ /* 0x040fe40007ffe0ff */
[C---:B------:R-:W-:Y:S01]  /*15ce0*/  IADD3 R31, PT, PT, R5.reuse, 0xa, RZ ;  /* 0x0000000a051f7810 */ /* 0x040fe20007ffe0ff */
[----:B------:R5:W-:Y:S01]  /*15cf0*/  STS [R4+0x88], R19 ;  /* 0x0000881304007388 */ /* 0x000be20000000800 */
[C---:B0-----:R-:W-:Y:S02]  /*15d00*/  IADD3 R11, PT, PT, R5.reuse, 0xb, RZ ;  /* 0x0000000b050b7810 */ /* 0x041fe40007ffe0ff */
[C---:B--2---:R-:W-:Y:S01]  /*15d10*/  IADD3 R13, PT, PT, R5.reuse, 0xc, RZ ;  /* 0x0000000c050d7810 */ /* 0x044fe20007ffe0ff */
[----:B------:R0:W-:Y:S01]  /*15d20*/  STS [R4+0xa4], R21 ;  /* 0x0000a41504007388 */ /* 0x0001e20000000800 */
[----:B----4-:R-:W-:-:S03]  /*15d30*/  IADD3 R15, PT, PT, R5, 0xd, RZ ;  /* 0x0000000d050f7810 */ /* 0x010fc60007ffe0ff */
[----:B------:R-:W-:Y:S01]  /*15d40*/  STS [R4+0xc0], R23 ;  /* 0x0000c01704007388 */ /* 0x000fe20000000800 */
[----:B-----5:R-:W-:-:S03]  /*15d50*/  IADD3 R19, PT, PT, R5, 0xe, RZ ;  /* 0x0000000e05137810 */ /* 0x020fc60007ffe0ff */
[----:B------:R-:W-:Y:S01]  /*15d60*/  STS [R4+0xdc], R25 ;  /* 0x0000dc1904007388 */ /* 0x000fe20000000800 */
[----:B0-----:R-:W-:-:S03]  /*15d70*/  VIADD R21, R5, 0xf ;  /* 0x0000000f05157836 */ /* 0x001fc60000000000 */
[----:B------:R-:W-:Y:S04]  /*15d80*/  STS [R4+0xf8], R27 ;  /* 0x0000f81b04007388 */ /* 0x000fe80000000800 */
[----:B------:R-:W-:Y:S04]  /*15d90*/  STS [R4+0x114], R29 ;  /* 0x0001141d04007388 */ /* 0x000fe80000000800 */
[----:B------:R-:W-:Y:S04]  /*15da0*/  STS [R4+0x130], R31 ;  /* 0x0001301f04007388 */ /* 0x000fe80000000800 */
[----:B------:R-:W-:Y:S04]  /*15db0*/  STS [R4+0x14c], R11 ;  /* 0x00014c0b04007388 */ /* 0x000fe80000000800 */
[----:B------:R-:W-:Y:S04]  /*15dc0*/  STS [R4+0x168], R13 ;  /* 0x0001680d04007388 */ /* 0x000fe80000000800 */
[----:B------:R-:W-:Y:S04]  /*15dd0*/  STS [R4+0x184], R15 ;  /* 0x0001840f04007388 */ /* 0x000fe80000000800 */
[----:B------:R-:W-:Y:S04]  /*15de0*/  STS [R4+0x1a0], R19 ;  /* 0x0001a01304007388 */ /* 0x000fe80000000800 */
[----:B------:R-:W-:Y:S04]  /*15df0*/  STS [R4+0x1bc], R21 ;  /* 0x0001bc1504007388 */ /* 0x000fe80000000800 */
[----:B------:R0:W-:Y:S02]  /*15e00*/  STS [R4+0x18], R5 ;  /* 0x0000180504007388 */ /* 0x0001e40000000800 */
[----:B0-----:R-:W-:-:S04]  /*15e10*/  IADD3 R5, PT, PT, R5, 0x10, RZ ;  /* 0x0000001005057810 */ /* 0x001fc80007ffe0ff */
[----:B------:R-:W-:-:S13]  /*15e20*/  ISETP.NE.AND P0, PT, R5, R2, PT ;  /* 0x000000020500720c */ /* 0x000fda0003f05270 */
[----:B------:R-:W-:Y:S05]  /*15e30*/  @P0 BRA `(.L_x_579) ;  /* 0xfffffffc00740947 */ /* 0x000fea000383ffff */
.L_x_578:
[----:B------:R-:W-:Y:S05]  /*15e40*/  BSYNC.RECONVERGENT B1 ;  /* 0x0000000000017941 */ /* 0x000fea0003800200 */
.L_x_577:
[----:B------:R-:W-:Y:S05]  /*15e50*/  @!P2 BRA `(.L_x_576) ;  /* 0x0000000000eca947 */ /* 0x000fea0003800000 */
[----:B------:R-:W-:Y:S01]  /*15e60*/  ISETP.GE.U32.AND P0, PT, R8, 0x8, PT ;  /* 0x000000080800780c */ /* 0x000fe20003f06070 */
[----:B------:R-:W-:Y:S01]  /*15e70*/  BSSY.RECONVERGENT B1, `(.L_x_580) ;  /* 0x0000019000017945 */ /* 0x000fe20003800200 */
[----:B------:R-:W-:-:S04]  /*15e80*/  LOP3.LUT R13, R7, 0x7, RZ, 0xc0, !PT ;  /* 0x00000007070d7812 */ /* 0x000fc800078ec0ff */
[----:B------:R-:W-:-:S07]  /*15e90*/  ISETP.NE.AND P2, PT, R13, RZ, PT ;  /* 0x000000ff0d00720c */ /* 0x000fce0003f45270 */
[----:B------:R-:W-:Y:S06]  /*15ea0*/  @!P0 BRA `(.L_x_581) ;  /* 0x0000000000548947 */ /* 0x000fec0003800000 */
[----:B--2---:R-:W2:Y:S01]  /*15eb0*/  S2R R5, SR_CgaCtaId ;  /* 0x0000000000057919 */ /* 0x004ea20000008800 */
[----:B------:R-:W-:Y:S02]  /*15ec0*/  MOV R4, 0x400 ;  /* 0x0000040000047802 */ /* 0x000fe40000000f00 */
[----:B------:R-:W-:Y:S02]  /*15ed0*/  IADD3 R6, PT, PT, R2, 0x2, RZ ;  /* 0x0000000202067810 */ /* 0x000fe40007ffe0ff */
[----:B------:R-:W-:Y:S02]  /*15ee0*/  IADD3 R4, PT, PT, R4, 0x1400, RZ ;  /* 0x0000140004047810 */ /* 0x000fe40007ffe0ff */
[C---:B------:R-:W-:Y:S02]  /*15ef0*/  IADD3 R8, PT, PT, R2.reuse, 0x3, RZ ;  /* 0x0000000302087810 */ /* 0x040fe40007ffe0ff */
[C---:B------:R-:W-:Y:S02]  /*15f00*/  IADD3 R12, PT, PT, R2.reuse, 0x4, RZ ;  /* 0x00000004020c7810 */ /* 0x040fe40007ffe0ff */
[----:B------:R-:W-:-:S02]  /*15f10*/  IADD3 R14, PT, PT, R2, 0x5, RZ ;  /* 0x00000005020e7810 */ /* 0x000fc40007ffe0ff */
[C---:B------:R-:W-:Y:S02]  /*15f20*/  IADD3 R18, PT, PT, R2.reuse, 0x6, RZ ;  /* 0x0000000602127810 */ /* 0x040fe40007ffe0ff */
[C---:B------:R-:W-:Y:S02]  /*15f30*/  IADD3 R20, PT, PT, R2.reuse, 0x7, RZ ;  /* 0x0000000702147810 */ /* 0x040fe40007ffe0ff */
[----:B--2---:R-:W-:Y:S02]  /*15f40*/  LEA R5, R5, R4, 0x18 ;  /* 0x0000000405057211 */ /* 0x004fe400078ec0ff */
[----:B------:R-:W-:-:S03]  /*15f50*/  IADD3 R4, PT, PT, R2, 0x1, RZ ;  /* 0x0000000102047810 */ /* 0x000fc60007ffe0ff */
[----:B------:R-:W-:-:S05]  /*15f60*/  IMAD R5, R2, 0x1c, R5 ;  /* 0x0000001c02057824 */ /* 0x000fca00078e0205 */
        /* <DEDUP_REMOVED lines=8> */
[----:B--2---:R-:W-:-:S07]  /*15ff0*/  VIADD R2, R2, 0x8 ;  /* 0x0000000802027836 */ /* 0x004fce0000000000 */
.L_x_581:
[----:B------:R-:W-:Y:S05]  /*16000*/  BSYNC.RECONVERGENT B1 ;  /* 0x0000000000017941 */ /* 0x000fea0003800200 */
.L_x_580:
        /* <DEDUP_REMOVED lines=11> */
[----:B--2---:R-:W-:Y:S02]  /*160c0*/  LEA R5, R5, R4, 0x18 ;  /* 0x0000000405057211 */ /* 0x004fe400078ec0ff */
[----:B------:R-:W-:-:S03]  /*160d0*/  IADD3 R4, PT, PT, R2, 0x1, RZ ;  /* 0x0000000102047810 */ /* 0x000fc60007ffe0ff */
[----:B------:R-:W-:-:S05]  /*160e0*/  IMAD R5, R2, 0x1c, R5 ;  /* 0x0000001c02057824 */ /* 0x000fca00078e0205 */
[----:B------:R-:W-:Y:S04]  /*160f0*/  STS [R5+0x34], R4 ;  /* 0x0000340405007388 */ /* 0x000fe80000000800 */
[----:B------:R-:W-:Y:S04]  /*16100*/  STS [R5+0x50], R6 ;  /* 0x0000500605007388 */ /* 0x000fe80000000800 */
[----:B------:R-:W-:Y:S04]  /*16110*/  STS [R5+0x6c], R8 ;  /* 0x00006c0805007388 */ /* 0x000fe80000000800 */
[----:B------:R2:W-:Y:S02]  /*16120*/  STS [R5+0x18], R2 ;  /* 0x0000180205007388 */ /* 0x0005e40000000800 */
[----:B--2---:R-:W-:-:S07]  /*16130*/  IADD3 R2, PT, PT, R2, 0x4, RZ ;  /* 0x0000000402027810 */ /* 0x004fce0007ffe0ff */
.L_x_583:
[----:B------:R-:W-:Y:S05]  /*16140*/  BSYNC.RECONVERGENT B1 ;  /* 0x0000000000017941 */ /* 0x000fea0003800200 */
.L_x_582:
[----:B------:R-:W-:Y:S05]  /*16150*/  @!P2 BRA `(.L_x_576) ;  /* 0x00000000002ca947 */ /* 0x000fea0003800000 */
[----:B------:R-:W4:Y:S01]  /*16160*/  S2R R6, SR_CgaCtaId ;  /* 0x0000000000067919 */ /* 0x000f220000008800 */
[----:B------:R-:W-:-:S04]  /*16170*/  MOV R4, 0x400 ;  /* 0x0000040000047802 */ /* 0x000fc80000000f00 */
[----:B--2---:R-:W-:Y:S02]  /*16180*/  IADD3 R5, PT, PT, R4, 0x1400, RZ ;  /* 0x0000140004057810 */ /* 0x004fe40007ffe0ff */
[----:B------:R-:W-:Y:S02]  /*16190*/  MOV R4, RZ ;  /* 0x000000ff00047202 */ /* 0x000fe40000000f00 */
[----:B----4-:R-:W-:-:S07]  /*161a0*/  LEA R13, R6, R5, 0x18 ;  /* 0x00000005060d7211 */ /* 0x010fce00078ec0ff */
.L_x_584:
[----:B------:R-:W-:Y:S01]  /*161b0*/  IADD3 R4, PT, PT, R4, 0x1, RZ ;  /* 0x0000000104047810 */ /* 0x000fe20007ffe0ff */
[----:B------:R-:W-:-:S03]  /*161c0*/  IMAD R5, R2, 0x1c, R13 ;  /* 0x0000001c02057824 */ /* 0x000fc600078e020d */
[----:B------:R-:W-:Y:S02]  /*161d0*/  ISETP.NE.AND P0, PT, R4, R11, PT ;  /* 0x0000000b0400720c */ /* 0x000fe40003f05270 */
[----:B------:R2:W-:Y:S02]  /*161e0*/  STS [R5+0x18], R2 ;  /* 0x0000180205007388 */ /* 0x0005e40000000800 */
[----:B--2---:R-:W-:-:S09]  /*161f0*/  IADD3 R2, PT, PT, R2, 0x1, RZ ;  /* 0x0000000102027810 */ /* 0x004fd20007ffe0ff */
[----:B------:R-:W-:Y:S05]  /*16200*/  @P0 BRA `(.L_x_584) ;  /* 0xfffffffc00e80947 */ /* 0x000fea000383ffff */
.L_x_576:
[----:B------:R-:W-:Y:S05]  /*16210*/  BSYNC.RECONVERGENT B0 ;  /* 0x0000000000007941 */ /* 0x000fea0003800200 */
.L_x_575:
[----:B------:R-:W-:Y:S04]  /*16220*/  BSSY.RECONVERGENT B0, `(.L_x_585) ;  /* 0x0000053000007945 */ /* 0x000fe80003800200 */
[----:B------:R-:W-:Y:S05]  /*16230*/  @!P1 BRA `(.L_x_586) ;  /* 0x0000000400449947 */ /* 0x000fea0003800000 */
[C---:B------:R-:W-:Y:S01]  /*16240*/  VIADD R2, R7.reuse, 0xffffffff ;  /* 0xffffffff07027836 */ /* 0x040fe20000000000 */
[----:B------:R-:W-:Y:S01]  /*16250*/  LOP3.LUT R8, R7, 0xf, RZ, 0xc0, !PT ;  /* 0x0000000f07087812 */ /* 0x000fe200078ec0ff */
[----:B------:R-:W-:Y:S03]  /*16260*/  BSSY.RECONVERGENT B1, `(.L_x_587) ;  /* 0x0000015000017945 */ /* 0x000fe60003800200 */
[----:B------:R-:W-:Y:S01]  /*16270*/  ISETP.GE.U32.AND P0, PT, R2, 0xf, PT ;  /* 0x0000000f0200780c */ /* 0x000fe20003f06070 */
[----:B------:R-:W-:Y:S01]  /*16280*/  HFMA2 R2, -RZ, RZ, 0, 0 ;  /* 0x00000000ff027431 */ /* 0x000fe200000001ff */
[----:B------:R-:W-:-:S11]  /*16290*/  ISETP.NE.AND P2, PT, R8, RZ, PT ;  /* 0x000000ff0800720c */ /* 0x000fd60003f45270 */
[----:B------:R-:W-:Y:S05]  /*162a0*/  @!P0 BRA `(.L_x_588) ;  /* 0x0000000000408947 */ /* 0x000fea0003800000 */
[----:B------:R-:W-:Y:S02]  /*162b0*/  LOP3.LUT R2, R7, 0x7ffffff0, RZ, 0xc0, !PT ;  /* 0x7ffffff007027812 */ /* 0x000fe400078ec0ff */
[----:B--2---:R-:W-:Y:S02]  /*162c0*/  MOV R5, RZ ;  /* 0x000000ff00057202 */ /* 0x004fe40000000f00 */
[----:B------:R-:W-:Y:S02]  /*162d0*/  MOV R12, 0xffffffff ;  /* 0xffffffff000c7802 */ /* 0x000fe40000000f00 */
[----:B------:R-:W-:Y:S02]  /*162e0*/  MOV R13, 0xffffffff ;  /* 0xffffffff000d7802 */ /* 0x000fe40000000f00 */
[----:B------:R-:W-:Y:S02]  /*162f0*/  MOV R14, 0xffffffff ;  /* 0xffffffff000e7802 */ /* 0x000fe40000000f00 */
[----:B0-----:R-:W-:-:S07]  /*16300*/  MOV R15, 0xffffffff ;  /* 0xffffffff000f7802 */ /* 0x001fce0000000f00 */
.L_x_589:
[----:B----4-:R-:W-:Y:S02]  /*16310*/  LEA R4, R5, R16, 0x2 ;  /* 0x0000001005047211 */ /* 0x010fe400078e10ff */
[----:B------:R-:W-:Y:S02]  /*16320*/  IADD3 R6, PT, PT, R1, R5, RZ ;  /* 0x0000000501067210 */ /* 0x000fe40007ffe0ff */
[----:B------:R-:W-:Y:S01]  /*16330*/  IADD3 R5, PT, PT, R5, 0x10, RZ ;  /* 0x0000001005057810 */ /* 0x000fe20007ffe0ff */
[----:B------:R4:W-:Y:S03]  /*16340*/  STL.128 [R4], R12 ;  /* 0x0000000c04007387 */ /* 0x0009e60000100c00 */
[----:B------:R-:W-:Y:S01]  /*16350*/  ISETP.NE.AND P0, PT, R5, R2, PT ;  /* 0x000000020500720c */ /* 0x000fe20003f05270 */
[----:B------:R4:W-:Y:S04]  /*16360*/  STL.128 [R4+0x10], R12 ;  /* 0x0000100c04007387 */ /* 0x0009e80000100c00 */
[----:B------:R4:W-:Y:S04]  /*16370*/  STL.128 [R4+0x20], R12 ;  /* 0x0000200c04007387 */ /* 0x0009e80000100c00 */
[----:B------:R4:W-:Y:S04]  /*16380*/  STL.128 [R4+0x30], R12 ;  /* 0x0000300c04007387 */ /* 0x0009e80000100c00 */
[----:B------:R4:W-:Y:S01]  /*16390*/  STL.128 [R6+0x2080], RZ ;  /* 0x002080ff06007387 */ /* 0x0009e20000100c00 */
[----:B------:R-:W-:Y:S05]  /*163a0*/  @P0 BRA `(.L_x_589) ;  /* 0xfffffffc00d80947 */ /* 0x000fea000383ffff */
.L_x_588:
[----:B------:R-:W-:Y:S05]  /*163b0*/  BSYNC.RECONVERGENT B1 ;  /* 0x0000000000017941 */ /* 0x000fea0003800200 */
.L_x_587:
[----:B------:R-:W-:Y:S05]  /*163c0*/  @!P2 BRA `(.L_x_586) ;  /* 0x0000000000e0a947 */ /* 0x000fea0003800000 */
[----:B------:R-:W-:Y:S01]  /*163d0*/  ISETP.GE.U32.AND P0, PT, R8, 0x8, PT ;  /* 0x000000080800780c */ /* 0x000fe20003f06070 */
[----:B------:R-:W-:Y:S01]  /*163e0*/  BSSY.RECONVERGENT B1, `(.L_x_590) ;  /* 0x0000018000017945 */ /* 0x000fe20003800200 */
[----:B----4-:R-:W-:-:S04]  /*163f0*/  LOP3.LUT R6, R7, 0x7, RZ, 0xc0, !PT ;  /* 0x0000000707067812 */ /* 0x010fc800078ec0ff */
[----:B------:R-:W-:-:S07]  /*16400*/  ISETP.NE.AND P2, PT, R6, RZ, PT ;  /* 0x000000ff0600720c */ /* 0x000fce0003f45270 */
[----:B------:R-:W-:Y:S06]  /*16410*/  @!P0 BRA `(.L_x_591) ;  /* 0x0000000000508947 */ /* 0x000fec0003800000 */
[C---:B------:R-:W-:Y:S01]  /*16420*/  IMAD R4, R2.reuse, 0x4, R16 ;  /* 0x0000000402047824 */ /* 0x040fe200078e0210 */
[----:B------:R-:W-:Y:S02]  /*16430*/  MOV R11, 0xffffffff ;  /* 0xffffffff000b7802 */ /* 0x000fe40000000f00 */
[----:B--2---:R-:W-:Y:S02]  /*16440*/  IADD3 R5, PT, PT, R1, R2, RZ ;  /* 0x0000000201057210 */ /* 0x004fe40007ffe0ff */
[----:B------:R-:W-:Y:S01]  /*16450*/  IADD3 R2, PT, PT, R2, 0x8, RZ ;  /* 0x0000000802027810 */ /* 0x000fe20007ffe0ff */
[----:B------:R4:W-:Y:S04]  /*16460*/  STL [R4], R11 ;  /* 0x0000000b04007387 */ /* 0x0009e80000100800 */
[----:B------:R4:W-:Y:S04]  /*16470*/  STL.U8 [R5+0x2080], RZ ;  /* 0x002080ff05007387 */ /* 0x0009e80000100000 */
[----:B------:R4:W-:Y:S04]  /*16480*/  STL [R4+0x4], R11 ;  /* 0x0000040b04007387 */ /* 0x0009e80000100800 */
        /* <DEDUP_REMOVED lines=12> */
[----:B------:R4:W-:Y:S02]  /*16550*/  STL.U8 [R5+0x2087], RZ ;  /* 0x002087ff05007387 */ /* 0x0009e40000100000 */
.L_x_591:
[----:B------:R-:W-:Y:S05]  /*16560*/  BSYNC.RECONVERGENT B1 ;  /* 0x0000000000017941 */ /* 0x000fea0003800200 */
.L_x_590:
[----:B------:R-:W-:Y:S05]  /*16570*/  @!P2 BRA `(.L_x_586) ;  /* 0x000000000074a947 */ /* 0x000fea0003800000 */
[----:B------:R-:W-:Y:S01]  /*16580*/  ISETP.GE.U32.AND P0, PT, R6, 0x4, PT ;  /* 0x000000040600780c */ /* 0x000fe20003f06070 */
[----:B------:R-:W-:Y:S01]  /*16590*/  BSSY.RECONVERGENT B1, `(.L_x_592) ;  /* 0x0000010000017945 */ /* 0x000fe20003800200 */
[----:B----4-:R-:W-:-:S04]  /*165a0*/  LOP3.LUT R11, R7, 0x3, RZ, 0xc0, !PT ;  /* 0x00000003070b7812 */ /* 0x010fc800078ec0ff */
[----:B------:R-:W-:-:S07]  /*165b0*/  ISETP.NE.AND P2, PT, R11, RZ, PT ;  /* 0x000000ff0b00720c */ /* 0x000fce0003f45270 */
[----:B------:R-:W-:Y:S06]  /*165c0*/  @!P0 BRA `(.L_x_593) ;  /* 0x0000000000308947 */ /* 0x000fec0003800000 */
[C---:B------:R-:W-:Y:S02]  /*165d0*/  LEA R4, R2.reuse, R16, 0x2 ;  /* 0x0000001002047211 */ /* 0x040fe400078e10ff */
[----:B--2---:R-:W-:Y:S02]  /*165e0*/  MOV R5, 0xffffffff ;  /* 0xffffffff00057802 */ /* 0x004fe40000000f00 */
[----:B------:R-:W-:Y:S02]  /*165f0*/  IADD3 R6, PT, PT, R1, R2, RZ ;  /* 0x0000000201067210 */ /* 0x000fe40007ffe0ff */
        /* <DEDUP_REMOVED lines=8> */
[----:B------:R4:W-:Y:S02]  /*16680*/  STL.U8 [R6+0x2083], RZ ;  /* 0x002083ff06007387 */ /* 0x0009e40000100000 */
.L_x_593:
[----:B------:R-:W-:Y:S05]  /*16690*/  BSYNC.RECONVERGENT B1 ;  /* 0x0000000000017941 */ /* 0x000fea0003800200 */
.L_x_592:
[----:B------:R-:W-:Y:S05]  /*166a0*/  @!P2 BRA `(.L_x_586) ;  /* 0x000000000028a947 */ /* 0x000fea0003800000 */
[----:B----4-:R-:W-:Y:S01]  /*166b0*/  HFMA2 R4, -RZ, RZ, 0, 0 ;  /* 0x00000000ff047431 */ /* 0x010fe200000001ff */
[----:B------:R-:W-:-:S07]  /*166c0*/  MOV R8, 0xffffffff ;  /* 0xffffffff00087802 */ /* 0x000fce0000000f00 */
.L_x_594:
[----:B--2---:R-:W-:Y:S01]  /*166d0*/  IMAD R5, R2, 0x4, R16 ;  /* 0x0000000402057824 */ /* 0x004fe200078e0210 */
[----:B------:R-:W-:Y:S02]  /*166e0*/  IADD3 R6, PT, PT, R1, R2, RZ ;  /* 0x0000000201067210 */ /* 0x000fe40007ffe0ff */
[----:B------:R-:W-:Y:S02]  /*166f0*/  IADD3 R4, PT, PT, R4, 0x1, RZ ;  /* 0x0000000104047810 */ /* 0x000fe40007ffe0ff */
[----:B------:R2:W-:Y:S01]  /*16700*/  STL [R5], R8 ;  /* 0x0000000805007387 */ /* 0x0005e20000100800 */
[----:B------:R-:W-:Y:S02]  /*16710*/  IADD3 R2, PT, PT, R2, 0x1, RZ ;  /* 0x0000000102027810 */ /* 0x000fe40007ffe0ff */
[----:B------:R-:W-:Y:S01]  /*16720*/  ISETP.NE.AND P0, PT, R4, R11, PT ;  /* 0x0000000b0400720c */ /* 0x000fe20003f05270 */
[----:B------:R2:W-:-:S12]  /*16730*/  STL.U8 [R6+0x2080], RZ ;  /* 0x002080ff06007387 */ /* 0x0005d80000100000 */
[----:B--2---:R-:W-:Y:S05]  /*16740*/  @P0 BRA `(.L_x_594) ;  /* 0xfffffffc00e00947 */ /* 0x004fea000383ffff */
.L_x_586:
[----:B------:R-:W-:Y:S05]  /*16750*/  BSYNC.RECONVERGENT B0 ;  /* 0x0000000000007941 */ /* 0x000fea0003800200 */
.L_x_585:
[----:B----4-:R-:W4:Y:S01]  /*16760*/  S2R R11, SR_CgaCtaId ;  /* 0x00000000000b7919 */ /* 0x010f220000008800 */
[----:B------:R-:W-:Y:S01]  /*16770*/  MOV R2, 0x400 ;  /* 0x0000040000027802 */ /* 0x000fe20000000f00 */
[----:B------:R-:W-:Y:S01]  /*16780*/  BSSY.RECONVERGENT B3, `(.L_x_595) ;  /* 0x0000139000037945 */ /* 0x000fe20003800200 */
[----:B------:R-:W-:Y:S02]  /*16790*/  HFMA2 R13, -RZ, RZ, 0, 0 ;  /* 0x00000000ff0d7431 */ /* 0x000fe400000001ff */
[----:B----4-:R-:W-:-:S05]  /*167a0*/  LEA R4, R11, R2, 0x18 ;  /* 0x000000020b047211 */ /* 0x010fca00078ec0ff */
[----:B------:R4:W-:Y:S01]  /*167b0*/  STS.128 [R4+0x2800], RZ ;  /* 0x002800ff04007388 */ /* 0x0009e20000000c00 */
[----:B------:R-:W-:Y:S05]  /*167c0*/  @!P1 BRA `(.L_x_596) ;  /* 0x0000001000d09947 */ /* 0x000fea0003800000 */
[----:B------:R-:W-:Y:S02]  /*167d0*/  IADD3 R8, PT, PT, R2, 0x1400, RZ ;  /* 0x0000140002087810 */ /* 0x000fe40007ffe0ff */
[----:B------:R-:W-:Y:S02]  /*167e0*/  MOV R13, RZ ;  /* 0x000000ff000d7202 */ /* 0x000fe40000000f00 */
[----:B--2---:R-:W-:Y:S02]  /*167f0*/  MOV R5, RZ ;  /* 0x000000ff00057202 */ /* 0x004fe40000000f00 */
[----:B------:R-:W-:-:S07]  /*16800*/  LEA R8, R11, R8, 0x18 ;  /* 0x000000080b087211 */ /* 0x000fce00078ec0ff */
.L_x_656:
[----:B------:R-:W-:Y:S01]  /*16810*/  IMAD R12, R5, 0x1c, R8 ;  /* 0x0000001c050c7824 */ /* 0x000fe200078e0208 */
[----:B------:R-:W-:Y:S04]  /*16820*/  BSSY.RECONVERGENT B1, `(.L_x_597) ;  /* 0x000012b000017945 */ /* 0x000fe80003800200 */
[----:B------:R-:W-:Y:S01]  /*16830*/  BSSY.RELIABLE B0, `(.L_x_598) ;  /* 0x0000106000007945 */ /* 0x000fe20003800100 */
[----:B0-2---:R-:W2:Y:S02]  /*16840*/  LDS R11, [R12+0x10] ;  /* 0x000010000c0b7984 */ /* 0x005ea40000000800 */
[----:B--2---:R-:W-:-:S13]  /*16850*/  ISETP.NE.AND P0, PT, R11, 0x2, PT ;  /* 0x000000020b00780c */ /* 0x004fda0003f05270 */
[----:B------:R-:W-:Y:S05]  /*16860*/  @!P0 BRA `(.L_x_599) ;  /* 0x0000000000388947 */ /* 0x000fea0003800000 */
[----:B------:R-:W-:-:S13]  /*16870*/  ISETP.NE.AND P0, PT, R11, 0x1, PT ;  /* 0x000000010b00780c */ /* 0x000fda0003f05270 */
[----:B------:R-:W-:Y:S05]  /*16880*/  @!P0 BRA `(.L_x_600) ;  /* 0x0000000000208947 */ /* 0x000fea0003800000 */
[----:B------:R-:W-:Y:S02]  /*16890*/  ISETP.NE.AND P0, PT, R11, RZ, PT ;  /* 0x000000ff0b00720c */ /* 0x000fe40003f05270 */
[----:B------:R-:W-:-:S11]  /*168a0*/  MOV R2, 0xffffffff ;  /* 0xffffffff00027802 */ /* 0x000fd60000000f00 */
[----:B------:R-:W-:Y:S05]  /*168b0*/  @!P0 BREAK.RELIABLE B0 ;  /* 0x0000000000008942 */ /* 0x000fea0003800100 */
[----:B------:R-:W-:Y:S05]  /*168c0*/  @P0 BRA `(.L_x_601) ;  /* 0x0000000c00f00947 */ /* 0x000fea0003800000 */
[----:B------:R-:W-:Y:S01]  /*168d0*/  LEA R2, R5, R16, 0x2 ;  /* 0x0000001005027211 */ /* 0x000fe200078e10ff */
[----:B------:R-:W-:-:S05]  /*168e0*/  IMAD.MOV.U32 R11, RZ, RZ, -0x1 ;  /* 0xffffffffff0b7424 */ /* 0x000fca00078e00ff */
[----:B------:R2:W-:Y:S01]  /*168f0*/  STL [R2], R11 ;  /* 0x0000000b02007387 */ /* 0x0005e20000100800 */
[----:B------:R-:W-:Y:S05]  /*16900*/  BRA `(.L_x_602) ;  /* 0x0000001000707947 */ /* 0x000fea0003800000 */
.L_x_600:
[----:B------:R-:W-:Y:S04]  /*16910*/  LDS R2, [R12] ;  /* 0x000000000c027984 */ /* 0x000fe80000000800 */
[----:B0-----:R-:W0:Y:S02]  /*16920*/  LDS R15, [R12+0x4] ;  /* 0x000004000c0f7984 */ /* 0x001e240000000800 */
[----:B0-----:R-:W-:Y:S01]  /*16930*/  VIMNMX R2, PT, PT, R2, R15, !PT ;  /* 0x0000000f02027248 */ /* 0x001fe20007fe0100 */
[----:B------:R-:W-:Y:S06]  /*16940*/  BRA `(.L_x_601) ;  /* 0x0000000c00d07947 */ /* 0x000fec0003800000 */
.L_x_599:
[----:B------:R-:W-:Y:S01]  /*16950*/  LDS R21, [R12] ;  /* 0x000000000c157984 */ /* 0x000fe20000000800 */
[----:B------:R-:W-:Y:S01]  /*16960*/  HFMA2 R2, -RZ, RZ, 0, 0 ;  /* 0x00000000ff027431 */ /* 0x000fe200000001ff */
[----:B------:R-:W-:Y:S02]  /*16970*/  BSSY.RECONVERGENT B4, `(.L_x_603) ;  /* 0x0000016000047945 */ /* 0x000fe40003800200 */
[----:B------:R-:W0:Y:S04]  /*16980*/  LDS R20, [R12+0x4] ;  /* 0x000004000c147984 */ /* 0x000e280000000800 */
[----:B------:R2:W1:Y:S01]  /*16990*/  LDS R14, [R12+0x8] ;  /* 0x000008000c0e7984 */ /* 0x0004620000000800 */
[CC--:B0-----:R-:W-:Y:S02]  /*169a0*/  VIMNMX R15, PT, PT, R21.reuse, R20.reuse, PT ;  /* 0x00000014150f7248 */ /* 0x0c1fe40003fe0100 */
[----:B--2---:R-:W-:-:S07]  /*169b0*/  VIMNMX R19, PT, PT, R21, R20, !PT ;  /* 0x0000001415137248 */ /* 0x004fce0007fe0100 */
.L_x_607:
[----:B------:R-:W-:Y:S01]  /*169c0*/  IMAD R6, R2, 0x1c, R8 ;  /* 0x0000001c02067824 */ /* 0x000fe200078e0208 */
[----:B------:R-:W-:Y:S04]  /*169d0*/  BSSY.RELIABLE B5, `(.L_x_604) ;  /* 0x000000b000057945 */ /* 0x000fe80003800100 */
[----:B----4-:R-:W0:Y:S02]  /*169e0*/  LDS R4, [R6+0x10] ;  /* 0x0000100006047984 */ /* 0x010e240000000800 */
[----:B0-----:R-:W-:-:S13]  /*169f0*/  ISETP.NE.AND P0, PT, R4, 0x1, PT ;  /* 0x000000010400780c */ /* 0x001fda0003f05270 */
[----:B------:R-:W-:Y:S05]  /*16a00*/  @P0 BRA `(.L_x_605) ;  /* 0x00000000001c0947 */ /* 0x000fea0003800000 */
[----:B------:R-:W0:Y:S02]  /*16a10*/  LDS R4, [R6] ;  /* 0x0000000006047984 */ /* 0x000e240000000800 */
[----:B0-----:R-:W-:-:S13]  /*16a20*/  ISETP.NE.AND P0, PT, R4, R15, PT ;  /* 0x0000000f0400720c */ /* 0x001fda0003f05270 */
[----:B------:R-:W-:Y:S05]  /*16a30*/  @P0 BRA `(.L_x_605) ;  /* 0x0000000000100947 */ /* 0x000fea0003800000 */
[----:B------:R-:W0:Y:S02]  /*16a40*/  LDS R4, [R6+0x4] ;  /* 0x0000040006047984 */ /* 0x000e240000000800 */
[----:B0-----:R-:W-:-:S13]  /*16a50*/  ISETP.NE.AND P0, PT, R4, R19, PT ;  /* 0x000000130400720c */ /* 0x001fda0003f05270 */
[----:B------:R-:W-:Y:S05]  /*16a60*/  @!P0 BREAK.RELIABLE B5 ;  /* 0x0000000000058942 */ /* 0x000fea0003800100 */
[----:B------:R-:W-:Y:S05]  /*16a70*/  @!P0 BRA `(.L_x_606) ;  /* 0x0000000000148947 */ /* 0x000fea0003800000 */
.L_x_605:
[----:B------:R-:W-:Y:S05]  /*16a80*/  BSYNC.RELIABLE B5 ;  /* 0x0000000000057941 */ /* 0x000fea0003800100 */
.L_x_604:
[----:B------:R-:W-:-:S04]  /*16a90*/  IADD3 R2, PT, PT, R2, 0x1, RZ ;  /* 0x0000000102027810 */ /* 0x000fc80007ffe0ff */
[----:B------:R-:W-:-:S13]  /*16aa0*/  ISETP.NE.AND P0, PT, R2, R7, PT ;  /* 0x000000070200720c */ /* 0x000fda0003f05270 */
[----:B------:R-:W-:Y:S05]  /*16ab0*/  @P0 BRA `(.L_x_607) ;  /* 0xfffffffc00c00947 */ /* 0x000fea000383ffff */
[----:B------:R-:W-:-:S07]  /*16ac0*/  MOV R2, 0xffffffff ;  /* 0xffffffff00027802 */ /* 0x000fce0000000f00 */
.L_x_606:
[----:B------:R-:W-:Y:S05]  /*16ad0*/  BSYNC.RECONVERGENT B4 ;  /* 0x0000000000047941 */ /* 0x000fea0003800200 */
.L_x_603:
[----:B------:R-:W-:Y:S01]  /*16ae0*/  HFMA2 R4, -RZ, RZ, 0, 0 ;  /* 0x00000000ff047431 */ /* 0x000fe200000001ff */
[----:B------:R-:W-:Y:S01]  /*16af0*/  BSSY.RECONVERGENT B4, `(.L_x_608) ;  /* 0x0000014000047945 */ /* 0x000fe20003800200 */
[CC--:B-1----:R-:W-:Y:S02]  /*16b00*/  VIMNMX R15, PT, PT, R21.reuse, R14.reuse, PT ;  /* 0x0000000e150f7248 */ /* 0x0c2fe40003fe0100 */
[----:B------:R-:W-:-:S07]  /*16b10*/  VIMNMX R19, PT, PT, R21, R14, !PT ;  /* 0x0000000e15137248 */ /* 0x000fce0007fe0100 */
.L_x_612:
[----:B------:R-:W-:Y:S01]  /*16b20*/  IMAD R18, R4, 0x1c, R8 ;  /* 0x0000001c04127824 */ /* 0x000fe200078e0208 */
[----:B------:R-:W-:Y:S04]  /*16b30*/  BSSY.RELIABLE B5, `(.L_x_609) ;  /* 0x000000b000057945 */ /* 0x000fe80003800100 */
[----:B------:R-:W0:Y:S02]  /*16b40*/  LDS R6, [R18+0x10] ;  /* 0x0000100012067984 */ /* 0x000e240000000800 */
        /* <DEDUP_REMOVED lines=9> */
.L_x_610:
[----:B------:R-:W-:Y:S05]  /*16be0*/  BSYNC.RELIABLE B5 ;  /* 0x0000000000057941 */ /* 0x000fea0003800100 */
.L_x_609:
[----:B------:R-:W-:-:S04]  /*16bf0*/  IADD3 R4, PT, PT, R4, 0x1, RZ ;  /* 0x0000000104047810 */ /* 0x000fc80007ffe0ff */
[----:B------:R-:W-:-:S13]  /*16c00*/  ISETP.NE.AND P0, PT, R4, R7, PT ;  /* 0x000000070400720c */ /* 0x000fda0003f05270 */
[----:B------:R-:W-:Y:S05]  /*16c10*/  @P0 BRA `(.L_x_612) ;  /* 0xfffffffc00c00947 */ /* 0x000fea000383ffff */
[----:B------:R-:W-:-:S07]  /*16c20*/  MOV R4, 0xffffffff ;  /* 0xffffffff00047802 */ /* 0x000fce0000000f00 */
.L_x_611:
[----:B------:R-:W-:Y:S05]  /*16c30*/  BSYNC.RECONVERGENT B4 ;  /* 0x0000000000047941 */ /* 0x000fea0003800200 */
.L_x_608:
[----:B------:R-:W-:Y:S01]  /*16c40*/  HFMA2 R6, -RZ, RZ, 0, 0 ;  /* 0x00000000ff067431 */ /* 0x000fe200000001ff */
[----:B------:R-:W-:Y:S01]  /*16c50*/  BSSY.RECONVERGENT B4, `(.L_x_613) ;  /* 0x0000014000047945 */ /* 0x000fe20003800200 */
[CC--:B------:R-:W-:Y:S02]  /*16c60*/  VIMNMX R15, PT, PT, R20.reuse, R14.reuse, PT ;  /* 0x0000000e140f7248 */ /* 0x0c0fe40003fe0100 */
[----:B------:R-:W-:-:S07]  /*16c70*/  VIMNMX R19, PT, PT, R20, R14, !PT ;  /* 0x0000000e14137248 */ /* 0x000fce0007fe0100 */
.L_x_617:
        /* <DEDUP_REMOVED lines=12> */
.L_x_615:
[----:B------:R-:W-:Y:S05]  /*16d40*/  BSYNC.RELIABLE B5 ;  /* 0x0000000000057941 */ /* 0x000fea0003800100 */
.L_x_614:
[----:B------:R-:W-:-:S04]  /*16d50*/  IADD3 R6, PT, PT, R6, 0x1, RZ ;  /* 0x0000000106067810 */ /* 0x000fc80007ffe0ff */
[----:B------:R-:W-:-:S13]  /*16d60*/  ISETP.NE.AND P0, PT, R6, R7, PT ;  /* 0x000000070600720c */ /* 0x000fda0003f05270 */
[----:B------:R-:W-:Y:S05]  /*16d70*/  @P0 BRA `(.L_x_617) ;  /* 0xfffffffc00c00947 */ /* 0x000fea000383ffff */
[----:B------:R-:W-:-:S07]  /*16d80*/  MOV R6, 0xffffffff ;  /* 0xffffffff00067802 */ /* 0x000fce0000000f00 */
.L_x_616:
[----:B------:R-:W-:Y:S05]  /*16d90*/  BSYNC.RECONVERGENT B4 ;  /* 0x0000000000047941 */ /* 0x000fea0003800200 */
.L_x_613:
[----:B------:R0:W-:Y:S01]  /*16da0*/  STL.128 [R1+0x2000], RZ ;  /* 0x002000ff01007387 */ /* 0x0001e20000100c00 */
[----:B------:R-:W-:Y:S01]  /*16db0*/  ISETP.GE.AND P2, PT, R2, RZ, PT ;  /* 0x000000ff0200720c */ /* 0x000fe20003f46270 */
[----:B------:R-:W-:Y:S01]  /*16dc0*/  BSSY.RECONVERGENT B4, `(.L_x_618) ;  /* 0x0000011000047945 */ /* 0x000fe20003800200 */
[----:B------:R-:W-:Y:S01]  /*16dd0*/  ISETP.GE.AND P3, PT, R4, RZ, PT ;  /* 0x000000ff0400720c */ /* 0x000fe20003f66270 */
[----:B------:R0:W-:Y:S01]  /*16de0*/  STL.128 [R1+0x2010], RZ ;  /* 0x002010ff01007387 */ /* 0x0001e20000100c00 */
[----:B------:R-:W-:Y:S02]  /*16df0*/  ISETP.GE.AND P4, PT, R6, RZ, PT ;  /* 0x000000ff0600720c */ /* 0x000fe40003f86270 */
[----:B------:R-:W-:Y:S01]  /*16e00*/  ISETP.NE.AND P0, PT, R5, RZ, PT ;  /* 0x000000ff0500720c */ /* 0x000fe20003f05270 */
[----:B------:R0:W-:Y:S04]  /*16e10*/  STL.128 [R1+0x2020], RZ ;  /* 0x002020ff01007387 */ /* 0x0001e80000100c00 */
[----:B------:R0:W-:Y:S04]  /*16e20*/  STL.128 [R1+0x2030], RZ ;  /* 0x002030ff01007387 */ /* 0x0001e80000100c00 */
[----:B------:R0:W-:Y:S04]  /*16e30*/  STL.128 [R1+0x2040], RZ ;  /* 0x002040ff01007387 */ /* 0x0001e80000100c00 */
[----:B------:R0:W-:Y:S04]  /*16e40*/  STL.128 [R1+0x2050], RZ ;  /* 0x002050ff01007387 */ /* 0x0001e80000100c00 */
[----:B------:R0:W-:Y:S04]  /*16e50*/  STL.128 [R1+0x2060], RZ ;  /* 0x002060ff01007387 */ /* 0x0001e80000100c00 */
[----:B------:R0:W-:Y:S01]  /*16e60*/  STL.128 [R1+0x2070], RZ ;  /* 0x002070ff01007387 */ /* 0x0001e20000100c00 */
[----:B------:R-:W-:Y:S05]  /*16e70*/  @!P2 BRA `(.L_x_619) ;  /* 0x000000000014a947 */ /* 0x000fea0003800000 */
[----:B------:R-:W-:-:S05]  /*16e80*/  IMAD.IADD R15, R1, 0x1, R2 ;  /* 0x00000001010f7824 */ /* 0x000fca00078e0202 */
[----:B------:R-:W2:Y:S02]  /*16e90*/  LDL.U8 R2, [R15+0x2000] ;  /* 0x002000000f027983 */ /* 0x000ea40000100000 */
[----:B--2---:R-:W-:-:S04]  /*16ea0*/  ISETP.NE.AND P2, PT, R2, RZ, PT ;  /* 0x000000ff0200720c */ /* 0x004fc80003f45270 */
[----:B------:R-:W-:-:S05]  /*16eb0*/  SEL R2, RZ, 0x1, P2 ;  /* 0x00000001ff027807 */ /* 0x000fca0001000000 */
[----:B------:R1:W-:Y:S04]  /*16ec0*/  STL.U8 [R15+0x2000], R2 ;  /* 0x002000020f007387 */ /* 0x0003e80000100000 */
.L_x_619:
[----:B------:R-:W-:Y:S05]  /*16ed0*/  BSYNC.RECONVERGENT B4 ;  /* 0x0000000000047941 */ /* 0x000fea0003800200 */
.L_x_618:
[----:B------:R-:W-:Y:S04]  /*16ee0*/  BSSY.RECONVERGENT B4, `(.L_x_620) ;  /* 0x0000007000047945 */ /* 0x000fe80003800200 */
[----:B------:R-:W-:Y:S05]  /*16ef0*/  @!P3 BRA `(.L_x_621) ;  /* 0x000000000014b947 */ /* 0x000fea0003800000 */
[----:B-1----:R-:W-:-:S05]  /*16f00*/  IADD3 R15, PT, PT, R1, R4, RZ ;  /* 0x00000004010f7210 */ /* 0x002fca0007ffe0ff */
[----:B------:R-:W2:Y:S02]  /*16f10*/  LDL.U8 R2, [R15+0x2000] ;  /* 0x002000000f027983 */ /* 0x000ea40000100000 */
[----:B--2---:R-:W-:-:S04]  /*16f20*/  ISETP.NE.AND P2, PT, R2, RZ, PT ;  /* 0x000000ff0200720c */ /* 0x004fc80003f45270 */
[----:B------:R-:W-:-:S05]  /*16f30*/  SEL R2, RZ, 0x1, P2 ;  /* 0x00000001ff027807 */ /* 0x000fca0001000000 */
[----:B------:R2:W-:Y:S04]  /*16f40*/  STL.U8 [R15+0x2000], R2 ;  /* 0x002000020f007387 */ /* 0x0005e80000100000 */
.L_x_621:
[----:B------:R-:W-:Y:S05]  /*16f50*/  BSYNC.RECONVERGENT B4 ;  /* 0x0000000000047941 */ /* 0x000fea0003800200 */
.L_x_620:
[----:B------:R-:W-:Y:S04]  /*16f60*/  BSSY.RECONVERGENT B4, `(.L_x_622) ;  /* 0x0000007000047945 */ /* 0x000fe80003800200 */
[----:B------:R-:W-:Y:S05]  /*16f70*/  @!P4 BRA `(.L_x_623) ;  /* 0x000000000014c947 */ /* 0x000fea0003800000 */
[----:B-12---:R-:W-:-:S05]  /*16f80*/  IADD3 R15, PT, PT, R1, R6, RZ ;  /* 0x00000006010f7210 */ /* 0x006fca0007ffe0ff */
[----:B------:R-:W2:Y:S02]  /*16f90*/  LDL.U8 R2, [R15+0x2000] ;  /* 0x002000000f027983 */ /* 0x000ea40000100000 */
[----:B--2---:R-:W-:-:S04]  /*16fa0*/  ISETP.NE.AND P2, PT, R2, RZ, PT ;  /* 0x000000ff0200720c */ /* 0x004fc80003f45270 */
[----:B------:R-:W-:-:S05]  /*16fb0*/  SEL R2, RZ, 0x1, P2 ;  /* 0x00000001ff027807 */ /* 0x000fca0001000000 */
[----:B------:R4:W-:Y:S04]  /*16fc0*/  STL.U8 [R15+0x2000], R2 ;  /* 0x002000020f007387 */ /* 0x0009e80000100000 */
.L_x_623:
[----:B------:R-:W-:Y:S05]  /*16fd0*/  BSYNC.RECONVERGENT B4 ;  /* 0x0000000000047941 */ /* 0x000fea0003800200 */
.L_x_622:
[----:B------:R-:W-:Y:S04]  /*16fe0*/  BSSY.RECONVERGENT B4, `(.L_x_624) ;  /* 0x000007e000047945 */ /* 0x000fe80003800200 */
[----:B------:R-:W-:Y:S05]  /*16ff0*/  @!P0 BRA `(.L_x_625) ;  /* 0x0000000400f08947 */ /* 0x000fea0003800000 */
.L_x_653:
[----:B------:R-:W-:Y:S01]  /*17000*/  BSSY.RELIABLE B5, `(.L_x_626) ;  /* 0x000000a000057945 */ /* 0x000fe20003800100 */
[----:B-12-4-:R-:W-:-:S07]  /*17010*/  MOV R2, R7 ;  /* 0x0000000700027202 */ /* 0x016fce0000000f00 */
.L_x_627:
[----:B------:R-:W-:-:S13]  /*17020*/  ISETP.GE.AND P0, PT, R2, 0x1, PT ;  /* 0x000000010200780c */ /* 0x000fda0003f06270 */
[----:B------:R-:W-:Y:S05]  /*17030*/  @!P0 BREAK.RELIABLE B5 ;  /* 0x0000000000058942 */ /* 0x000fea0003800100 */
[----:B------:R-:W-:Y:S05]  /*17040*/  @!P0 BRA `(.L_x_625) ;  /* 0x0000000400dc8947 */ /* 0x000fea0003800000 */
[----:B------:R-:W-:-:S04]  /*17050*/  IADD3 R2, PT, PT, R2, -0x1, RZ ;  /* 0xffffffff02027810 */ /* 0x000fc80007ffe0ff */
[----:B------:R-:W-:-:S06]  /*17060*/  IADD3 R4, PT, PT, R1, R2, RZ ;  /* 0x0000000201047210 */ /* 0x000fcc0007ffe0ff */
[----:B------:R-:W2:Y:S02]  /*17070*/  LDL.U8 R4, [R4+0x2000] ;  /* 0x0020000004047983 */ /* 0x000ea40000100000 */
[----:B--2---:R-:W-:-:S13]  /*17080*/  ISETP.NE.AND P0, PT, R4, RZ, PT ;  /* 0x000000ff0400720c */ /* 0x004fda0003f05270 */
[----:B------:R-:W-:Y:S05]  /*17090*/  @!P0 BRA `(.L_x_627) ;  /* 0xfffffffc00e08947 */ /* 0x000fea000383ffff */
[----:B------:R-:W-:Y:S05]  /*170a0*/  BSYNC.RELIABLE B5 ;  /* 0x0000000000057941 */ /* 0x000fea0003800100 */
.L_x_626:
[----:B------:R-:W-:Y:S01]  /*170b0*/  HFMA2 R15, -RZ, RZ, 0, 0 ;  /* 0x00000000ff0f7431 */ /* 0x000fe200000001ff */
[----:B------:R-:W-:Y:S06]  /*170c0*/  BSSY.RELIABLE B5, `(.L_x_628) ;  /* 0x000000e000057945 */ /* 0x000fec0003800100 */
.L_x_631:
[----:B------:R-:W-:-:S05]  /*170d0*/  LEA R4, R15, R16, 0x2 ;  /* 0x000000100f047211 */ /* 0x000fca00078e10ff */
[----:B------:R-:W2:Y:S02]  /*170e0*/  LDL R19, [R4] ;  /* 0x0000000004137983 */ /* 0x000ea40000100800 */
[----:B--2---:R-:W-:-:S13]  /*170f0*/  ISETP.NE.AND P0, PT, R19, R2, PT ;  /* 0x000000021300720c */ /* 0x004fda0003f05270 */
[----:B------:R-:W-:Y:S05]  /*17100*/  @P0 BRA `(.L_x_629) ;  /* 0x0000000000100947 */ /* 0x000fea0003800000 */
[----:B------:R-:W-:-:S05]  /*17110*/  IMAD R4, R15, 0x1c, R8 ;  /* 0x0000001c0f047824 */ /* 0x000fca00078e0208 */
[----:B------:R-:W1:Y:S02]  /*17120*/  LDS R6, [R4+0x10] ;  /* 0x0000100004067984 */ /* 0x000e640000000800 */
[----:B-1----:R-:W-:-:S13]  /*17130*/  ISETP.NE.AND P0, PT, R6, 0x2, PT ;  /* 0x000000020600780c */ /* 0x002fda0003f05270 */
[----:B------:R-:W-:Y:S05]  /*17140*/  @!P0 BRA `(.L_x_630) ;  /* 0x0000000000148947 */ /* 0x000fea0003800000 */
.L_x_629:
[----:B------:R-:W-:-:S04]  /*17150*/  IADD3 R15, PT, PT, R15, 0x1, RZ ;  /* 0x000000010f0f7810 */ /* 0x000fc80007ffe0ff */
[----:B------:R-:W-:-:S13]  /*17160*/  ISETP.NE.AND P0, PT, R15, R5, PT ;  /* 0x000000050f00720c */ /* 0x000fda0003f05270 */
[----:B------:R-:W-:Y:S05]  /*17170*/  @!P0 BREAK.RELIABLE B5 ;  /* 0x0000000000058942 */ /* 0x000fea0003800100 */
[----:B------:R-:W-:Y:S05]  /*17180*/  @P0 BRA `(.L_x_631) ;  /* 0xfffffffc00d00947 */ /* 0x000fea000383ffff */
[----:B------:R-:W-:Y:S05]  /*17190*/  BRA `(.L_x_625) ;  /* 0x0000000400887947 */ /* 0x000fea0003800000 */
.L_x_630:
[----:B------:R-:W-:Y:S05]  /*171a0*/  BSYNC.RELIABLE B5 ;  /* 0x0000000000057941 */ /* 0x000fea0003800100 */
.L_x_628:
[----:B------:R-:W-:Y:S01]  /*171b0*/  LDS R6, [R4] ;  /* 0x0000000004067984 */ /* 0x000fe20000000800 */
[----:B------:R-:W-:Y:S01]  /*171c0*/  BSSY.RECONVERGENT B5, `(.L_x_632) ;  /* 0x0000017000057945 */ /* 0x000fe20003800200 */
[----:B------:R-:W-:Y:S02]  /*171d0*/  MOV R2, RZ ;  /* 0x000000ff00027202 */ /* 0x000fe40000000f00 */
[----:B------:R-:W1:Y:S04]  /*171e0*/  LDS R15, [R4+0x4] ;  /* 0x00000400040f7984 */ /* 0x000e680000000800 */
[----:B------:R2:W4:Y:S01]  /*171f0*/  LDS R14, [R4+0x8] ;  /* 0x00000800040e7984 */ /* 0x0005220000000800 */
[CC--:B-1----:R-:W-:Y:S02]  /*17200*/  VIMNMX R19, PT, PT, R6.reuse, R15.reuse, PT ;  /* 0x0000000f06137248 */ /* 0x0c2fe40003fe0100 */
[----:B--2---:R-:W-:-:S07]  /*17210*/  VIMNMX R21, PT, PT, R6, R15, !PT ;  /* 0x0000000f06157248 */ /* 0x004fce0007fe0100 */
.L_x_636:
[----:B------:R-:W-:Y:S01]  /*17220*/  IMAD R18, R2, 0x1c, R8 ;  /* 0x0000001c02127824 */ /* 0x000fe200078e0208 */
[----:B------:R-:W-:Y:S04]  /*17230*/  BSSY.RELIABLE B6, `(.L_x_633) ;  /* 0x000000b000067945 */ /* 0x000fe80003800100 */
[----:B------:R-:W1:Y:S02]  /*17240*/  LDS R4, [R18+0x10] ;  /* 0x0000100012047984 */ /* 0x000e640000000800 */
[----:B-1----:R-:W-:-:S13]  /*17250*/  ISETP.NE.AND P0, PT, R4, 0x1, PT ;  /* 0x000000010400780c */ /* 0x002fda0003f05270 */
[----:B------:R-:W-:Y:S05]  /*17260*/  @P0 BRA `(.L_x_634) ;  /* 0x00000000001c0947 */ /* 0x000fea0003800000 */
[----:B------:R-:W1:Y:S02]  /*17270*/  LDS R4, [R18] ;  /* 0x0000000012047984 */ /* 0x000e640000000800 */
[----:B-1----:R-:W-:-:S13]  /*17280*/  ISETP.NE.AND P0, PT, R4, R19, PT ;  /* 0x000000130400720c */ /* 0x002fda0003f05270 */
[----:B------:R-:W-:Y:S05]  /*17290*/  @P0 BRA `(.L_x_634) ;  /* 0x0000000000100947 */ /* 0x000fea0003800000 */
[----:B------:R-:W1:Y:S02]  /*172a0*/  LDS R4, [R18+0x4] ;  /* 0x0000040012047984 */ /* 0x000e640000000800 */
[----:B-1----:R-:W-:-:S13]  /*172b0*/  ISETP.NE.AND P0, PT, R4, R21, PT ;  /* 0x000000150400720c */ /* 0x002fda0003f05270 */
[----:B------:R-:W-:Y:S05]  /*172c0*/  @!P0 BREAK.RELIABLE B6 ;  /* 0x0000000000068942 */ /* 0x000fea0003800100 */
[----:B------:R-:W-:Y:S05]  /*172d0*/  @!P0 BRA `(.L_x_635) ;  /* 0x0000000000148947 */ /* 0x000fea0003800000 */
.L_x_634:
[----:B------:R-:W-:Y:S05]  /*172e0*/  BSYNC.RELIABLE B6 ;  /* 0x0000000000067941 */ /* 0x000fea0003800100 */
.L_x_633:
[----:B------:R-:W-:-:S05]  /*172f0*/  VIADD R2, R2, 0x1 ;  /* 0x0000000102027836 */ /* 0x000fca0000000000 */
[----:B------:R-:W-:-:S13]  /*17300*/  ISETP.NE.AND P0, PT, R2, R7, PT ;  /* 0x000000070200720c */ /* 0x000fda0003f05270 */
[----:B------:R-:W-:Y:S05]  /*17310*/  @P0 BRA `(.L_x_636) ;  /* 0xfffffffc00c00947 */ /* 0x000fea000383ffff */
[----:B------:R-:W-:-:S07]  /*17320*/  MOV R2, 0xffffffff ;  /* 0xffffffff00027802 */ /* 0x000fce0000000f00 */
.L_x_635:
[----:B------:R-:W-:Y:S05]  /*17330*/  BSYNC.RECONVERGENT B5 ;  /* 0x0000000000057941 */ /* 0x000fea0003800200 */
.L_x_632:
[----:B------:R-:W-:Y:S01]  /*17340*/  HFMA2 R4, -RZ, RZ, 0, 0 ;  /* 0x00000000ff047431 */ /* 0x000fe200000001ff */
[----:B------:R-:W-:Y:S01]  /*17350*/  BSSY.RECONVERGENT B5, `(.L_x_637) ;  /* 0x0000014000057945 */ /* 0x000fe20003800200 */
[CC--:B----4-:R-:W-:Y:S02]  /*17360*/  VIMNMX R19, PT, PT, R6.reuse, R14.reuse, PT ;  /* 0x0000000e06137248 */ /* 0x0d0fe40003fe0100 */
[----:B------:R-:W-:-:S07]  /*17370*/  VIMNMX R21, PT, PT, R6, R14, !PT ;  /* 0x0000000e06157248 */ /* 0x000fce0007fe0100 */
.L_x_641:
        /* <DEDUP_REMOVED lines=12> */
.L_x_639:
[----:B------:R-:W-:Y:S05]  /*17440*/  BSYNC.RELIABLE B6 ;  /* 0x0000000000067941 */ /* 0x000fea0003800100 */
.L_x_638:
[----:B------:R-:W-:-:S04]  /*17450*/  IADD3 R4, PT, PT, R4, 0x1, RZ ;  /* 0x0000000104047810 */ /* 0x000fc80007ffe0ff */
[----:B------:R-:W-:-:S13]  /*17460*/  ISETP.NE.AND P0, PT, R4, R7, PT ;  /* 0x000000070400720c */ /* 0x000fda0003f05270 */
[----:B------:R-:W-:Y:S05]  /*17470*/  @P0 BRA `(.L_x_641) ;  /* 0xfffffffc00c00947 */ /* 0x000fea000383ffff */
[----:B------:R-:W-:-:S07]  /*17480*/  MOV R4, 0xffffffff ;  /* 0xffffffff00047802 */ /* 0x000fce0000000f00 */
.L_x_640:
[----:B------:R-:W-:Y:S05]  /*17490*/  BSYNC.RECONVERGENT B5 ;  /* 0x0000000000057941 */ /* 0x000fea0003800200 */
.L_x_637:
[----:B------:R-:W-:Y:S01]  /*174a0*/  HFMA2 R6, -RZ, RZ, 0, 0 ;  /* 0x00000000ff067431 */ /* 0x000fe200000001ff */
[----:B------:R-:W-:Y:S01]  /*174b0*/  BSSY.RECONVERGENT B5, `(.L_x_642) ;  /* 0x0000014000057945 */ /* 0x000fe20003800200 */
[CC--:B------:R-:W-:Y:S02]  /*174c0*/  VIMNMX R19, PT, PT, R15.reuse, R14.reuse, PT ;  /* 0x0000000e0f137248 */ /* 0x0c0fe40003fe0100 */
[----:B------:R-:W-:-:S07]  /*174d0*/  VIMNMX R15, PT, PT, R15, R14, !PT ;  /* 0x0000000e0f0f7248 */ /* 0x000fce0007fe0100 */
.L_x_646:
        /* <DEDUP_REMOVED lines=12> */
.L_x_644:
[----:B------:R-:W-:Y:S05]  /*175a0*/  BSYNC.RELIABLE B6 ;  /* 0x0000000000067941 */ /* 0x000fea0003800100 */
.L_x_643:
[----:B------:R-:W-:-:S04]  /*175b0*/  IADD3 R6, PT, PT, R6, 0x1, RZ ;  /* 0x0000000106067810 */ /* 0x000fc80007ffe0ff */
[----:B------:R-:W-:-:S13]  /*175c0*/  ISETP.NE.AND P0, PT, R6, R7, PT ;  /* 0x000000070600720c */ /* 0x000fda0003f05270 */
[----:B------:R-:W-:Y:S05]  /*175d0*/  @P0 BRA `(.L_x_646) ;  /* 0xfffffffc00c00947 */ /* 0x000fea000383ffff */
[----:B------:R-:W-:-:S07]  /*175e0*/  MOV R6, 0xffffffff ;  /* 0xffffffff00067802 */ /* 0x000fce0000000f00 */
.L_x_645:
[----:B------:R-:W-:Y:S05]  /*175f0*/  BSYNC.RECONVERGENT B5 ;  /* 0x0000000000057941 */ /* 0x000fea0003800200 */
.L_x_642:
[----:B------:R-:W-:Y:S01]  /*17600*/  ISETP.GE.AND P0, PT, R2, RZ, PT ;  /* 0x000000ff0200720c */ /* 0x000fe20003f06270 */
[----:B------:R-:W-:Y:S01]  /*17610*/  BSSY.RECONVERGENT B5, `(.L_x_647) ;  /* 0x0000008000057945 */ /* 0x000fe20003800200 */
[----:B------:R-:W-:-:S11]  /*17620*/  ISETP.GE.AND P2, PT, R4, RZ, PT ;  /* 0x000000ff0400720c */ /* 0x000fd60003f46270 */
[----:B------:R-:W-:Y:S05]  /*17630*/  @!P0 BRA `(.L_x_648) ;  /* 0x0000000000148947 */ /* 0x000fea0003800000 */
[----:B------:R-:W-:-:S05]  /*17640*/  IADD3 R15, PT, PT, R1, R2, RZ ;  /* 0x00000002010f7210 */ /* 0x000fca0007ffe0ff */
[----:B------:R-:W2:Y:S02]  /*17650*/  LDL.U8 R2, [R15+0x2000] ;  /* 0x002000000f027983 */ /* 0x000ea40000100000 */
[----:B--2---:R-:W-:-:S04]  /*17660*/  ISETP.NE.AND P0, PT, R2, RZ, PT ;  /* 0x000000ff0200720c */ /* 0x004fc80003f05270 */
[----:B------:R-:W-:-:S05]  /*17670*/  SEL R2, RZ, 0x1, P0 ;  /* 0x00000001ff027807 */ /* 0x000fca0000000000 */
[----:B------:R1:W-:Y:S04]  /*17680*/  STL.U8 [R15+0x2000], R2 ;  /* 0x002000020f007387 */ /* 0x0003e80000100000 */
.L_x_648:
[----:B------:R-:W-:Y:S05]  /*17690*/  BSYNC.RECONVERGENT B5 ;  /* 0x0000000000057941 */ /* 0x000fea0003800200 */
.L_x_647:
[----:B------:R-:W-:Y:S04]  /*176a0*/  BSSY.RECONVERGENT B5, `(.L_x_649) ;  /* 0x0000007000057945 */ /* 0x000fe80003800200 */
[----:B------:R-:W-:Y:S05]  /*176b0*/  @!P2 BRA `(.L_x_650) ;  /* 0x000000000014a947 */ /* 0x000fea0003800000 */
[----:B-1----:R-:W-:-:S05]  /*176c0*/  IADD3 R15, PT, PT, R1, R4, RZ ;  /* 0x00000004010f7210 */ /* 0x002fca0007ffe0ff */
[----:B------:R-:W2:Y:S02]  /*176d0*/  LDL.U8 R2, [R15+0x2000] ;  /* 0x002000000f027983 */ /* 0x000ea40000100000 */
[----:B--2---:R-:W-:-:S04]  /*176e0*/  ISETP.NE.AND P0, PT, R2, RZ, PT ;  /* 0x000000ff0200720c */ /* 0x004fc80003f05270 */
[----:B------:R-:W-:-:S05]  /*176f0*/  SEL R2, RZ, 0x1, P0 ;  /* 0x00000001ff027807 */ /* 0x000fca0000000000 */
[----:B------:R2:W-:Y:S04]  /*17700*/  STL.U8 [R15+0x2000], R2 ;  /* 0x002000020f007387 */ /* 0x0005e80000100000 */
.L_x_650:
[----:B------:R-:W-:Y:S05]  /*17710*/  BSYNC.RECONVERGENT B5 ;  /* 0x0000000000057941 */ /* 0x000fea0003800200 */
.L_x_649:
[----:B------:R-:W-:Y:S01]  /*17720*/  ISETP.GE.AND P0, PT, R6, RZ, PT ;  /* 0x000000ff0600720c */ /* 0x000fe20003f06270 */
[----:B------:R-:W-:-:S12]  /*17730*/  BSSY.RECONVERGENT B5, `(.L_x_651) ;  /* 0x0000007000057945 */ /* 0x000fd80003800200 */
[----:B------:R-:W-:Y:S05]  /*17740*/  @!P0 BRA `(.L_x_652) ;  /* 0x0000000000148947 */ /* 0x000fea0003800000 */
[----:B-12---:R-:W-:-:S05]  /*17750*/  IMAD.IADD R15, R1, 0x1, R6 ;  /* 0x00000001010f7824 */ /* 0x006fca00078e0206 */
[----:B------:R-:W2:Y:S02]  /*17760*/  LDL.U8 R2, [R15+0x2000] ;  /* 0x002000000f027983 */ /* 0x000ea40000100000 */
[----:B--2---:R-:W-:-:S04]  /*17770*/  ISETP.NE.AND P0, PT, R2, RZ, PT ;  /* 0x000000ff0200720c */ /* 0x004fc80003f05270 */
[----:B------:R-:W-:-:S05]  /*17780*/  SEL R2, RZ, 0x1, P0 ;  /* 0x00000001ff027807 */ /* 0x000fca0000000000 */
[----:B------:R4:W-:Y:S04]  /*17790*/  STL.U8 [R15+0x2000], R2 ;  /* 0x002000020f007387 */ /* 0x0009e80000100000 */
.L_x_652:
[----:B------:R-:W-:Y:S05]  /*177a0*/  BSYNC.RECONVERGENT B5 ;  /* 0x0000000000057941 */ /* 0x000fea0003800200 */
.L_x_651:
[----:B------:R-:W-:Y:S05]  /*177b0*/  BRA `(.L_x_653) ;  /* 0xfffffff800107947 */ /* 0x000fea000383ffff */
.L_x_625:
[----:B------:R-:W-:Y:S05]  /*177c0*/  BSYNC.RECONVERGENT B4 ;  /* 0x0000000000047941 */ /* 0x000fea0003800200 */
.L_x_624:
[----:B------:R-:W-:Y:S01]  /*177d0*/  BSSY.RECONVERGENT B4, `(.L_x_601) ;  /* 0x000000b000047945 */ /* 0x000fe20003800200 */
[----:B------:R-:W-:-:S07]  /*177e0*/  MOV R4, R7 ;  /* 0x0000000700047202 */ /* 0x000fce0000000f00 */
.L_x_655:
[----:B------:R-:W-:Y:S02]  /*177f0*/  ISETP.GE.AND P0, PT, R4, 0x1, PT ;  /* 0x000000010400780c */ /* 0x000fe40003f06270 */
[----:B-12-4-:R-:W-:-:S11]  /*17800*/  MOV R2, 0xffffffff ;  /* 0xffffffff00027802 */ /* 0x016fd60000000f00 */
[----:B------:R-:W-:Y:S05]  /*17810*/  @!P0 BRA `(.L_x_654) ;  /* 0x0000000000188947 */ /* 0x000fea0003800000 */
[----:B------:R-:W-:-:S04]  /*17820*/  IADD3 R2, PT, PT, R4, -0x1, RZ ;  /* 0xffffffff04027810 */ /* 0x000fc80007ffe0ff */
[----:B------:R-:W-:-:S05]  /*17830*/  IADD3 R6, PT, PT, R1, R2, RZ ;  /* 0x0000000201067210 */ /* 0x000fca0007ffe0ff */
[----:B------:R-:W2:Y:S02]  /*17840*/  LDL.U8 R4, [R6+0x2000] ;  /* 0x0020000006047983 */ /* 0x000ea40000100000 */
[----:B--2---:R-:W-:Y:S02]  /*17850*/  ISETP.NE.AND P0, PT, R4, RZ, PT ;  /* 0x000000ff0400720c */ /* 0x004fe40003f05270 */
[----:B------:R-:W-:-:S11]  /*17860*/  MOV R4, R2 ;  /* 0x0000000200047202 */ /* 0x000fd60000000f00 */
[----:B------:R-:W-:Y:S05]  /*17870*/  @!P0 BRA `(.L_x_655) ;  /* 0xfffffffc00dc8947 */ /* 0x000fea000383ffff */
.L_x_654:
[----:B------:R-:W-:Y:S05]  /*17880*/  BSYNC.RECONVERGENT B4 ;  /* 0x0000000000047941 */ /* 0x000fea0003800200 */
.L_x_601:
[----:B------:R-:W-:Y:S05]  /*17890*/  BSYNC.RELIABLE B0 ;  /* 0x0000000000007941 */ /* 0x000fea0003800100 */
.L_x_598:
[----:B0-----:R-:W-:Y:S02]  /*178a0*/  LEA R15, R5, R16, 0x2 ;  /* 0x00000010050f7211 */ /* 0x001fe400078e10ff */
[----:B------:R-:W-:-:S03]  /*178b0*/  ISETP.GE.AND P0, PT, R2, RZ, PT ;  /* 0x000000ff0200720c */ /* 0x000fc60003f06270 */
[----:B------:R0:W-:Y:S10]  /*178c0*/  STL [R15], R2 ;  /* 0x000000020f007387 */ /* 0x0001f40000100800 */
[----:B0-----:R-:W-:Y:S05]  /*178d0*/  @!P0 BRA `(.L_x_602) ;  /* 0x00000000007c8947 */ /* 0x001fea0003800000 */
[----:B------:R-:W-:-:S05]  /*178e0*/  IADD3 R21, PT, PT, R1, R2, RZ ;  /* 0x0000000201157210 */ /* 0x000fca0007ffe0ff */
[----:B----4-:R-:W2:Y:S02]  /*178f0*/  LDL.U8 R4, [R21+0x2080] ;  /* 0x0020800015047983 */ /* 0x010ea40000100000 */
[----:B--2---:R-:W-:-:S13]  /*17900*/  ISETP.NE.AND P0, PT, R4, RZ, PT ;  /* 0x000000ff0400720c */ /* 0x004fda0003f05270 */
[----:B------:R-:W-:Y:S05]  /*17910*/  @P0 BRA `(.L_x_602) ;  /* 0x00000000006c0947 */ /* 0x000fea0003800000 */
[----:B------:R-:W-:Y:S01]  /*17920*/  IMAD R2, R2, 0x1c, R8 ;  /* 0x0000001c02027824 */ /* 0x000fe200078e0208 */
[----:B------:R-:W0:Y:S01]  /*17930*/  LDS R25, [R12+0x14] ;  /* 0x000014000c197984 */ /* 0x000e220000000800 */
[----:B------:R-:W-:Y:S01]  /*17940*/  UMOV UR4, 0xd9d7bdbb ;  /* 0xd9d7bdbb00047882 */ /* 0x000fe20000000000 */
[----:B------:R-:W-:Y:S01]  /*17950*/  UMOV UR5, 0x3ddb7cdf ;  /* 0x3ddb7cdf00057882 */ /* 0x000fe20000000000 */
[----:B------:R-:W-:Y:S01]  /*17960*/  HFMA2 R6, -RZ, RZ, 0, 5.9604644775390625e-08 ;  /* 0x00000001ff067431 */ /* 0x000fe200000001ff */
[----:B------:R-:W2:Y:S01]  /*17970*/  LDS R23, [R2+0x14] ;  /* 0x0000140002177984 */ /* 0x000ea20000000800 */
[----:B------:R-:W-:-:S03]  /*17980*/  IADD3 R4, PT, PT, R1, R5, RZ ;  /* 0x0000000501047210 */ /* 0x000fc60007ffe0ff */
[----:B------:R4:W-:Y:S04]  /*17990*/  STL.U8 [R21+0x2080], R6 ;  /* 0x0020800615007387 */ /* 0x0009e80000100000 */
[----:B------:R4:W-:Y:S01]  /*179a0*/  STL.U8 [R4+0x2080], R6 ;  /* 0x0020800604007387 */ /* 0x0009e20000100000 */
[----:B0-----:R-:W-:Y:S08]  /*179b0*/  F2F.F64.F32 R14, R25 ;  /* 0x00000019000e7310 */ /* 0x001ff00000201800 */
[----:B--2---:R-:W0:Y:S02]  /*179c0*/  F2F.F64.F32 R18, R23 ;  /* 0x0000001700127310 */ /* 0x004e240000201800 */
[----:B0-----:R-:W-:-:S08]  /*179d0*/  DADD R18, R18, UR4 ;  /* 0x0000000412127e29 */ /* 0x001fd00008000000 */
[----:B------:R-:W-:-:S06]  /*179e0*/  DSETP.GEU.AND P0, PT, R18, R14, PT ;  /* 0x0000000e1200722a */ /* 0x000fcc0003f0e000 */
[----:B------:R-:W-:-:S13]  /*179f0*/  ISETP.GT.OR P0, PT, R13, 0x7f, P0 ;  /* 0x0000007f0d00780c */ /* 0x000fda0000704670 */
[----:B----4-:R-:W-:Y:S05]  /*17a00*/  @P0 BRA `(.L_x_602) ;  /* 0x0000000000300947 */ /* 0x010fea0003800000 */
[----:B------:R-:W0:Y:S01]  /*17a10*/  S2R R15, SR_CgaCtaId ;  /* 0x00000000000f7919 */ /* 0x000e220000008800 */
[----:B------:R-:W-:Y:S02]  /*17a20*/  MOV R4, 0x400 ;  /* 0x0000040000047802 */ /* 0x000fe40000000f00 */
[----:B------:R-:W-:-:S03]  /*17a30*/  IADD3 R11, PT, PT, R11, -0x1, RZ ;  /* 0xffffffff0b0b7810 */ /* 0x000fc60007ffe0ff */
[----:B------:R-:W-:-:S05]  /*17a40*/  VIADD R2, R4, 0x2200 ;  /* 0x0000220004027836 */ /* 0x000fca0000000000 */
[C---:B0-----:R-:W-:Y:S02]  /*17a50*/  LEA R2, R15.reuse, R2, 0x18 ;  /* 0x000000020f027211 */ /* 0x041fe400078ec0ff */
[----:B------:R-:W-:-:S03]  /*17a60*/  LEA R4, R15, R4, 0x18 ;  /* 0x000000040f047211 */ /* 0x000fc600078ec0ff */
[C---:B------:R-:W-:Y:S01]  /*17a70*/  IMAD R2, R13.reuse, 0xc, R2 ;  /* 0x0000000c0d027824 */ /* 0x040fe200078e0202 */
[----:B------:R-:W-:-:S04]  /*17a80*/  IADD3 R13, PT, PT, R13, 0x1, RZ ;  /* 0x000000010d0d7810 */ /* 0x000fc80007ffe0ff */
[----:B------:R0:W-:Y:S04]  /*17a90*/  STS [R2], R23 ;  /* 0x0000001702007388 */ /* 0x0001e80000000800 */
[----:B------:R0:W-:Y:S04]  /*17aa0*/  STS [R2+0x4], R25 ;  /* 0x0000041902007388 */ /* 0x0001e80000000800 */
[----:B------:R0:W-:Y:S04]  /*17ab0*/  STS [R2+0x8], R11 ;  /* 0x0000080b02007388 */ /* 0x0001e80000000800 */
[----:B------:R0:W-:Y:S02]  /*17ac0*/  STS [R4+0x280c], R13 ;  /* 0x00280c0d04007388 */ /* 0x0001e40000000800 */
.L_x_602:
[----:B------:R-:W-:Y:S05]  /*17ad0*/  BSYNC.RECONVERGENT B1 ;  /* 0x0000000000017941 */ /* 0x000fea0003800200 */
.L_x_597:
[----:B------:R-:W-:-:S04]  /*17ae0*/  IADD3 R5, PT, PT, R5, 0x1, RZ ;  /* 0x0000000105057810 */ /* 0x000fc80007ffe0ff */
[----:B------:R-:W-:-:S13]  /*17af0*/  ISETP.NE.AND P0, PT, R5, R7, PT ;  /* 0x000000070500720c */ /* 0x000fda0003f05270 */
[----:B------:R-:W-:Y:S05]  /*17b00*/  @P0 BRA `(.L_x_656) ;  /* 0xffffffec00400947 */ /* 0x000fea000383ffff */
.L_x_596:
[----:B------:R-:W-:Y:S05]  /*17b10*/  BSYNC.RECONVERGENT B3 ;  /* 0x0000000000037941 */ /* 0x000fea0003800200 */
.L_x_595:
[----:B------:R-:W-:Y:S04]  /*17b20*/  BSSY.RECONVERGENT B0, `(.L_x_657) ;  /* 0x000008b000007945 */ /* 0x000fe80003800200 */
[----:B------:R-:W-:Y:S05]  /*17b30*/  @!P1 BRA `(.L_x_658) ;  /* 0x0000000800249947 */ /* 0x000fea0003800000 */
[C---:B0-2---:R-:W-:Y:S01]  /*17b40*/  IADD3 R2, PT, PT, R7.reuse, -0x1, RZ ;  /* 0xffffffff07027810 */ /* 0x045fe20007ffe0ff */
[----:B------:R-:W-:Y:S01]  /*17b50*/  BSSY.RECONVERGENT B1, `(.L_x_659) ;  /* 0x0000066000017945 */ /* 0x000fe20003800200 */
[----:B------:R-:W-:Y:S02]  /*17b60*/  LOP3.LUT R5, R7, 0x3, RZ, 0xc0, !PT ;  /* 0x0000000307057812 */ /* 0x000fe400078ec0ff */
[----:B------:R-:W-:Y:S02]  /*17b70*/  ISETP.GE.U32.AND P0, PT, R2, 0x3, PT ;  /* 0x000000030200780c */ /* 0x000fe40003f06070 */
[----:B------:R-:W-:-:S11]  /*17b80*/  MOV R2, RZ ;  /* 0x000000ff00027202 */ /* 0x000fd60000000f00 */
[----:B------:R-:W-:Y:S05]  /*17b90*/  @!P0 BRA `(.L_x_660) ;  /* 0x0000000400848947 */ /* 0x000fea0003800000 */
[----:B------:R-:W0:Y:S01]  /*17ba0*/  S2R R11, SR_CgaCtaId ;  /* 0x00000000000b7919 */ /* 0x000e220000008800 */
[----:B------:R-:W-:Y:S01]  /*17bb0*/  MOV R2, 0x400 ;  /* 0x0000040000027802 */ /* 0x000fe20000000f00 */
[----:B----4-:R-:W-:-:S03]  /*17bc0*/  HFMA2 R4, -RZ, RZ, 0, 0 ;  /* 0x00000000ff047431 */ /* 0x010fc600000001ff */
[----:B------:R-:W-:Y:S02]  /*17bd0*/  IADD3 R6, PT, PT, R2, 0x1400, RZ ;  /* 0x0000140002067810 */ /* 0x000fe40007ffe0ff */
[----:B------:R-:W-:Y:S02]  /*17be0*/  LOP3.LUT R2, R7, 0x7ffffffc, RZ, 0xc0, !PT ;  /* 0x7ffffffc07027812 */ /* 0x000fe400078ec0ff */
[----:B0-----:R-:W-:-:S07]  /*17bf0*/  LEA R15, R11, R6, 0x18 ;  /* 0x000000060b0f7211 */ /* 0x001fce00078ec0ff */
.L_x_669:
[----:B---3--:R-:W-:-:S05]  /*17c00*/  IADD3 R12, PT, PT, R1, R4, RZ ;  /* 0x00000004010c7210 */ /* 0x008fca0007ffe0ff */
[----:B--2-4-:R-:W2:Y:S04]  /*17c10*/  LDL.U8 R14, [R12+0x2080] ;  /* 0x002080000c0e7983 */ /* 0x014ea80000100000 */
[----:B0-----:R-:W4:Y:S04]  /*17c20*/  LDL.U8 R6, [R12+0x2081] ;  /* 0x002081000c067983 */ /* 0x001f280000100000 */
[----:B------:R-:W5:Y:S04]  /*17c30*/  LDL.U8 R8, [R12+0x2082] ;  /* 0x002082000c087983 */ /* 0x000f680000100000 */
[----:B------:R-:W3:Y:S01]  /*17c40*/  LDL.U8 R11, [R12+0x2083] ;  /* 0x002083000c0b7983 */ /* 0x000ee20000100000 */
[----:B------:R-:W-:Y:S01]  /*17c50*/  BSSY.RECONVERGENT B3, `(.L_x_661) ;  /* 0x0000019000037945 */ /* 0x000fe20003800200 */
[----:B--2---:R-:W-:Y:S01]  /*17c60*/  ISETP.NE.AND P0, PT, R14, RZ, PT ;  /* 0x000000ff0e00720c */ /* 0x004fe20003f05270 */
[C---:B------:R-:W-:Y:S01]  /*17c70*/  IMAD R14, R4.reuse, 0x1c, R15 ;  /* 0x0000001c040e7824 */ /* 0x040fe200078e020f */
[----:B------:R-:W-:-:S02]  /*17c80*/  IADD3 R4, PT, PT, R4, 0x4, RZ ;  /* 0x0000000404047810 */ /* 0x000fc40007ffe0ff */
[----:B----4-:R-:W-:Y:S02]  /*17c90*/  ISETP.NE.AND P4, PT, R6, RZ, PT ;  /* 0x000000ff0600720c */ /* 0x010fe40003f85270 */
[----:B------:R-:W-:Y:S02]  /*17ca0*/  ISETP.NE.AND P1, PT, R4, R2, PT ;  /* 0x000000020400720c */ /* 0x000fe40003f25270 */
[----:B-----5:R-:W-:Y:S02]  /*17cb0*/  ISETP.NE.AND P3, PT, R8, RZ, PT ;  /* 0x000000ff0800720c */ /* 0x020fe40003f65270 */
[----:B---3--:R-:W-:-:S03]  /*17cc0*/  ISETP.NE.AND P2, PT, R11, RZ, PT ;  /* 0x000000ff0b00720c */ /* 0x008fc60003f45270 */
[----:B------:R-:W-:Y:S10]  /*17cd0*/  @P0 BRA `(.L_x_662) ;  /* 0x0000000000400947 */ /* 0x000ff40003800000 */
[----:B------:R-:W0:Y:S01]  /*17ce0*/  LDS.64 R18, [R14+0x10] ;  /* 0x000010000e127984 */ /* 0x000e220000000a00 */
[----:B------:R-:W-:-:S04]  /*17cf0*/  ISETP.GT.AND P0, PT, R13, 0x7f, PT ;  /* 0x0000007f0d00780c */ /* 0x000fc80003f04270 */
[----:B0-----:R-:W-:-:S13]  /*17d00*/  FSETP.GTU.OR P0, PT, R19, 8, P0 ;  /* 0x410000001300780b */ /* 0x001fda000070c400 */
[----:B------:R-:W-:Y:S05]  /*17d10*/  @P0 BRA `(.L_x_662) ;  /* 0x0000000000300947 */ /* 0x000fea0003800000 */
[----:B------:R-:W0:Y:S01]  /*17d20*/  S2R R11, SR_CgaCtaId ;  /* 0x00000000000b7919 */ /* 0x000e220000008800 */
[----:B------:R-:W-:-:S05]  /*17d30*/  MOV R8, 0x400 ;  /* 0x0000040000087802 */ /* 0x000fca0000000f00 */
[----:B------:R-:W-:-:S05]  /*17d40*/  VIADD R6, R8, 0x2200 ;  /* 0x0000220008067836 */ /* 0x000fca0000000000 */
[C---:B0-----:R-:W-:Y:S02]  /*17d50*/  LEA R6, R11.reuse, R6, 0x18 ;  /* 0x000000060b067211 */ /* 0x041fe400078ec0ff */
[----:B------:R-:W-:-:S03]  /*17d60*/  LEA R8, R11, R8, 0x18 ;  /* 0x000000080b087211 */ /* 0x000fc600078ec0ff */
[C---:B------:R-:W-:Y:S01]  /*17d70*/  IMAD R21, R13.reuse, 0xc, R6 ;  /* 0x0000000c0d157824 */ /* 0x040fe200078e0206 */
[----:B------:R-:W-:Y:S02]  /*17d80*/  MOV R6, 0x7149f2ca ;  /* 0x7149f2ca00067802 */ /* 0x000fe40000000f00 */
[----:B------:R-:W-:Y:S02]  /*17d90*/  IADD3 R13, PT, PT, R13, 0x1, RZ ;  /* 0x000000010d0d7810 */ /* 0x000fe40007ffe0ff */
[----:B------:R0:W-:Y:S04]  /*17da0*/  STS [R21], R19 ;  /* 0x0000001315007388 */ /* 0x0001e80000000800 */
[----:B------:R0:W-:Y:S04]  /*17db0*/  STS [R21+0x4], R6 ;  /* 0x0000040615007388 */ /* 0x0001e80000000800 */
[----:B------:R0:W-:Y:S04]  /*17dc0*/  STS [R21+0x8], R18 ;  /* 0x0000081215007388 */ /* 0x0001e80000000800 */
[----:B------:R0:W-:Y:S02]  /*17dd0*/  STS [R8+0x280c], R13 ;  /* 0x00280c0d08007388 */ /* 0x0001e40000000800 */
.L_x_662:
[----:B------:R-:W-:Y:S05]  /*17de0*/  BSYNC.RECONVERGENT B3 ;  /* 0x0000000000037941 */ /* 0x000fea0003800200 */
.L_x_661:
[----:B------:R-:W-:Y:S04]  /*17df0*/  BSSY.RECONVERGENT B3, `(.L_x_663) ;  /* 0x0000013000037945 */ /* 0x000fe80003800200 */
[----:B------:R-:W-:Y:S05]  /*17e00*/  @P4 BRA `(.L_x_664) ;  /* 0x0000000000444947 */ /* 0x000fea0003800000 */
[----:B0-----:R-:W0:Y:S01]  /*17e10*/  LDS R8, [R14+0x30] ;  /* 0x000030000e087984 */ /* 0x001e220000000800 */
[----:B------:R-:W-:-:S04]  /*17e20*/  ISETP.GT.AND P0, PT, R13, 0x7f, PT ;  /* 0x0000007f0d00780c */ /* 0x000fc80003f04270 */
[----:B0-----:R-:W-:-:S13]  /*17e30*/  FSETP.GTU.OR P0, PT, R8, 8, P0 ;  /* 0x410000000800780b */ /* 0x001fda000070c400 */
[----:B------:R-:W-:Y:S05]  /*17e40*/  @P0 BRA `(.L_x_664) ;  /* 0x0000000000340947 */ /* 0x000fea0003800000 */
[----:B------:R-:W0:Y:S01]  /*17e50*/  S2R R18, SR_CgaCtaId ;  /* 0x0000000000127919 */ /* 0x000e220000008800 */
[----:B------:R-:W-:Y:S01]  /*17e60*/  MOV R11, 0x400 ;  /* 0x00000400000b7802 */ /* 0x000fe20000000f00 */
[----:B------:R-:W2:Y:S03]  /*17e70*/  LDS R6, [R14+0x2c] ;  /* 0x00002c000e067984 */ /* 0x000ea60000000800 */
[----:B------:R-:W-:-:S04]  /*17e80*/  IADD3 R12, PT, PT, R11, 0x2200, RZ ;  /* 0x000022000b0c7810 */ /* 0x000fc80007ffe0ff */
[C---:B0-----:R-:W-:Y:S02]  /*17e90*/  LEA R12, R18.reuse, R12, 0x18 ;  /* 0x0000000c120c7211 */ /* 0x041fe400078ec0ff */
[----:B------:R-:W-:-:S03]  /*17ea0*/  LEA R18, R18, R11, 0x18 ;  /* 0x0000000b12127211 */ /* 0x000fc600078ec0ff */
[C---:B------:R-:W-:Y:S02]  /*17eb0*/  IMAD R19, R13.reuse, 0xc, R12 ;  /* 0x0000000c0d137824 */ /* 0x040fe400078e020c */
[----:B------:R-:W-:Y:S01]  /*17ec0*/  HFMA2 R12, -RZ, RZ, 10824, -13904 ;  /* 0x7149f2caff0c7431 */ /* 0x000fe200000001ff */
[----:B------:R-:W-:Y:S02]  /*17ed0*/  IADD3 R13, PT, PT, R13, 0x1, RZ ;  /* 0x000000010d0d7810 */ /* 0x000fe40007ffe0ff */
[----:B------:R3:W-:Y:S04]  /*17ee0*/  STS [R19], R8 ;  /* 0x0000000813007388 */ /* 0x0007e80000000800 */
[----:B------:R3:W-:Y:S04]  /*17ef0*/  STS [R19+0x4], R12 ;  /* 0x0000040c13007388 */ /* 0x0007e80000000800 */
[----:B--2---:R3:W-:Y:S04]  /*17f00*/  STS [R19+0x8], R6 ;  /* 0x0000080613007388 */ /* 0x0047e80000000800 */
[----:B------:R3:W-:Y:S02]  /*17f10*/  STS [R18+0x280c], R13 ;  /* 0x00280c0d12007388 */ /* 0x0007e40000000800 */
.L_x_664:
[----:B------:R-:W-:Y:S05]  /*17f20*/  BSYNC.RECONVERGENT B3 ;  /* 0x0000000000037941 */ /* 0x000fea0003800200 */
.L_x_663:
[----:B------:R-:W-:Y:S04]  /*17f30*/  BSSY.RECONVERGENT B3, `(.L_x_665) ;  /* 0x0000012000037945 */ /* 0x000fe80003800200 */
[----:B------:R-:W-:Y:S05]  /*17f40*/  @P3 BRA `(.L_x_666) ;  /* 0x0000000000403947 */ /* 0x000fea0003800000 */
[----:B0--3--:R-:W0:Y:S01]  /*17f50*/  LDS.64 R18, [R14+0x48] ;  /* 0x000048000e127984 */ /* 0x009e220000000a00 */
[----:B------:R-:W-:-:S04]  /*17f60*/  ISETP.GT.AND P0, PT, R13, 0x7f, PT ;  /* 0x0000007f0d00780c */ /* 0x000fc80003f04270 */
[----:B0-----:R-:W-:-:S13]  /*17f70*/  FSETP.GTU.OR P0, PT, R19, 8, P0 ;  /* 0x410000001300780b */ /* 0x001fda000070c400 */
[----:B------:R-:W-:Y:S05]  /*17f80*/  @P0 BRA `(.L_x_666) ;  /* 0x0000000000300947 */ /* 0x000fea0003800000 */
[----:B------:R-:W0:Y:S01]  /*17f90*/  S2R R11, SR_CgaCtaId ;  /* 0x00000000000b7919 */ /* 0x000e220000008800 */
[----:B------:R-:W-:Y:S02]  /*17fa0*/  MOV R6, 0x400 ;  /* 0x0000040000067802 */ /* 0x000fe40000000f00 */
[----:B------:R-:W-:Y:S02]  /*17fb0*/  MOV R21, 0x7149f2ca ;  /* 0x7149f2ca00157802 */ /* 0x000fe40000000f00 */
[----:B------:R-:W-:-:S04]  /*17fc0*/  IADD3 R8, PT, PT, R6, 0x2200, RZ ;  /* 0x0000220006087810 */ /* 0x000fc80007ffe0ff */
        /* <DEDUP_REMOVED lines=8> */
.L_x_666:
[----:B------:R-:W-:Y:S05]  /*18050*/  BSYNC.RECONVERGENT B3 ;  /* 0x0000000000037941 */ /* 0x000fea0003800200 */
.L_x_665:
[----:B------:R-:W-:Y:S04]  /*18060*/  BSSY.RECONVERGENT B3, `(.L_x_667) ;  /* 0x0000013000037945 */ /* 0x000fe80003800200 */
[----:B------:R-:W-:Y:S05]  /*18070*/  @P2 BRA `(.L_x_668) ;  /* 0x0000000000442947 */ /* 0x000fea0003800000 */
[----:B0-23--:R-:W0:Y:S01]  /*18080*/  LDS R6, [R14+0x68] ;  /* 0x000068000e067984 */ /* 0x00de220000000800 */
        /* <DEDUP_REMOVED lines=9> */
[C---:B------:R-:W-:Y:S01]  /*18120*/  IMAD R11, R13.reuse, 0xc, R18 ;  /* 0x0000000c0d0b7824 */ /* 0x040fe200078e0212 */
[----:B------:R-:W-:Y:S01]  /*18130*/  IADD3 R13, PT, PT, R13, 0x1, RZ ;  /* 0x000000010d0d7810 */ /* 0x000fe20007ffe0ff */
[----:B------:R-:W-:-:S03]  /*18140*/  IMAD.MOV.U32 R18, RZ, RZ, 0x7149f2ca ;  /* 0x7149f2caff127424 */ /* 0x000fc600078e00ff */
[----:B------:R4:W-:Y:S04]  /*18150*/  STS [R11], R6 ;  /* 0x000000060b007388 */ /* 0x0009e80000000800 */
[----:B------:R4:W-:Y:S04]  /*18160*/  STS [R11+0x4], R18 ;  /* 0x000004120b007388 */ /* 0x0009e80000000800 */
[----:B--2---:R4:W-:Y:S04]  /*18170*/  STS [R11+0x8], R14 ;  /* 0x0000080e0b007388 */ /* 0x0049e80000000800 */
[----:B------:R4:W-:Y:S02]  /*18180*/  STS [R8+0x280c], R13 ;  /* 0x00280c0d08007388 */ /* 0x0009e40000000800 */
.L_x_668:
[----:B------:R-:W-:Y:S05]  /*18190*/  BSYNC.RECONVERGENT B3 ;  /* 0x0000000000037941 */ /* 0x000fea0003800200 */
.L_x_667:
[----:B------:R-:W-:Y:S05]  /*181a0*/  @P1 BRA `(.L_x_669) ;  /* 0xfffffff800941947 */ /* 0x000fea000383ffff */
.L_x_660:
[----:B------:R-:W-:Y:S05]  /*181b0*/  BSYNC.RECONVERGENT B1 ;  /* 0x0000000000017941 */ /* 0x000fea0003800200 */
.L_x_659:
[----:B------:R-:W-:-:S13]  /*181c0*/  ISETP.NE.AND P0, PT, R5, RZ, PT ;  /* 0x000000ff0500720c */ /* 0x000fda0003f05270 */
[----:B------:R-:W-:Y:S05]  /*181d0*/  @!P0 BRA `(.L_x_658) ;  /* 0x00000000007c8947 */ /* 0x000fea0003800000 */
[----:B----4-:R-:W-:-:S07]  /*181e0*/  HFMA2 R4, -RZ, RZ, 0, 0 ;  /* 0x00000000ff047431 */ /* 0x010fce00000001ff */
.L_x_672:
[----:B0-23--:R-:W-:-:S06]  /*181f0*/  IADD3 R6, PT, PT, R1, R2, RZ ;  /* 0x0000000201067210 */ /* 0x00dfcc0007ffe0ff */
[----:B------:R-:W2:Y:S01]  /*18200*/  LDL.U8 R6, [R6+0x2080] ;  /* 0x0020800006067983 */ /* 0x000ea20000100000 */
[----:B------:R-:W-:Y:S01]  /*18210*/  IADD3 R4, PT, PT, R4, 0x1, RZ ;  /* 0x0000000104047810 */ /* 0x000fe20007ffe0ff */
[----:B------:R-:W-:Y:S03]  /*18220*/  BSSY.RECONVERGENT B1, `(.L_x_670) ;  /* 0x0000018000017945 */ /* 0x000fe60003800200 */
[----:B------:R-:W-:Y:S02]  /*18230*/  ISETP.NE.AND P1, PT, R4, R5, PT ;  /* 0x000000050400720c */ /* 0x000fe40003f25270 */
[----:B--2---:R-:W-:-:S13]  /*18240*/  ISETP.NE.AND P0, PT, R6, RZ, PT ;  /* 0x000000ff0600720c */ /* 0x004fda0003f05270 */
[----:B------:R-:W-:Y:S05]  /*18250*/  @P0 BRA `(.L_x_671) ;  /* 0x0000000000500947 */ /* 0x000fea0003800000 */
[----:B------:R-:W0:Y:S01]  /*18260*/  S2R R12, SR_CgaCtaId ;  /* 0x00000000000c7919 */ /* 0x000e220000008800 */
[----:B------:R-:W-:Y:S02]  /*18270*/  MOV R11, 0x400 ;  /* 0x00000400000b7802 */ /* 0x000fe40000000f00 */
[----:B------:R-:W-:Y:S02]  /*18280*/  ISETP.GT.AND P0, PT, R13, 0x7f, PT ;  /* 0x0000007f0d00780c */ /* 0x000fe40003f04270 */
[----:B------:R-:W-:-:S04]  /*18290*/  IADD3 R6, PT, PT, R11, 0x1400, RZ ;  /* 0x000014000b067810 */ /* 0x000fc80007ffe0ff */
[----:B0-----:R-:W-:-:S05]  /*182a0*/  LEA R15, R12, R6, 0x18 ;  /* 0x000000060c0f7211 */ /* 0x001fca00078ec0ff */
[----:B------:R-:W-:-:S05]  /*182b0*/  IMAD R6, R2, 0x1c, R15 ;  /* 0x0000001c02067824 */ /* 0x000fca00078e020f */
[----:B------:R-:W0:Y:S02]  /*182c0*/  LDS R8, [R6+0x14] ;  /* 0x0000140006087984 */ /* 0x000e240000000800 */
[----:B0-----:R-:W-:-:S13]  /*182d0*/  FSETP.GTU.OR P0, PT, R8, 8, P0 ;  /* 0x410000000800780b */ /* 0x001fda000070c400 */
[----:B------:R-:W-:Y:S05]  /*182e0*/  @P0 BRA `(.L_x_671) ;  /* 0x00000000002c0947 */ /* 0x000fea0003800000 */
[----:B------:R-:W0:Y:S01]  /*182f0*/  LDS R6, [R6+0x10] ;  /* 0x0000100006067984 */ /* 0x000e220000000800 */
[----:B------:R-:W-:-:S04]  /*18300*/  IADD3 R15, PT, PT, R11, 0x2200, RZ ;  /* 0x000022000b0f7810 */ /* 0x000fc80007ffe0ff */
[C---:B------:R-:W-:Y:S02]  /*18310*/  LEA R14, R12.reuse, R15, 0x18 ;  /* 0x0000000f0c0e7211 */ /* 0x040fe400078ec0ff */
[----:B------:R-:W-:-:S03]  /*18320*/  LEA R12, R12, R11, 0x18 ;  /* 0x0000000b0c0c7211 */ /* 0x000fc600078ec0ff */
[C---:B------:R-:W-:Y:S01]  /*18330*/  IMAD R15, R13.reuse, 0xc, R14 ;  /* 0x0000000c0d0f7824 */ /* 0x040fe200078e020e */
[----:B------:R-:W-:Y:S02]  /*18340*/  MOV R14, 0x7149f2ca ;  /* 0x7149f2ca000e7802 */ /* 0x000fe40000000f00 */
[----:B------:R-:W-:Y:S02]  /*18350*/  IADD3 R13, PT, PT, R13, 0x1, RZ ;  /* 0x000000010d0d7810 */ /* 0x000fe40007ffe0ff */
[----:B------:R2:W-:Y:S04]  /*18360*/  STS [R15], R8 ;  /* 0x000000080f007388 */ /* 0x0005e80000000800 */
[----:B------:R2:W-:Y:S04]  /*18370*/  STS [R15+0x4], R14 ;  /* 0x0000040e0f007388 */ /* 0x0005e80000000800 */
[----:B0-----:R2:W-:Y:S04]  /*18380*/  STS [R15+0x8], R6 ;  /* 0x000008060f007388 */ /* 0x0015e80000000800 */
[----:B------:R2:W-:Y:S02]  /*18390*/  STS [R12+0x280c], R13 ;  /* 0x00280c0d0c007388 */ /* 0x0005e40000000800 */
.L_x_671:
[----:B------:R-:W-:Y:S05]  /*183a0*/  BSYNC.RECONVERGENT B1 ;  /* 0x0000000000017941 */ /* 0x000fea0003800200 */
.L_x_670:
[----:B------:R-:W-:Y:S01]  /*183b0*/  IADD3 R2, PT, PT, R2, 0x1, RZ ;  /* 0x0000000102027810 */ /* 0x000fe20007ffe0ff */
[----:B------:R-:W-:Y:S06]  /*183c0*/  @P1 BRA `(.L_x_672) ;  /* 0xfffffffc00881947 */ /* 0x000fec000383ffff */
.L_x_658:
[----:B------:R-:W-:Y:S05]  /*183d0*/  BSYNC.RECONVERGENT B0 ;  /* 0x0000000000007941 */ /* 0x000fea0003800200 */
.L_x_657:
[----:B0-234-:R-:W0:Y:S01]  /*183e0*/  S2R R6, SR_CgaCtaId ;  /* 0x0000000000067919 */ /* 0x01de220000008800 */
[----:B------:R-:W-:Y:S01]  /*183f0*/  MOV R5, 0x400 ;  /* 0x0000040000057802 */ /* 0x000fe20000000f00 */
[----:B------:R-:W-:Y:S01]  /*18400*/  BSSY.RECONVERGENT B0, `(.L_x_673) ;  /* 0x0000060000007945 */ /* 0x000fe20003800200 */
[----:B------:R-:W-:Y:S02]  /*18410*/  ISETP.GE.AND P0, PT, R13, 0x1, PT ;  /* 0x000000010d00780c */ /* 0x000fe40003f06270 */
[----:B0-----:R-:W-:-:S05]  /*18420*/  LEA R2, R6, R5, 0x18 ;  /* 0x0000000506027211 */ /* 0x001fca00078ec0ff */
[----:B------:R0:W-:Y:S04]  /*18430*/  STS.64 [R2+0x2800], RZ ;  /* 0x002800ff02007388 */ /* 0x0001e80000000a00 */
[----:B------:R0:W-:Y:S02]  /*18440*/  STS [R2+0x2808], RZ ;  /* 0x002808ff02007388 */ /* 0x0001e40000000800 */
[----:B------:R-:W-:Y:S05]  /*18450*/  @!P0 BRA `(.L_x_674) ;  /* 0x0000000400688947 */ /* 0x000fea0003800000 */
[C---:B------:R-:W-:Y:S01]  /*18460*/  ISETP.GE.U32.AND P0, PT, R13.reuse, 0x4, PT ;  /* 0x000000040d00780c */ /* 0x040fe20003f06070 */
[----:B------:R-:W-:Y:S01]  /*18470*/  BSSY.RECONVERGENT B1, `(.L_x_675) ;  /* 0x000003f000017945 */ /* 0x000fe20003800200 */
[----:B0-----:R-:W-:Y:S01]  /*18480*/  LOP3.LUT R2, R13, 0x3, RZ, 0xc0, !PT ;  /* 0x000000030d027812 */ /* 0x001fe200078ec0ff */
[----:B------:R-:W-:-:S03]  /*18490*/  IMAD.MOV.U32 R4, RZ, RZ, RZ ;  /* 0x000000ffff047224 */ /* 0x000fc600078e00ff */
[----:B------:R-:W-:-:S07]  /*184a0*/  ISETP.NE.AND P1, PT, R2, RZ, PT ;  /* 0x000000ff0200720c */ /* 0x000fce0003f25270 */
[----:B------:R-:W-:Y:S06]  /*184b0*/  @!P0 BRA `(.L_x_676) ;  /* 0x0000000000e88947 */ /* 0x000fec0003800000 */
[----:B------:R-:W-:Y:S01]  /*184c0*/  IADD3 R11, PT, PT, R5, 0x2200, RZ ;  /* 0x00002200050b7810 */ /* 0x000fe20007ffe0ff */
[----:B------:R-:W-:Y:S01]  /*184d0*/  HFMA2 R5, -RZ, RZ, 0, 0 ;  /* 0x00000000ff057431 */ /* 0x000fe200000001ff */
[----:B------:R-:W-:Y:S02]  /*184e0*/  LOP3.LUT R4, R13, 0x7ffffffc, RZ, 0xc0, !PT ;  /* 0x7ffffffc0d047812 */ /* 0x000fe400078ec0ff */
[----:B------:R-:W-:-:S07]  /*184f0*/  LEA R12, R6, R11, 0x18 ;  /* 0x0000000b060c7211 */ /* 0x000fce00078ec0ff */
.L_x_677:
[C---:B------:R-:W-:Y:S01]  /*18500*/  IMAD R20, R5.reuse, 0xc, R12 ;  /* 0x0000000c05147824 */ /* 0x040fe200078e020c */
[----:B------:R-:W-:-:S04]  /*18510*/  IADD3 R5, PT, PT, R5, 0x4, RZ ;  /* 0x0000000405057810 */ /* 0x000fc80007ffe0ff */
[----:B------:R-:W0:Y:S02]  /*18520*/  LDS.128 R24, [R20] ;  /* 0x0000000014187984 */ /* 0x000e240000000c00 */
[----:B0-----:R-:W-:-:S04]  /*18530*/  ISETP.GT.U32.AND P0, PT, R26, 0x2, PT ;  /* 0x000000021a00780c */ /* 0x001fc80003f04070 */
[----:B------:R-:W-:-:S04]  /*18540*/  FSETP.GTU.OR P0, PT, R24, 8, P0 ;  /* 0x410000001800780b */ /* 0x000fc8000070c400 */
[----:B------:R-:W-:-:S13]  /*18550*/  FSETP.LEU.OR P0, PT, R25, 8, P0 ;  /* 0x410000001900780b */ /* 0x000fda000070b400 */
[----:B------:R-:W0:Y:S01]  /*18560*/  @!P0 S2R R11, SR_CgaCtaId ;  /* 0x00000000000b8919 */ /* 0x000e220000008800 */
[----:B------:R-:W-:-:S04]  /*18570*/  @!P0 MOV R6, 0x400 ;  /* 0x0000040000068802 */ /* 0x000fc80000000f00 */
[----:B------:R-:W-:-:S04]  /*18580*/  @!P0 IADD3 R6, PT, PT, R6, 0x2800, RZ ;  /* 0x0000280006068810 */ /* 0x000fc80007ffe0ff */
[----:B0-----:R-:W-:-:S04]  /*18590*/  @!P0 LEA R11, R11, R6, 0x18 ;  /* 0x000000060b0b8211 */ /* 0x001fc800078ec0ff */
[----:B------:R-:W-:-:S05]  /*185a0*/  @!P0 LEA R11, R26, R11, 0x2 ;  /* 0x0000000b1a0b8211 */ /* 0x000fca00078e10ff */
[----:B------:R-:W0:Y:S02]  /*185b0*/  @!P0 LDS R6, [R11] ;  /* 0x000000000b068984 */ /* 0x000e240000000800 */
[----:B0-----:R-:W-:-:S05]  /*185c0*/  @!P0 IADD3 R6, PT, PT, R6, 0x1, RZ ;  /* 0x0000000106068810 */ /* 0x001fca0007ffe0ff */
[----:B------:R-:W-:Y:S04]  /*185d0*/  @!P0 STS [R11], R6 ;  /* 0x000000060b008388 */ /* 0x000fe80000000800 */
[----:B------:R-:W0:Y:S04]  /*185e0*/  LDS.64 R14, [R20+0x10] ;  /* 0x00001000140e7984 */ /* 0x000e280000000a00 */
[----:B------:R-:W2:Y:S01]  /*185f0*/  LDS R8, [R20+0xc] ;  /* 0x00000c0014087984 */ /* 0x000ea20000000800 */
[----:B0-----:R-:W-:-:S04]  /*18600*/  ISETP.GT.U32.AND P0, PT, R15, 0x2, PT ;  /* 0x000000020f00780c */ /* 0x001fc80003f04070 */
[----:B--2---:R-:W-:-:S04]  /*18610*/  FSETP.GTU.OR P0, PT, R8, 8, P0 ;  /* 0x410000000800780b */ /* 0x004fc8000070c400 */
        /* <DEDUP_REMOVED lines=9> */
[----:B------:R-:W0:Y:S04]  /*186b0*/  LDS R6, [R20+0x20] ;  /* 0x0000200014067984 */ /* 0x000e280000000800 */
[----:B------:R-:W2:Y:S01]  /*186c0*/  LDS.64 R14, [R20+0x18] ;  /* 0x00001800140e7984 */ /* 0x000ea20000000a00 */
[----:B0-----:R-:W-:-:S04]  /*186d0*/  ISETP.GT.U32.AND P0, PT, R6, 0x2, PT ;  /* 0x000000020600780c */ /* 0x001fc80003f04070 */
[----:B--2---:R-:W-:-:S04]  /*186e0*/  FSETP.GTU.OR P0, PT, R14, 8, P0 ;  /* 0x410000000e00780b */ /* 0x004fc8000070c400 */
[----:B------:R-:W-:-:S13]  /*186f0*/  FSETP.LEU.OR P0, PT, R15, 8, P0 ;  /* 0x410000000f00780b */ /* 0x000fda000070b400 */
[----:B------:R-:W0:Y:S01]  /*18700*/  @!P0 S2R R15, SR_CgaCtaId ;  /* 0x00000000000f8919 */ /* 0x000e220000008800 */
[----:B------:R-:W-:-:S04]  /*18710*/  @!P0 MOV R14, 0x400 ;  /* 0x00000400000e8802 */ /* 0x000fc80000000f00 */
[----:B------:R-:W-:-:S04]  /*18720*/  @!P0 IADD3 R14, PT, PT, R14, 0x2800, RZ ;  /* 0x000028000e0e8810 */ /* 0x000fc80007ffe0ff */
[----:B0-----:R-:W-:-:S05]  /*18730*/  @!P0 LEA R15, R15, R14, 0x18 ;  /* 0x0000000e0f0f8211 */ /* 0x001fca00078ec0ff */
[----:B------:R-:W-:-:S05]  /*18740*/  @!P0 IMAD R6, R6, 0x4, R15 ;  /* 0x0000000406068824 */ /* 0x000fca00078e020f */
[----:B------:R-:W0:Y:S02]  /*18750*/  @!P0 LDS R8, [R6] ;  /* 0x0000000006088984 */ /* 0x000e240000000800 */
[----:B0-----:R-:W-:-:S05]  /*18760*/  @!P0 IADD3 R11, PT, PT, R8, 0x1, RZ ;  /* 0x00000001080b8810 */ /* 0x001fca0007ffe0ff */
[----:B------:R-:W-:Y:S04]  /*18770*/  @!P0 STS [R6], R11 ;  /* 0x0000000b06008388 */ /* 0x000fe80000000800 */
[----:B------:R-:W0:Y:S02]  /*18780*/  LDS.128 R20, [R20+0x20] ;  /* 0x0000200014147984 */ /* 0x000e240000000c00 */
        /* <DEDUP_REMOVED lines=10> */
[----:B------:R0:W-:Y:S01]  /*18830*/  @!P0 STS [R23], R8 ;  /* 0x0000000817008388 */ /* 0x0001e20000000800 */
[----:B------:R-:W-:-:S13]  /*18840*/  ISETP.NE.AND P0, PT, R5, R4, PT ;  /* 0x000000040500720c */ /* 0x000fda0003f05270 */
[----:B0-----:R-:W-:Y:S05]  /*18850*/  @P0 BRA `(.L_x_677) ;  /* 0xfffffffc00280947 */ /* 0x001fea000383ffff */
.L_x_676:
[----:B------:R-:W-:Y:S05]  /*18860*/  BSYNC.RECONVERGENT B1 ;  /* 0x0000000000017941 */ /* 0x000fea0003800200 */
.L_x_675:
[----:B------:R-:W-:Y:S05]  /*18870*/  @!P1 BRA `(.L_x_674) ;  /* 0x0000000000609947 */ /* 0x000fea0003800000 */
[----:B------:R-:W0:Y:S01]  /*18880*/  S2R R11, SR_CgaCtaId ;  /* 0x00000000000b7919 */ /* 0x000e220000008800 */
[----:B------:R-:W-:-:S04]  /*18890*/  MOV R5, 0x400 ;  /* 0x0000040000057802 */ /* 0x000fc80000000f00 */
[----:B------:R-:W-:Y:S02]  /*188a0*/  IADD3 R6, PT, PT, R5, 0x2200, RZ ;  /* 0x0000220005067810 */ /* 0x000fe40007ffe0ff */
[----:B------:R-:W-:Y:S02]  /*188b0*/  MOV R5, RZ ;  /* 0x000000ff00057202 */ /* 0x000fe40000000f00 */
[----:B0-----:R-:W-:-:S07]  /*188c0*/  LEA R15, R11, R6, 0x18 ;  /* 0x000000060b0f7211 */ /* 0x001fce00078ec0ff */
.L_x_678:
[C---:B------:R-:W-:Y:S01]  /*188d0*/  IMAD R6, R4.reuse, 0xc, R15 ;  /* 0x0000000c04067824 */ /* 0x040fe200078e020f */
[----:B------:R-:W-:Y:S02]  /*188e0*/  IADD3 R5, PT, PT, R5, 0x1, RZ ;  /* 0x0000000105057810 */ /* 0x000fe40007ffe0ff */
[----:B------:R-:W-:Y:S02]  /*188f0*/  IADD3 R4, PT, PT, R4, 0x1, RZ ;  /* 0x0000000104047810 */ /* 0x000fe40007ffe0ff */
[----:B------:R-:W0:Y:S04]  /*18900*/  LDS R12, [R6+0x8] ;  /* 0x00000800060c7984 */ /* 0x000e280000000800 */
[----:B------:R-:W2:Y:S04]  /*18910*/  LDS R8, [R6] ;  /* 0x0000000006087984 */ /* 0x000ea80000000800 */
[----:B------:R-:W3:Y:S01]  /*18920*/  LDS R11, [R6+0x4] ;  /* 0x00000400060b7984 */ /* 0x000ee20000000800 */
[----:B0-----:R-:W-:-:S04]  /*18930*/  ISETP.GT.U32.AND P0, PT, R12, 0x2, PT ;  /* 0x000000020c00780c */ /* 0x001fc80003f04070 */
[----:B--2---:R-:W-:-:S04]  /*18940*/  FSETP.GTU.OR P0, PT, R8, 8, P0 ;  /* 0x410000000800780b */ /* 0x004fc8000070c400 */
[----:B---3--:R-:W-:-:S13]  /*18950*/  FSETP.LEU.OR P0, PT, R11, 8, P0 ;  /* 0x410000000b00780b */ /* 0x008fda000070b400 */
[----:B------:R-:W0:Y:S01]  /*18960*/  @!P0 S2R R11, SR_CgaCtaId ;  /* 0x00000000000b8919 */ /* 0x000e220000008800 */
[----:B------:R-:W-:-:S04]  /*18970*/  @!P0 MOV R8, 0x400 ;  /* 0x0000040000088802 */ /* 0x000fc80000000f00 */
[----:B------:R-:W-:-:S04]  /*18980*/  @!P0 IADD3 R8, PT, PT, R8, 0x2800, RZ ;  /* 0x0000280008088810 */ /* 0x000fc80007ffe0ff */
[----:B0-----:R-:W-:-:S04]  /*18990*/  @!P0 LEA R11, R11, R8, 0x18 ;  /* 0x000000080b0b8211 */ /* 0x001fc800078ec0ff */
[----:B------:R-:W-:-:S05]  /*189a0*/  @!P0 LEA R8, R12, R11, 0x2 ;  /* 0x0000000b0c088211 */ /* 0x000fca00078e10ff */
[----:B------:R-:W0:Y:S02]  /*189b0*/  @!P0 LDS R11, [R8] ;  /* 0x00000000080b8984 */ /* 0x000e240000000800 */
[----:B0-----:R-:W-:-:S05]  /*189c0*/  @!P0 VIADD R11, R11, 0x1 ;  /* 0x000000010b0b8836 */ /* 0x001fca0000000000 */
[----:B------:R2:W-:Y:S01]  /*189d0*/  @!P0 STS [R8], R11 ;  /* 0x0000000b08008388 */ /* 0x0005e20000000800 */
[----:B------:R-:W-:-:S13]  /*189e0*/  ISETP.NE.AND P0, PT, R5, R2, PT ;  /* 0x000000020500720c */ /* 0x000fda0003f05270 */
[----:B--2---:R-:W-:Y:S05]  /*189f0*/  @P0 BRA `(.L_x_678) ;  /* 0xfffffffc00b40947 */ /* 0x004fea000383ffff */
.L_x_674:
[----:B------:R-:W-:Y:S05]  /*18a00*/  BSYNC.RECONVERGENT B0 ;  /* 0x0000000000007941 */ /* 0x000fea0003800200 */
.L_x_673:
[----:B------:R-:W2:Y:S01]  /*18a10*/  S2R R5, SR_CgaCtaId ;  /* 0x0000000000057919 */ /* 0x000ea20000008800 */
[----:B0-----:R-:W-:Y:S01]  /*18a20*/  MOV R2, 0x400 ;  /* 0x0000040000027802 */ /* 0x001fe20000000f00 */
[----:B------:R-:W-:Y:S03]  /*18a30*/  BSSY.RECONVERGENT B0, `(.L_x_679) ;  /* 0x000001e000007945 */ /* 0x000fe60003800200 */
[----:B--2---:R-:W-:-:S06]  /*18a40*/  LEA R4, R5, R2, 0x18 ;  /* 0x0000000205047211 */ /* 0x004fcc00078ec0ff */
[----:B------:R-:W0:Y:S02]  /*18a50*/  LDS R4, [R4+0x2800] ;  /* 0x0028000004047984 */ /* 0x000e240000000800 */
[----:B0-----:R-:W-:-:S04]  /*18a60*/  ISETP.NE.AND P0, PT, R4, RZ, PT ;  /* 0x000000ff0400720c */ /* 0x001fc80003f05270 */
[----:B------:R-:W-:-:S13]  /*18a70*/  ISETP.LT.OR P0, PT, R7, 0x1, P0 ;  /* 0x000000010700780c */ /* 0x000fda0000701670 */
[----:B------:R-:W-:Y:S05]  /*18a80*/  @P0 BRA `(.L_x_680) ;  /* 0x0000000000600947 */ /* 0x000fea0003800000 */
[----:B------:R-:W-:Y:S01]  /*18a90*/  IADD3 R4, PT, PT, R2, 0x1400, RZ ;  /* 0x0000140002047810 */ /* 0x000fe20007ffe0ff */
[----:B------:R-:W-:-:S03]  /*18aa0*/  HFMA2 R2, -RZ, RZ, 0, 0 ;  /* 0x00000000ff027431 */ /* 0x000fc600000001ff */
[----:B------:R-:W-:-:S07]  /*18ab0*/  LEA R5, R5, R4, 0x18 ;  /* 0x0000000405057211 */ /* 0x000fce00078ec0ff */
.L_x_684:
[----:B------:R-:W-:Y:S01]  /*18ac0*/  IMAD R4, R2, 0x1c, R5 ;  /* 0x0000001c02047824 */ /* 0x000fe200078e0205 */
[----:B------:R-:W-:Y:S04]  /*18ad0*/  BSSY.RELIABLE B1, `(.L_x_681) ;  /* 0x0000008000017945 */ /* 0x000fe80003800100 */
[----:B------:R-:W0:Y:S02]  /*18ae0*/  LDS R6, [R4+0x10] ;  /* 0x0000100004067984 */ /* 0x000e240000000800 */
[----:B0-----:R-:W-:-:S13]  /*18af0*/  ISETP.NE.AND P0, PT, R6, RZ, PT ;  /* 0x000000ff0600720c */ /* 0x001fda0003f05270 */
[----:B------:R-:W-:Y:S05]  /*18b00*/  @P0 BRA `(.L_x_682) ;  /* 0x0000000000100947 */ /* 0x000fea0003800000 */
[----:B------:R-:W0:Y:S02]  /*18b10*/  LDS R4, [R4+0x14] ;  /* 0x0000140004047984 */ /* 0x000e240000000800 */
[----:B0-----:R-:W-:-:S13]  /*18b20*/  FSETP.GTU.AND P0, PT, R4, 8, PT ;  /* 0x410000000400780b */ /* 0x001fda0003f0c000 */
[----:B------:R-:W-:Y:S05]  /*18b30*/  @!P0 BREAK.RELIABLE B1 ;  /* 0x0000000000018942 */ /* 0x000fea0003800100 */
[----:B------:R-:W-:Y:S05]  /*18b40*/  @!P0 BRA `(.L_x_683) ;  /* 0x0000000000188947 */ /* 0x000fea0003800000 */
.L_x_682:
[----:B------:R-:W-:Y:S05]  /*18b50*/  BSYNC.RELIABLE B1 ;  /* 0x0000000000017941 */ /* 0x000fea0003800100 */
.L_x_681:
[----:B------:R-:W-:-:S04]  /*18b60*/  IADD3 R2, PT, PT, R2, 0x1, RZ ;  /* 0x0000000102027810 */ /* 0x000fc80007ffe0ff */
[----:B------:R-:W-:-:S13]  /*18b70*/  ISETP.NE.AND P0, PT, R2, R7, PT ;  /* 0x000000070200720c */ /* 0x000fda0003f05270 */
[----:B------:R-:W-:Y:S05]  /*18b80*/  @P0 BRA `(.L_x_684) ;  /* 0xfffffffc00cc0947 */ /* 0x000fea000383ffff */
[----:B------:R-:W-:Y:S01]  /*18b90*/  MOV R4, RZ ;  /* 0x000000ff00047202 */ /* 0x000fe20000000f00 */
[----:B------:R-:W-:Y:S06]  /*18ba0*/  BRA `(.L_x_680) ;  /* 0x0000000000187947 */ /* 0x000fec0003800000 */
.L_x_683:
[----:B------:R-:W0:Y:S01]  /*18bb0*/  S2UR UR5, SR_CgaCtaId ;  /* 0x00000000000579c3 */ /* 0x000e220000008800 */
[----:B------:R-:W-:Y:S01]  /*18bc0*/  UMOV UR4, 0x400 ;  /* 0x0000040000047882 */ /* 0x000fe20000000000 */
[----:B------:R-:W-:Y:S01]  /*18bd0*/  HFMA2 R2, -RZ, RZ, 0, 5.9604644775390625e-08 ;  /* 0x00000001ff027431 */ /* 0x000fe200000001ff */
[----:B------:R-:W-:Y:S01]  /*18be0*/  MOV R4, 0x1 ;  /* 0x0000000100047802 */ /* 0x000fe20000000f00 */
[----:B0-----:R-:W-:-:S09]  /*18bf0*/  ULEA UR4, UR5, UR4, 0x18 ;  /* 0x0000000405047291 */ /* 0x001fd2000f8ec0ff */
[----:B------:R0:W-:Y:S03]  /*18c00*/  STS [UR4+0x2800], R2 ;  /* 0x00280002ff007988 */ /* 0x0001e60008000804 */
.L_x_680:
[----:B------:R-:W-:Y:S05]  /*18c10*/  BSYNC.RECONVERGENT B0 ;  /* 0x0000000000007941 */ /* 0x000fea0003800200 */
.L_x_679:
[----:B------:R-:W2:Y:S01]  /*18c20*/  S2R R15, SR_CgaCtaId ;  /* 0x00000000000f7919 */ /* 0x000ea20000008800 */
[----:B------:R-:W-:Y:S01]  /*18c30*/  MOV R14, 0x400 ;  /* 0x00000400000e7802 */ /* 0x000fe20000000f00 */
[----:B------:R-:W-:Y:S01]  /*18c40*/  BSSY.RECONVERGENT B0, `(.L_x_685) ;  /* 0x000009d000007945 */ /* 0x000fe20003800200 */
[----:B------:R-:W-:Y:S01]  /*18c50*/  ISETP.GE.AND P0, PT, R13, 0x1, PT ;  /* 0x000000010d00780c */ /* 0x000fe20003f06270 */
[----:B------:R-:W-:Y:S01]  /*18c60*/  STL.64 [R1], RZ ;  /* 0x000000ff01007387 */ /* 0x000fe20000100a00 */
[----:B------:R-:W-:Y:S02]  /*18c70*/  HFMA2 R11, -RZ, RZ, 0, 0 ;  /* 0x00000000ff0b7431 */ /* 0x000fe400000001ff */
[----:B------:R-:W-:Y:S01]  /*18c80*/  IMAD.MOV.U32 R12, RZ, RZ, RZ ;  /* 0x000000ffff0c7224 */ /* 0x000fe200078e00ff */
[----:B0-----:R-:W-:Y:S01]  /*18c90*/  MOV R2, RZ ;  /* 0x000000ff00027202 */ /* 0x001fe20000000f00 */
[----:B------:R-:W-:Y:S01]  /*18ca0*/  STL [R1+0x8], RZ ;  /* 0x000008ff01007387 */ /* 0x000fe20000100800 */
[----:B--2---:R-:W-:-:S05]  /*18cb0*/  LEA R7, R15, R14, 0x18 ;  /* 0x0000000e0f077211 */ /* 0x004fca00078ec0ff */
[----:B------:R-:W0:Y:S04]  /*18cc0*/  LDS R6, [R7+0x2808] ;  /* 0x0028080007067984 */ /* 0x000e280000000800 */
[----:B------:R2:W3:Y:S01]  /*18cd0*/  LDS R5, [R7+0x2804] ;  /* 0x0028040007057984 */ /* 0x0004e20000000800 */
[----:B0-----:R-:W-:Y:S01]  /*18ce0*/  I2FP.F32.S32 R6, R6 ;  /* 0x0000000600067245 */ /* 0x001fe20000201400 */
[----:B--2---:R-:W-:Y:S06]  /*18cf0*/  @!P0 BRA `(.L_x_686) ;  /* 0x0000000800448947 */ /* 0x004fec0003800000 */
[C---:B------:R-:W-:Y:S01]  /*18d00*/  ISETP.GE.U32.AND P1, PT, R13.reuse, 0x4, PT ;  /* 0x000000040d00780c */ /* 0x040fe20003f26070 */
[----:B------:R-:W-:Y:S01]  /*18d10*/  BSSY.RECONVERGENT B1, `(.L_x_687) ;  /* 0x0000067000017945 */ /* 0x000fe20003800200 */
[----:B------:R-:W-:Y:S02]  /*18d20*/  LOP3.LUT R7, R13, 0x3, RZ, 0xc0, !PT ;  /* 0x000000030d077812 */ /* 0x000fe400078ec0ff */
[----:B------:R-:W-:Y:S02]  /*18d30*/  MOV R2, RZ ;  /* 0x000000ff00027202 */ /* 0x000fe40000000f00 */
[----:B------:R-:W-:Y:S02]  /*18d40*/  MOV R8, RZ ;  /* 0x000000ff00087202 */ /* 0x000fe40000000f00 */
[----:B------:R-:W-:Y:S02]  /*18d50*/  MOV R12, RZ ;  /* 0x000000ff000c7202 */ /* 0x000fe40000000f00 */
[----:B------:R-:W-:-:S03]  /*18d60*/  MOV R11, RZ ;  /* 0x000000ff000b7202 */ /* 0x000fc60000000f00 */
[----:B------:R-:W-:Y:S05]  /*18d70*/  @!P1 BRA `(.L_x_688) ;  /* 0x0000000400809947 */ /* 0x000fea0003800000 */
[----:B------:R-:W-:Y:S01]  /*18d80*/  IADD3 R14, PT, PT, R14, 0x2200, RZ ;  /* 0x000022000e0e7810 */ /* 0x000fe20007ffe0ff */
[----:B------:R-:W-:Y:S01]  /*18d90*/  HFMA2 R2, -RZ, RZ, 0, 0 ;  /* 0x00000000ff027431 */ /* 0x000fe200000001ff */
[----:B------:R-:W-:Y:S01]  /*18da0*/  LOP3.LUT R8, R13, 0x7ffffffc, RZ, 0xc0, !PT ;  /* 0x7ffffffc0d087812 */ /* 0x000fe200078ec0ff */
[----:B------:R-:W-:Y:S01]  /*18db0*/  HFMA2 R12, -RZ, RZ, 0, 0 ;  /* 0x00000000ff0c7431 */ /* 0x000fe200000001ff */
[----:B------:R-:W-:Y:S02]  /*18dc0*/  LEA R30, R15, R14, 0x18 ;  /* 0x0000000e0f1e7211 */ /* 0x000fe400078ec0ff */
[----:B------:R-:W-:-:S07]  /*18dd0*/  MOV R15, RZ ;  /* 0x000000ff000f7202 */ /* 0x000fce0000000f00 */
.L_x_697:
[----:B------:R-:W-:Y:S01]  /*18de0*/  IMAD R28, R15, 0xc, R30 ;  /* 0x0000000c0f1c7824 */ /* 0x000fe200078e021e */
[----:B------:R-:W-:Y:S04]  /*18df0*/  BSSY.RECONVERGENT B3, `(.L_x_689) ;  /* 0x0000017000037945 */ /* 0x000fe80003800200 */
[----:B0-----:R-:W0:Y:S04]  /*18e00*/  LDS.128 R24, [R28] ;  /* 0x000000001c187984 */ /* 0x001e280000000c00 */
[----:B--2-4-:R2:W4:Y:S04]  /*18e10*/  LDS R29, [R28+0x28] ;  /* 0x000028001c1d7984 */ /* 0x0145280000000800 */
[----:B-1----:R2:W1:Y:S04]  /*18e20*/  LDS R31, [R28+0x24] ;  /* 0x000024001c1f7984 */ /* 0x0024680000000800 */
[----:B------:R2:W1:Y:S01]  /*18e30*/  LDS.128 R20, [R28+0x10] ;  /* 0x000010001c147984 */ /* 0x0004620000000c00 */
[----:B0-----:R-:W-:-:S04]  /*18e40*/  FSETP.GE.AND P1, PT, R25, 5.00000007523733109938e+29, PT ;  /* 0x70c9f2ca1900780b */ /* 0x001fc80003f26000 */
[----:B------:R-:W-:-:S04]  /*18e50*/  FSEL R25, R25, 8, !P1 ;  /* 0x4100000019197808 */ /* 0x000fc80004800000 */
[C---:B------:R-:W-:Y:S01]  /*18e60*/  FSETP.GT.AND P1, PT, R25.reuse, R24, PT ;  /* 0x000000181900720b */ /* 0x040fe20003f24000 */
[----:B------:R-:W-:-:S12]  /*18e70*/  FADD R24, R25, -R24 ;  /* 0x8000001819187221 */ /* 0x000fd80000000000 */
[----:B-12-4-:R-:W-:Y:S05]  /*18e80*/  @!P1 BRA `(.L_x_690) ;  /* 0x0000000000349947 */ /* 0x016fea0003800000 */
[----:B------:R-:W-:-:S13]  /*18e90*/  ISETP.GT.U32.AND P1, PT, R26, 0x2, PT ;  /* 0x000000021a00780c */ /* 0x000fda0003f24070 */
[----:B------:R-:W-:-:S05]  /*18ea0*/  @!P1 IMAD R14, R26, 0x4, R1 ;  /* 0x000000041a0e9824 */ /* 0x000fca00078e0201 */
[----:B------:R-:W2:Y:S01]  /*18eb0*/  @!P1 LDL R18, [R14] ;  /* 0x000000000e129983 */ /* 0x000ea20000100800 */
[----:B------:R-:W-:Y:S01]  /*18ec0*/  ISETP.NE.AND P3, PT, R26, 0x2, PT ;  /* 0x000000021a00780c */ /* 0x000fe20003f65270 */
[----:B------:R-:W-:-:S03]  /*18ed0*/  FADD R2, R2, R24 ;  /* 0x0000001802027221 */ /* 0x000fc60000000000 */
[C---:B------:R-:W-:Y:S01]  /*18ee0*/  FSETP.GT.AND P2, PT, R24.reuse, 2, !P3 ;  /* 0x400000001800780b */ /* 0x040fe20005f44000 */
[----:B--2---:R-:W-:Y:S01]  /*18ef0*/  @!P1 FADD R19, R24, R18 ;  /* 0x0000001218139221 */ /* 0x004fe20000000000 */
[----:B------:R-:W-:-:S11]  /*18f00*/  IADD3 R18, PT, PT, R12, 0x1, RZ ;  /* 0x000000010c127810 */ /* 0x000fd60007ffe0ff */
[----:B------:R-:W-:Y:S01]  /*18f10*/  @!P2 IADD3 R18, PT, PT, R12, RZ, RZ ;  /* 0x000000ff0c12a210 */ /* 0x000fe20007ffe0ff */
[----:B------:R0:W-:Y:S01]  /*18f20*/  @!P1 STL [R14], R19 ;  /* 0x000000130e009387 */ /* 0x0001e20000100800 */
[CC--:B------:R-:W-:Y:S02]  /*18f30*/  FSETP.GT.AND P1, PT, R24.reuse, R11.reuse, PT ;  /* 0x0000000b1800720b */ /* 0x0c0fe40003f24000 */
[----:B------:R-:W-:Y:S02]  /*18f40*/  MOV R12, R18 ;  /* 0x00000012000c7202 */ /* 0x000fe40000000f00 */
[----:B------:R-:W-:-:S09]  /*18f50*/  @!P3 FSEL R11, R24, R11, P1 ;  /* 0x0000000b180bb208 */ /* 0x000fd20000800000 */
.L_x_690:
[----:B------:R-:W-:Y:S05]  /*18f60*/  BSYNC.RECONVERGENT B3 ;  /* 0x0000000000037941 */ /* 0x000fea0003800200 */
.L_x_689:
[C---:B------:R-:W-:Y:S01]  /*18f70*/  FSETP.GE.AND P1, PT, R20.reuse, 5.00000007523733109938e+29, PT ;  /* 0x70c9f2ca1400780b */ /* 0x040fe20003f26000 */
[----:B------:R-:W-:Y:S01]  /*18f80*/  BSSY.RECONVERGENT B3, `(.L_x_691) ;  /* 0x000001b000037945 */ /* 0x000fe20003800200 */
[----:B------:R-:W-:Y:S02]  /*18f90*/  FSETP.GE.AND P2, PT, R23, 5.00000007523733109938e+29, PT ;  /* 0x70c9f2ca1700780b */ /* 0x000fe40003f46000 */
[----:B------:R-:W-:Y:S02]  /*18fa0*/  FSEL R20, R20, 8, !P1 ;  /* 0x4100000014147808 */ /* 0x000fe40004800000 */
[----:B------:R-:W-:Y:S02]  /*18fb0*/  FSETP.GE.AND P3, PT, R29, 5.00000007523733109938e+29, PT ;  /* 0x70c9f2ca1d00780b */ /* 0x000fe40003f66000 */
[C---:B------:R-:W-:Y:S01]  /*18fc0*/  FSETP.GT.AND P4, PT, R20.reuse, R27, PT ;  /* 0x0000001b1400720b */ /* 0x040fe20003f84000 */
[----:B------:R-:W-:Y:S01]  /*18fd0*/  FADD R20, R20, -R27 ;  /* 0x8000001b14147221 */ /* 0x000fe20000000000 */
[----:B------:R-:W-:-:S02]  /*18fe0*/  FSEL R23, R23, 8, !P2 ;  /* 0x4100000017177808 */ /* 0x000fc40005000000 */
[----:B------:R-:W-:Y:S02]  /*18ff0*/  IADD3 R15, PT, PT, R15, 0x4, RZ ;  /* 0x000000040f0f7810 */ /* 0x000fe40007ffe0ff */
[----:B------:R-:W-:Y:S02]  /*19000*/  FSEL R24, R29, 8, !P3 ;  /* 0x410000001d187808 */ /* 0x000fe40005800000 */
[C---:B------:R-:W-:Y:S01]  /*19010*/  FSETP.GT.AND P3, PT, R23.reuse, R22, PT ;  /* 0x000000161700720b */ /* 0x040fe20003f64000 */
[----:B------:R-:W-:Y:S01]  /*19020*/  FADD R22, R23, -R22 ;  /* 0x8000001617167221 */ /* 0x000fe20000000000 */
[----:B------:R-:W-:Y:S02]  /*19030*/  ISETP.NE.AND P1, PT, R15, R8, PT ;  /* 0x000000080f00720c */ /* 0x000fe40003f25270 */
[----:B------:R-:W-:Y:S01]  /*19040*/  FSETP.GT.AND P2, PT, R24, R31, PT ;  /* 0x0000001f1800720b */ /* 0x000fe20003f44000 */
[----:B------:R-:W-:-:S12]  /*19050*/  @!P4 BRA `(.L_x_692) ;  /* 0x000000000034c947 */ /* 0x000fd80003800000 */
[----:B------:R-:W-:-:S13]  /*19060*/  ISETP.GT.U32.AND P6, PT, R21, 0x2, PT ;  /* 0x000000021500780c */ /* 0x000fda0003fc4070 */
[----:B0-----:R-:W-:-:S05]  /*19070*/  @!P6 LEA R14, R21, R1, 0x2 ;  /* 0x00000001150ee211 */ /* 0x001fca00078e10ff */
        /* <DEDUP_REMOVED lines=11> */
.L_x_692:
[----:B------:R-:W-:Y:S05]  /*19130*/  BSYNC.RECONVERGENT B3 ;  /* 0x0000000000037941 */ /* 0x000fea0003800200 */
.L_x_691:
[----:B------:R-:W-:Y:S04]  /*19140*/  BSSY.RECONVERGENT B3, `(.L_x_693) ;  /* 0x0000010000037945 */ /* 0x000fe80003800200 */
[----:B------:R-:W-:Y:S05]  /*19150*/  @!P3 BRA `(.L_x_694) ;  /* 0x000000000038b947 */ /* 0x000fea0003800000 */
[----:B------:R-:W2:Y:S02]  /*19160*/  LDS R20, [R28+0x20] ;  /* 0x000020001c147984 */ /* 0x000ea40000000800 */
[----:B--2---:R-:W-:-:S13]  /*19170*/  ISETP.GT.U32.AND P3, PT, R20, 0x2, PT ;  /* 0x000000021400780c */ /* 0x004fda0003f64070 */
[----:B01----:R-:W-:-:S05]  /*19180*/  @!P3 LEA R14, R20, R1, 0x2 ;  /* 0x00000001140eb211 */ /* 0x003fca00078e10ff */
[----:B------:R-:W2:Y:S01]  /*19190*/  @!P3 LDL R18, [R14] ;  /* 0x000000000e12b983 */ /* 0x000ea20000100800 */
[----:B------:R-:W-:Y:S01]  /*191a0*/  ISETP.NE.AND P5, PT, R20, 0x2, PT ;  /* 0x000000021400780c */ /* 0x000fe20003fa5270 */
[----:B------:R-:W-:-:S03]  /*191b0*/  FADD R2, R2, R22 ;  /* 0x0000001602027221 */ /* 0x000fc60000000000 */
[C---:B------:R-:W-:Y:S01]  /*191c0*/  FSETP.GT.AND P4, PT, R22.reuse, 2, !P5 ;  /* 0x400000001600780b */ /* 0x040fe20006f84000 */
[----:B--2---:R-:W-:Y:S01]  /*191d0*/  @!P3 FADD R19, R22, R18 ;  /* 0x000000121613b221 */ /* 0x004fe20000000000 */
[----:B------:R-:W-:-:S11]  /*191e0*/  VIADD R18, R12, 0x1 ;  /* 0x000000010c127836 */ /* 0x000fd60000000000 */
[----:B------:R-:W-:Y:S01]  /*191f0*/  @!P4 IADD3 R18, PT, PT, R12, RZ, RZ ;  /* 0x000000ff0c12c210 */ /* 0x000fe20007ffe0ff */
[----:B------:R2:W-:Y:S01]  /*19200*/  @!P3 STL [R14], R19 ;  /* 0x000000130e00b387 */ /* 0x0005e20000100800 */
[CC--:B------:R-:W-:Y:S02]  /*19210*/  FSETP.GT.AND P3, PT, R22.reuse, R11.reuse, PT ;  /* 0x0000000b1600720b */ /* 0x0c0fe40003f64000 */
[----:B------:R-:W-:Y:S02]  /*19220*/  MOV R12, R18 ;  /* 0x00000012000c7202 */ /* 0x000fe40000000f00 */
[----:B------:R-:W-:-:S09]  /*19230*/  @!P5 FSEL R11, R22, R11, P3 ;  /* 0x0000000b160bd208 */ /* 0x000fd20001800000 */
.L_x_694:
[----:B------:R-:W-:Y:S05]  /*19240*/  BSYNC.RECONVERGENT B3 ;  /* 0x0000000000037941 */ /* 0x000fea0003800200 */
.L_x_693:
[----:B------:R-:W-:Y:S01]  /*19250*/  BSSY.RECONVERGENT B3, `(.L_x_695) ;  /* 0x0000011000037945 */ /* 0x000fe20003800200 */
[----:B------:R-:W-:-:S03]  /*19260*/  FADD R24, R24, -R31 ;  /* 0x8000001f18187221 */ /* 0x000fc60000000000 */
[----:B------:R-:W-:Y:S05]  /*19270*/  @!P2 BRA `(.L_x_696) ;  /* 0x000000000038a947 */ /* 0x000fea0003800000 */
[----:B------:R-:W4:Y:S02]  /*19280*/  LDS R28, [R28+0x2c] ;  /* 0x00002c001c1c7984 */ /* 0x000f240000000800 */
[----:B----4-:R-:W-:-:S13]  /*19290*/  ISETP.GT.U32.AND P2, PT, R28, 0x2, PT ;  /* 0x000000021c00780c */ /* 0x010fda0003f44070 */
[----:B012---:R-:W-:-:S05]  /*192a0*/  @!P2 LEA R14, R28, R1, 0x2 ;  /* 0x000000011c0ea211 */ /* 0x007fca00078e10ff */
        /* <DEDUP_REMOVED lines=11> */
.L_x_696:
[----:B------:R-:W-:Y:S05]  /*19360*/  BSYNC.RECONVERGENT B3 ;  /* 0x0000000000037941 */ /* 0x000fea0003800200 */
.L_x_695:
[----:B------:R-:W-:Y:S05]  /*19370*/  @P1 BRA `(.L_x_697) ;  /* 0xfffffff800981947 */ /* 0x000fea000383ffff */
.L_x_688:
[----:B------:R-:W-:Y:S05]  /*19380*/  BSYNC.RECONVERGENT B1 ;  /* 0x0000000000017941 */ /* 0x000fea0003800200 */
.L_x_687:
[----:B------:R-:W-:Y:S01]  /*19390*/  ISETP.NE.AND P1, PT, R7, RZ, PT ;  /* 0x000000ff0700720c */ /* 0x000fe20003f25270 */
[----:B------:R-:W-:-:S12]  /*193a0*/  BSSY.RECONVERGENT B1, `(.L_x_698) ;  /* 0x0000023000017945 */ /* 0x000fd80003800200 */
[----:B------:R-:W-:Y:S05]  /*193b0*/  @!P1 BRA `(.L_x_699) ;  /* 0x0000000000849947 */ /* 0x000fea0003800000 */
[----:B------:R-:W5:Y:S01]  /*193c0*/  S2R R18, SR_CgaCtaId ;  /* 0x0000000000127919 */ /* 0x000f620000008800 */
[----:B012-4-:R-:W-:-:S04]  /*193d0*/  MOV R14, 0x400 ;  /* 0x00000400000e7802 */ /* 0x017fc80000000f00 */
[----:B------:R-:W-:Y:S01]  /*193e0*/  IADD3 R15, PT, PT, R14, 0x2200, RZ ;  /* 0x000022000e0f7810 */ /* 0x000fe20007ffe0ff */
[----:B------:R-:W-:-:S03]  /*193f0*/  HFMA2 R14, -RZ, RZ, 0, 0 ;  /* 0x00000000ff0e7431 */ /* 0x000fc600000001ff */
[----:B-----5:R-:W-:-:S07]  /*19400*/  LEA R23, R18, R15, 0x18 ;  /* 0x0000000f12177211 */ /* 0x020fce00078ec0ff */
.L_x_702:
[----:B------:R-:W-:Y:S01]  /*19410*/  IMAD R20, R8, 0xc, R23 ;  /* 0x0000000c08147824 */ /* 0x000fe200078e0217 */
[----:B------:R-:W-:Y:S01]  /*19420*/  IADD3 R14, PT, PT, R14, 0x1, RZ ;  /* 0x000000010e0e7810 */ /* 0x000fe20007ffe0ff */
[----:B------:R-:W-:Y:S03]  /*19430*/  BSSY.RECONVERGENT B3, `(.L_x_700) ;  /* 0x0000017000037945 */ /* 0x000fe60003800200 */
[----:B0-----:R-:W0:Y:S01]  /*19440*/  LDS R15, [R20+0x4] ;  /* 0x00000400140f7984 */ /* 0x001e220000000800 */
[----:B------:R-:W-:-:S03]  /*19450*/  ISETP.NE.AND P4, PT, R14, R7, PT ;  /* 0x000000070e00720c */ /* 0x000fc60003f85270 */
[----:B------:R-:W1:Y:S01]  /*19460*/  LDS R18, [R20] ;  /* 0x0000000014127984 */ /* 0x000e620000000800 */
[----:B0-----:R-:W-:-:S04]  /*19470*/  FSETP.GE.AND P1, PT, R15, 5.00000007523733109938e+29, PT ;  /* 0x70c9f2ca0f00780b */ /* 0x001fc80003f26000 */
[----:B------:R-:W-:-:S04]  /*19480*/  FSEL R15, R15, 8, !P1 ;  /* 0x410000000f0f7808 */ /* 0x000fc80004800000 */
[----:B-1----:R-:W-:Y:S01]  /*19490*/  FSETP.GT.AND P1, PT, R15, R18, PT ;  /* 0x000000120f00720b */ /* 0x002fe20003f24000 */
[----:B------:R-:W-:-:S12]  /*194a0*/  FADD R21, -R18, R15 ;  /* 0x0000000f12157221 */ /* 0x000fd80000000100 */
[----:B------:R-:W-:Y:S05]  /*194b0*/  @!P1 BRA `(.L_x_701) ;  /* 0x0000000000389947 */ /* 0x000fea0003800000 */
[----:B------:R-:W0:Y:S02]  /*194c0*/  LDS R20, [R20+0x8] ;  /* 0x0000080014147984 */ /* 0x000e240000000800 */
[----:B0-----:R-:W-:-:S13]  /*194d0*/  ISETP.GT.U32.AND P1, PT, R20, 0x2, PT ;  /* 0x000000021400780c */ /* 0x001fda0003f24070 */
[----:B------:R-:W-:-:S05]  /*194e0*/  @!P1 IMAD R15, R20, 0x4, R1 ;  /* 0x00000004140f9824 */ /* 0x000fca00078e0201 */
[----:B------:R-:W2:Y:S01]  /*194f0*/  @!P1 LDL R18, [R15] ;  /* 0x000000000f129983 */ /* 0x000ea20000100800 */
[----:B------:R-:W-:Y:S01]  /*19500*/  ISETP.NE.AND P3, PT, R20, 0x2, PT ;  /* 0x000000021400780c */ /* 0x000fe20003f65270 */
[----:B------:R-:W-:Y:S01]  /*19510*/  FADD R2, R2, R21 ;  /* 0x0000001502027221 */ /* 0x000fe20000000000 */
[----:B------:R-:W-:Y:S02]  /*19520*/  IADD3 R19, PT, PT, R12, 0x1, RZ ;  /* 0x000000010c137810 */ /* 0x000fe40007ffe0ff */
[----:B------:R-:W-:-:S13]  /*19530*/  FSETP.GT.AND P2, PT, R21, 2, !P3 ;  /* 0x400000001500780b */ /* 0x000fda0005f44000 */
[----:B------:R-:W-:-:S04]  /*19540*/  @!P2 IADD3 R19, PT, PT, R12, RZ, RZ ;  /* 0x000000ff0c13a210 */ /* 0x000fc80007ffe0ff */
[----:B------:R-:W-:Y:S01]  /*19550*/  MOV R12, R19 ;  /* 0x00000013000c7202 */ /* 0x000fe20000000f00 */
[----:B--2---:R-:W-:-:S05]  /*19560*/  @!P1 FADD R18, R21, R18 ;  /* 0x0000001215129221 */ /* 0x004fca0000000000 */
[----:B------:R0:W-:Y:S01]  /*19570*/  @!P1 STL [R15], R18 ;  /* 0x000000120f009387 */ /* 0x0001e20000100800 */
[----:B------:R-:W-:-:S04]  /*19580*/  FSETP.GT.AND P1, PT, R21, R11, PT ;  /* 0x0000000b1500720b */ /* 0x000fc80003f24000 */
[----:B------:R-:W-:-:S09]  /*19590*/  @!P3 FSEL R11, R21, R11, P1 ;  /* 0x0000000b150bb208 */ /* 0x000fd20000800000 */
.L_x_701:
[----:B------:R-:W-:Y:S05]  /*195a0*/  BSYNC.RECONVERGENT B3 ;  /* 0x0000000000037941 */ /* 0x000fea0003800200 */
.L_x_700:
[----:B------:R-:W-:Y:S01]  /*195b0*/  IADD3 R8, PT, PT, R8, 0x1, RZ ;  /* 0x0000000108087810 */ /* 0x000fe20007ffe0ff */
[----:B------:R-:W-:Y:S06]  /*195c0*/  @P4 BRA `(.L_x_702) ;  /* 0xfffffffc00904947 */ /* 0x000fec000383ffff */
.L_x_699:
[----:B------:R-:W-:Y:S05]  /*195d0*/  BSYNC.RECONVERGENT B1 ;  /* 0x0000000000017941 */ /* 0x000fea0003800200 */
.L_x_698:
[----:B------:R-:W-:Y:S01]  /*195e0*/  I2FP.F32.S32 R12, R12 ;  /* 0x0000000c000c7245 */ /* 0x000fe20000201400 */
[----:B------:R-:W-:-:S04]  /*195f0*/  FMUL R11, R11, 0.40000000596046447754 ;  /* 0x3ecccccd0b0b7820 */ /* 0x000fc80000400000 */
[----:B------:R-:W-:-:S07]  /*19600*/  FMUL R12, R12, 0.30000001192092895508 ;  /* 0x3e99999a0c0c7820 */ /* 0x000fce0000400000 */
.L_x_686:
[----:B------:R-:W-:Y:S05]  /*19610*/  BSYNC.RECONVERGENT B0 ;  /* 0x0000000000007941 */ /* 0x000fea0003800200 */
.L_x_685:
[----:B012-4-:R-:W0:Y:S01]  /*19620*/  F2F.F64.F32 R14, R2 ;  /* 0x00000002000e7310 */ /* 0x017e220000201800 */
[----:B------:R-:W-:Y:S01]  /*19630*/  HFMA2 R30, -RZ, RZ, -186.875, -1.4326171875 ;  /* 0xd9d7bdbbff1e7431 */ /* 0x000fe200000001ff */
[----:B------:R-:W-:Y:S01]  /*19640*/  MOV R31, 0x3ddb7cdf ;  /* 0x3ddb7cdf001f7802 */ /* 0x000fe20000000f00 */
[----:B------:R-:W-:Y:S01]  /*19650*/  BSSY.RECONVERGENT B3, `(.L_x_703) ;  /* 0x00000bf000037945 */ /* 0x000fe20003800200 */
[----:B------:R-:W-:-:S04]  /*19660*/  MOV R7, RZ ;  /* 0x000000ff00077202 */ /* 0x000fc80000000f00 */
[----:B0-----:R-:W-:-:S14]  /*19670*/  DSETP.LEU.OR P0, PT, R14, R30, !P0 ;  /* 0x0000001e0e00722a */ /* 0x001fdc000470b400 */
[----:B------:R-:W-:Y:S05]  /*19680*/  @P0 BRA `(.L_x_704) ;  /* 0x0000000800ec0947 */ /* 0x000fea0003800000 */
[----:B------:R-:W-:Y:S01]  /*19690*/  ISETP.GE.U32.AND P0, PT, R13, 0x2, PT ;  /* 0x000000020d00780c */ /* 0x000fe20003f06070 */
[----:B------:R-:W-:Y:S01]  /*196a0*/  BSSY.RECONVERGENT B4, `(.L_x_705) ;  /* 0x000007a000047945 */ /* 0x000fe20003800200 */
[----:B------:R-:W-:Y:S02]  /*196b0*/  MOV R28, RZ ;  /* 0x000000ff001c7202 */ /* 0x000fe40000000f00 */
[----:B------:R-:W-:-:S09]  /*196c0*/  MOV R14, RZ ;  /* 0x000000ff000e7202 */ /* 0x000fd20000000f00 */
[----:B------:R-:W-:Y:S05]  /*196d0*/  @!P0 BRA `(.L_x_706) ;  /* 0x0000000400d88947 */ /* 0x000fea0003800000 */
[----:B------:R-:W0:Y:S01]  /*196e0*/  S2R R8, SR_CgaCtaId ;  /* 0x0000000000087919 */ /* 0x000e220000008800 */
[----:B------:R-:W-:Y:S01]  /*196f0*/  MOV R7, 0x400 ;  /* 0x0000040000077802 */ /* 0x000fe20000000f00 */
[----:B------:R-:W-:Y:S01]  /*19700*/  HFMA2 R28, -RZ, RZ, 0, 0 ;  /* 0x00000000ff1c7431 */ /* 0x000fe200000001ff */
[----:B------:R-:W-:Y:S02]  /*19710*/  LOP3.LUT R14, R13, 0x7ffffffe, RZ, 0xc0, !PT ;  /* 0x7ffffffe0d0e7812 */ /* 0x000fe400078ec0ff */
[----:B------:R-:W-:Y:S01]  /*19720*/  MOV R27, RZ ;  /* 0x000000ff001b7202 */ /* 0x000fe20000000f00 */
[----:B------:R-:W-:-:S05]  /*19730*/  VIADD R7, R7, 0x2200 ;  /* 0x0000220007077836 */ /* 0x000fca0000000000 */
[----:B0-----:R-:W-:-:S07]  /*19740*/  LEA R7, R8, R7, 0x18 ;  /* 0x0000000708077211 */ /* 0x001fce00078ec0ff */
.L_x_715:
[C---:B------:R-:W-:Y:S01]  /*19750*/  IMAD R18, R27.reuse, 0xc, R7 ;  /* 0x0000000c1b127824 */ /* 0x040fe200078e0207 */
[----:B------:R-:W-:Y:S01]  /*19760*/  IADD3 R27, PT, PT, R27, 0x2, RZ ;  /* 0x000000021b1b7810 */ /* 0x000fe20007ffe0ff */
[----:B------:R-:W-:Y:S03]  /*19770*/  BSSY.RECONVERGENT B5, `(.L_x_707) ;  /* 0x0000035000057945 */ /* 0x000fe60003800200 */
[----:B------:R-:W0:Y:S01]  /*19780*/  LDS.64 R20, [R18] ;  /* 0x0000000012147984 */ /* 0x000e220000000a00 */
[----:B------:R-:W-:Y:S02]  /*19790*/  ISETP.NE.AND P4, PT, R27, R14, PT ;  /* 0x0000000e1b00720c */ /* 0x000fe40003f85270 */
[----:B0-----:R-:W-:-:S04]  /*197a0*/  FSETP.GE.AND P0, PT, R21, 5.00000007523733109938e+29, PT ;  /* 0x70c9f2ca1500780b */ /* 0x001fc80003f06000 */
[----:B------:R-:W-:-:S05]  /*197b0*/  FSEL R15, R21, 8, !P0 ;  /* 0x41000000150f7808 */ /* 0x000fca0004000000 */
[----:B------:R-:W-:-:S04]  /*197c0*/  FADD R15, R15, -R20 ;  /* 0x800000140f0f7221 */ /* 0x000fc80000000000 */
[----:B------:R-:W0:Y:S02]  /*197d0*/  F2F.F64.F32 R20, R15 ;  /* 0x0000000f00147310 */ /* 0x000e240000201800 */
[----:B0-----:R-:W-:-:S14]  /*197e0*/  DSETP.GT.AND P0, PT, R20, R30, PT ;  /* 0x0000001e1400722a */ /* 0x001fdc0003f04000 */
[----:B------:R-:W-:Y:S05]  /*197f0*/  @!P0 BRA `(.L_x_708) ;  /* 0x0000000000b08947 */ /* 0x000fea0003800000 */
        /* <DEDUP_REMOVED lines=11> */
[----:B---3--:R-:W-:Y:S05]  /*198b0*/  CALL.REL.NOINC `($__internal_5_$__cuda_sm3x_div_rn_noftz_f32_slowpath) ;  /* 0x000000f800787944 */ /* 0x008fea0003c00000 */
[----:B------:R-:W-:-:S07]  /*198c0*/  MOV R19, R15 ;  /* 0x0000000f00137202 */ /* 0x000fce0000000f00 */
.L_x_710:
[----:B------:R-:W-:Y:S05]  /*198d0*/  BSYNC.RECONVERGENT B6 ;  /* 0x0000000000067941 */ /* 0x000fea0003800200 */
.L_x_709:
[----:B------:R-:W0:Y:S01]  /*198e0*/  F2F.F64.F32 R20, R19 ;  /* 0x0000001300147310 */ /* 0x000e220000201800 */
[----:B------:R-:W-:Y:S01]  /*198f0*/  MOV R25, 0x3e055027 ;  /* 0x3e05502700197802 */ /* 0x000fe20000000f00 */
[----:B0-----:R-:W-:-:S06]  /*19900*/  DADD R20, R20, R30 ;  /* 0x0000000014147229 */ /* 0x001fcc000000001e */
[----:B------:R-:W0:Y:S02]  /*19910*/  F2F.F32.F64 R8, R20 ;  /* 0x0000001400087310 */ /* 0x000e240000301000 */
[----:B0-----:R-:W-:-:S13]  /*19920*/  FSETP.GEU.AND P0, PT, R8, 1.175494350822287508e-38, PT ;  /* 0x008000000800780b */ /* 0x001fda0003f0e000 */
[----:B------:R-:W-:-:S05]  /*19930*/  @!P0 FMUL R8, R8, 8388608 ;  /* 0x4b00000008088820 */ /* 0x000fca0000400000 */
[----:B------:R-:W-:-:S04]  /*19940*/  IADD3 R15, PT, PT, R8, -0x3f2aaaab, RZ ;  /* 0xc0d55555080f7810 */ /* 0x000fc80007ffe0ff */
[----:B------:R-:W-:-:S04]  /*19950*/  LOP3.LUT R23, R15, 0xff800000, RZ, 0xc0, !PT ;  /* 0xff8000000f177812 */ /* 0x000fc800078ec0ff */
[-C--:B------:R-:W-:Y:S02]  /*19960*/  IADD3 R15, PT, PT, R8, -R23.reuse, RZ ;  /* 0x80000017080f7210 */ /* 0x080fe40007ffe0ff */
[----:B------:R-:W-:-:S03]  /*19970*/  I2FP.F32.S32 R20, R23 ;  /* 0x0000001700147245 */ /* 0x000fc60000201400 */
[----:B------:R-:W-:-:S04]  /*19980*/  FADD R22, R15, -1 ;  /* 0xbf8000000f167421 */ /* 0x000fc80000000000 */
        /* <DEDUP_REMOVED lines=8> */
[----:B------:R-:W-:Y:S02]  /*19a10*/  FSEL R15, RZ, -23, P0 ;  /* 0xc1b80000ff0f7808 */ /* 0x000fe40000000000 */
[----:B------:R-:W-:Y:S01]  /*19a20*/  ISETP.GT.U32.AND P0, PT, R8, 0x7f7fffff, PT ;  /* 0x7f7fffff0800780c */ /* 0x000fe20003f04070 */
[----:B------:R-:W-:Y:S02]  /*19a30*/  FMUL R21, R22, R21 ;  /* 0x0000001516157220 */ /* 0x000fe40000400000 */
[----:B------:R-:W-:Y:S02]  /*19a40*/  FFMA R15, R20, 1.1920928955078125e-07, R15 ;  /* 0x34000000140f7823 */ /* 0x000fe4000000000f */
[----:B------:R-:W-:Y:S01]  /*19a50*/  FFMA R22, R22, R21, R22 ;  /* 0x0000001516167223 */ /* 0x000fe20000000016 */
[----:B------:R-:W-:-:S03]  /*19a60*/  MOV R21, 0x7f800000 ;  /* 0x7f80000000157802 */ /* 0x000fc60000000f00 */
[----:B------:R-:W-:-:S04]  /*19a70*/  FFMA R15, R15, 0.69314718246459960938, R22 ;  /* 0x3f3172180f0f7823 */ /* 0x000fc80000000016 */
[C---:B------:R-:W-:Y:S01]  /*19a80*/  @P0 FFMA R15, R8.reuse, R21, +INF ;  /* 0x7f800000080f0423 */ /* 0x040fe20000000015 */
[----:B------:R-:W-:-:S04]  /*19a90*/  FSETP.NEU.AND P0, PT, R8, RZ, PT ;  /* 0x000000ff0800720b */ /* 0x000fc80003f0d000 */
[----:B------:R-:W-:-:S05]  /*19aa0*/  FSEL R15, R15, -INF , P0 ;  /* 0xff8000000f0f7808 */ /* 0x000fca0000000000 */
[----:B------:R-:W-:-:S07]  /*19ab0*/  FFMA R28, R15, -R19, R28 ;  /* 0x800000130f1c7223 */ /* 0x000fce000000001c */
.L_x_708:
[----:B------:R-:W-:Y:S05]  /*19ac0*/  BSYNC.RECONVERGENT B5 ;  /* 0x0000000000057941 */ /* 0x000fea0003800200 */
.L_x_707:
[----:B------:R-:W0:Y:S01]  /*19ad0*/  LDS R8, [R18+0x10] ;  /* 0x0000100012087984 */ /* 0x000e220000000800 */
[----:B------:R-:W-:Y:S03]  /*19ae0*/  BSSY.RECONVERGENT B5, `(.L_x_711) ;  /* 0x0000034000057945 */ /* 0x000fe60003800200 */
[----:B------:R-:W1:Y:S01]  /*19af0*/  LDS R15, [R18+0xc] ;  /* 0x00000c00120f7984 */ /* 0x000e620000000800 */
[----:B0-----:R-:W-:-:S04]  /*19b00*/  FSETP.GE.AND P0, PT, R8, 5.00000007523733109938e+29, PT ;  /* 0x70c9f2ca0800780b */ /* 0x001fc80003f06000 */
[----:B------:R-:W-:-:S05]  /*19b10*/  FSEL R8, R8, 8, !P0 ;  /* 0x4100000008087808 */ /* 0x000fca0004000000 */
[----:B-1----:R-:W-:-:S04]  /*19b20*/  FADD R19, -R15, R8 ;  /* 0x000000080f137221 */ /* 0x002fc80000000100 */
        /* <DEDUP_REMOVED lines=15> */
[----:B---3--:R-:W-:Y:S05]  /*19c20*/  CALL.REL.NOINC `($__internal_5_$__cuda_sm3x_div_rn_noftz_f32_slowpath) ;  /* 0x000000f4009c7944 */ /* 0x008fea0003c00000 */
.L_x_714:
[----:B------:R-:W-:Y:S05]  /*19c30*/  BSYNC.RECONVERGENT B6 ;  /* 0x0000000000067941 */ /* 0x000fea0003800200 */
.L_x_713:
[----:B------:R-:W0:Y:S01]  /*19c40*/  F2F.F64.F32 R18, R15 ;  /* 0x0000000f00127310 */ /* 0x000e220000201800 */
[----:B------:R-:W-:Y:S01]  /*19c50*/  MOV R23, 0x3e055027 ;  /* 0x3e05502700177802 */ /* 0x000fe20000000f00 */
[----:B0-----:R-:W-:-:S06]  /*19c60*/  DADD R18, R18, R30 ;  /* 0x0000000012127229 */ /* 0x001fcc000000001e */
[----:B------:R0:W1:Y:S02]  /*19c70*/  F2F.F32.F64 R8, R18 ;  /* 0x0000001200087310 */ /* 0x0000640000301000 */
[----:B0-----:R-:W-:Y:S02]  /*19c80*/  MOV R19, 0x7f800000 ;  /* 0x7f80000000137802 */ /* 0x001fe40000000f00 */
[----:B-1----:R-:W-:-:S04]  /*19c90*/  FSETP.GEU.AND P0, PT, R8, 1.175494350822287508e-38, PT ;  /* 0x008000000800780b */ /* 0x002fc80003f0e000 */
[----:B------:R-:W-:-:S09]  /*19ca0*/  FSEL R18, RZ, -23, P0 ;  /* 0xc1b80000ff127808 */ /* 0x000fd20000000000 */
[----:B------:R-:W-:-:S05]  /*19cb0*/  @!P0 FMUL R8, R8, 8388608 ;  /* 0x4b00000008088820 */ /* 0x000fca0000400000 */
[C---:B------:R-:W-:Y:S02]  /*19cc0*/  IADD3 R20, PT, PT, R8.reuse, -0x3f2aaaab, RZ ;  /* 0xc0d5555508147810 */ /* 0x040fe40007ffe0ff */
[----:B------:R-:W-:Y:S02]  /*19cd0*/  ISETP.GT.U32.AND P0, PT, R8, 0x7f7fffff, PT ;  /* 0x7f7fffff0800780c */ /* 0x000fe40003f04070 */
[----:B------:R-:W-:-:S04]  /*19ce0*/  LOP3.LUT R21, R20, 0xff800000, RZ, 0xc0, !PT ;  /* 0xff80000014157812 */ /* 0x000fc800078ec0ff */
[-C--:B------:R-:W-:Y:S02]  /*19cf0*/  IADD3 R20, PT, PT, R8, -R21.reuse, RZ ;  /* 0x8000001508147210 */ /* 0x080fe40007ffe0ff */
[----:B------:R-:W-:-:S03]  /*19d00*/  I2FP.F32.S32 R21, R21 ;  /* 0x0000001500157245 */ /* 0x000fc60000201400 */
[----:B------:R-:W-:Y:S02]  /*19d10*/  FADD R20, R20, -1 ;  /* 0xbf80000014147421 */ /* 0x000fe40000000000 */
[----:B------:R-:W-:Y:S02]  /*19d20*/  FFMA R18, R21, 1.1920928955078125e-07, R18 ;  /* 0x3400000015127823 */ /* 0x000fe40000000012 */
[----:B------:R-:W-:-:S04]  /*19d30*/  FFMA R23, R20, -R23, 0.14084610342979431152 ;  /* 0x3e1039f614177423 */ /* 0x000fc80000000817 */
[----:B------:R-:W-:-:S04]  /*19d40*/  FFMA R23, R20, R23, -0.12148627638816833496 ;  /* 0xbdf8cdcc14177423 */ /* 0x000fc80000000017 */
[----:B------:R-:W-:-:S04]  /*19d50*/  FFMA R23, R20, R23, 0.13980610668659210205 ;  /* 0x3e0f295514177423 */ /* 0x000fc80000000017 */
[----:B------:R-:W-:-:S04]  /*19d60*/  FFMA R23, R20, R23, -0.16684235632419586182 ;  /* 0xbe2ad8b914177423 */ /* 0x000fc80000000017 */
[----:B------:R-:W-:-:S04]  /*19d70*/  FFMA R23, R20, R23, 0.20012299716472625732 ;  /* 0x3e4ced0b14177423 */ /* 0x000fc80000000017 */
[----:B------:R-:W-:-:S04]  /*19d80*/  FFMA R23, R20, R23, -0.24999669194221496582 ;  /* 0xbe7fff2214177423 */ /* 0x000fc80000000017 */
[----:B------:R-:W-:-:S04]  /*19d90*/  FFMA R23, R20, R23, 0.33333182334899902344 ;  /* 0x3eaaaa7814177423 */ /* 0x000fc80000000017 */
[----:B------:R-:W-:-:S04]  /*19da0*/  FFMA R23, R20, R23, -0.5 ;  /* 0xbf00000014177423 */ /* 0x000fc80000000017 */
[----:B------:R-:W-:-:S04]  /*19db0*/  FMUL R23, R20, R23 ;  /* 0x0000001714177220 */ /* 0x000fc80000400000 */
[----:B------:R-:W-:-:S04]  /*19dc0*/  FFMA R23, R20, R23, R20 ;  /* 0x0000001714177223 */ /* 0x000fc80000000014 */
[----:B------:R-:W-:Y:S01]  /*19dd0*/  FFMA R18, R18, 0.69314718246459960938, R23 ;  /* 0x3f31721812127823 */ /* 0x000fe20000000017 */
[C---:B------:R-:W-:Y:S01]  /*19de0*/  @P0 FFMA R18, R8.reuse, R19, +INF ;  /* 0x7f80000008120423 */ /* 0x040fe20000000013 */
[----:B------:R-:W-:-:S04]  /*19df0*/  FSETP.NEU.AND P0, PT, R8, RZ, PT ;  /* 0x000000ff0800720b */ /* 0x000fc80003f0d000 */
[----:B------:R-:W-:-:S05]  /*19e00*/  FSEL R19, R18, -INF , P0 ;  /* 0xff80000012137808 */ /* 0x000fca0000000000 */
[----:B------:R-:W-:-:S07]  /*19e10*/  FFMA R28, R19, -R15, R28 ;  /* 0x8000000f131c7223 */ /* 0x000fce000000001c */
.L_x_712:
[----:B------:R-:W-:Y:S05]  /*19e20*/  BSYNC.RECONVERGENT B5 ;  /* 0x0000000000057941 */ /* 0x000fea0003800200 */
.L_x_711:
[----:B------:R-:W-:Y:S05]  /*19e30*/  @P4 BRA `(.L_x_715) ;  /* 0xfffffff800444947 */ /* 0x000fea000383ffff */
.L_x_706:
[----:B------:R-:W-:Y:S05]  /*19e40*/  BSYNC.RECONVERGENT B4 ;  /* 0x0000000000047941 */ /* 0x000fea0003800200 */
.L_x_705:
[----:B------:R-:W-:Y:S02]  /*19e50*/  LOP3.LUT R13, R13, 0x1, RZ, 0xc0, !PT ;  /* 0x000000010d0d7812 */ /* 0x000fe400078ec0ff */
[----:B------:R-:W-:Y:S02]  /*19e60*/  MOV R7, R28 ;  /* 0x0000001c00077202 */ /* 0x000fe40000000f00 */
[----:B------:R-:W-:-:S13]  /*19e70*/  ISETP.NE.U32.AND P0, PT, R13, 0x1, PT ;  /* 0x000000010d00780c */ /* 0x000fda0003f05070 */
[----:B------:R-:W-:Y:S05]  /*19e80*/  @P0 BRA `(.L_x_704) ;  /* 0x0000000000ec0947 */ /* 0x000fea0003800000 */
[----:B------:R-:W0:Y:S01]  /*19e90*/  S2R R13, SR_CgaCtaId ;  /* 0x00000000000d7919 */ /* 0x000e220000008800 */
[----:B------:R-:W-:-:S04]  /*19ea0*/  MOV R8, 0x400 ;  /* 0x0000040000087802 */ /* 0x000fc80000000f00 */
[----:B------:R-:W-:-:S04]  /*19eb0*/  IADD3 R8, PT, PT, R8, 0x2200, RZ ;  /* 0x0000220008087810 */ /* 0x000fc80007ffe0ff */
[----:B0-----:R-:W-:-:S05]  /*19ec0*/  LEA R13, R13, R8, 0x18 ;  /* 0x000000080d0d7211 */ /* 0x001fca00078ec0ff */
[----:B------:R-:W-:-:S05]  /*19ed0*/  IMAD R8, R14, 0xc, R13 ;  /* 0x0000000c0e087824 */ /* 0x000fca00078e020d */
[----:B------:R-:W0:Y:S02]  /*19ee0*/  LDS.64 R14, [R8] ;  /* 0x00000000080e7984 */ /* 0x000e240000000a00 */
        /* <DEDUP_REMOVED lines=18> */
[----:B---3--:R-:W-:Y:S05]  /*1a010*/  CALL.REL.NOINC `($__internal_5_$__cuda_sm3x_div_rn_noftz_f32_slowpath) ;  /* 0x000000f000a07944 */ /* 0x008fea0003c00000 */
[----:B------:R-:W-:-:S07]  /*1a020*/  IMAD.MOV.U32 R8, RZ, RZ, R15 ;  /* 0x000000ffff087224 */ /* 0x000fce00078e000f */
.L_x_717:
[----:B------:R-:W-:Y:S05]  /*1a030*/  BSYNC.RECONVERGENT B4 ;  /* 0x0000000000047941 */ /* 0x000fea0003800200 */
.L_x_716:
[----:B------:R-:W0:Y:S01]  /*1a040*/  F2F.F64.F32 R14, R8 ;  /* 0x00000008000e7310 */ /* 0x000e220000201800 */
[----:B------:R-:W-:Y:S01]  /*1a050*/  UMOV UR4, 0xd9d7bdbb ;  /* 0xd9d7bdbb00047882 */ /* 0x000fe20000000000 */
[----:B------:R-:W-:Y:S01]  /*1a060*/  UMOV UR5, 0x3ddb7cdf ;  /* 0x3ddb7cdf00057882 */ /* 0x000fe20000000000 */
[----:B------:R-:W-:Y:S01]  /*1a070*/  MOV R21, 0x3e055027 ;  /* 0x3e05502700157802 */ /* 0x000fe20000000f00 */
[----:B0-----:R-:W-:-:S06]  /*1a080*/  DADD R14, R14, UR4 ;  /* 0x000000040e0e7e29 */ /* 0x001fcc0008000000 */
        /* <DEDUP_REMOVED lines=27> */
.L_x_704:
[----:B------:R-:W-:Y:S05]  /*1a240*/  BSYNC.RECONVERGENT B3 ;  /* 0x0000000000037941 */ /* 0x000fea0003800200 */
.L_x_703:
[----:B------:R-:W0:Y:S01]  /*1a250*/  LDC R28, c[0x0][0x490] ;  /* 0x00012400ff1c7b82 */ /* 0x000e220000000800 */
[----:B------:R-:W-:Y:S01]  /*1a260*/  LOP3.LUT R2, R10, 0x7, RZ, 0xc0, !PT ;  /* 0x000000070a027812 */ /* 0x000fe200078ec0ff */
[----:B------:R-:W-:Y:S01]  /*1a270*/  FFMA R21, R6, 0.30000001192092895508, R11 ;  /* 0x3e99999a06157823 */ /* 0x000fe2000000000b */
[----:B------:R-:W-:Y:S01]  /*1a280*/  HFMA2 R13, -RZ, RZ, 0, 0 ;  /* 0x00000000ff0d7431 */ /* 0x000fe200000001ff */
[----:B------:R-:W-:Y:S01]  /*1a290*/  MOV R8, RZ ;  /* 0x000000ff00087202 */ /* 0x000fe20000000f00 */
[----:B------:R-:W-:Y:S01]  /*1a2a0*/  HFMA2 R11, -RZ, RZ, 0, 0 ;  /* 0x00000000ff0b7431 */ /* 0x000fe200000001ff */
[----:B------:R-:W-:Y:S02]  /*1a2b0*/  ISETP.NE.AND P4, PT, R2, RZ, PT ;  /* 0x000000ff0200720c */ /* 0x000fe40003f85270 */
[----:B------:R-:W-:Y:S02]  /*1a2c0*/  MOV R15, RZ ;  /* 0x000000ff000f7202 */ /* 0x000fe40000000f00 */
[----:B0-----:R-:W-:-:S13]  /*1a2d0*/  ISETP.GE.AND P5, PT, R28, 0x8, PT ;  /* 0x000000081c00780c */ /* 0x001fda0003fa6270 */
[----:B------:R-:W-:Y:S05]  /*1a2e0*/  @!P5 BRA `(.L_x_718) ;  /* 0x000000040080d947 */ /* 0x000fea0003800000 */
[----:B------:R-:W0:Y:S01]  /*1a2f0*/  S2R R13, SR_CgaCtaId ;  /* 0x00000000000d7919 */ /* 0x000e220000008800 */
[----:B------:R-:W-:Y:S01]  /*1a300*/  MOV R8, 0x400 ;  /* 0x0000040000087802 */ /* 0x000fe20000000f00 */
[----:B------:R-:W-:Y:S01]  /*1a310*/  BSSY.RECONVERGENT B0, `(.L_x_718) ;  /* 0x000005d000007945 */ /* 0x000fe20003800200 */
[----:B------:R-:W-:Y:S02]  /*1a320*/  MOV R23, RZ ;  /* 0x000000ff00177202 */ /* 0x000fe40000000f00 */
[C---:B------:R-:W-:Y:S01]  /*1a330*/  IADD3 R14, PT, PT, R8.reuse, 0x9904, RZ ;  /* 0x00009904080e7810 */ /* 0x040fe20007ffe0ff */
[----:B------:R-:W-:Y:S01]  /*1a340*/  VIADD R20, R8, 0x2810 ;  /* 0x0000281008147836 */ /* 0x000fe20000000000 */
[----:B------:R-:W-:Y:S02]  /*1a350*/  LOP3.LUT R8, R10, 0x7ffffff8, RZ, 0xc0, !PT ;  /* 0x7ffffff80a087812 */ /* 0x000fe400078ec0ff */
[C---:B0-----:R-:W-:Y:S02]  /*1a360*/  LEA R14, R13.reuse, R14, 0x18 ;  /* 0x0000000e0d0e7211 */ /* 0x041fe400078ec0ff */
[----:B------:R-:W-:-:S02]  /*1a370*/  LEA R20, R13, R20, 0x18 ;  /* 0x000000140d147211 */ /* 0x000fc400078ec0ff */
[----:B------:R-:W-:-:S07]  /*1a380*/  MOV R13, RZ ;  /* 0x000000ff000d7202 */ /* 0x000fce0000000f00 */
.L_x_719:
[----:B------:R-:W-:Y:S01]  /*1a390*/  LEA R22, R23, R14, 0x2 ;  /* 0x0000000e17167211 */ /* 0x000fe200078e10ff */
[----:B------:R-:W0:Y:S04]  /*1a3a0*/  LDC.64 R18, c[0x0][0x430] ;  /* 0x00010c00ff127b82 */ /* 0x000e280000000a00 */
[----:B------:R-:W0:Y:S04]  /*1a3b0*/  LDS R25, [R22] ;  /* 0x0000000016197984 */ /* 0x000e280000000800 */
[----:B------:R-:W1:Y:S04]  /*1a3c0*/  LDS R27, [R22+0x4] ;  /* 0x00000400161b7984 */ /* 0x000e680000000800 */
[----:B------:R-:W2:Y:S04]  /*1a3d0*/  LDS R31, [R22+0x8] ;  /* 0x00000800161f7984 */ /* 0x000ea80000000800 */
[----:B------:R-:W4:Y:S04]  /*1a3e0*/  LDS R33, [R22+0xc] ;  /* 0x00000c0016217984 */ /* 0x000f280000000800 */
[----:B------:R-:W5:Y:S04]  /*1a3f0*/  LDS R35, [R22+0x10] ;  /* 0x0000100016237984 */ /* 0x000f680000000800 */
[----:B------:R-:W3:Y:S04]  /*1a400*/  LDS R37, [R22+0x14] ;  /* 0x0000140016257984 */ /* 0x000ee80000000800 */
[----:B------:R-:W3:Y:S04]  /*1a410*/  LDS R39, [R22+0x18] ;  /* 0x0000180016277984 */ /* 0x000ee80000000800 */
[----:B------:R-:W3:Y:S01]  /*1a420*/  LDS R29, [R22+0x1c] ;  /* 0x00001c00161d7984 */ /* 0x000ee20000000800 */
[----:B0-----:R-:W-:-:S04]  /*1a430*/  IMAD.WIDE R24, R25, 0x4, R18 ;  /* 0x0000000419187825 */ /* 0x001fc800078e0212 */
[--C-:B-1----:R-:W-:Y:S02]  /*1a440*/  IMAD.WIDE R26, R27, 0x4, R18.reuse ;  /* 0x000000041b1a7825 */ /* 0x102fe400078e0212 */
[----:B------:R-:W3:Y:S02]  /*1a450*/  LDG.E R25, desc[UR10][R24.64] ;  /* 0x0000000a18197981 */ /* 0x000ee4000c1e1900 */
[--C-:B--2---:R-:W-:Y:S02]  /*1a460*/  IMAD.WIDE R30, R31, 0x4, R18.reuse ;  /* 0x000000041f1e7825 */ /* 0x104fe400078e0212 */
[----:B------:R-:W2:Y:S02]  /*1a470*/  LDG.E R27, desc[UR10][R26.64] ;  /* 0x0000000a1a1b7981 */ /* 0x000ea4000c1e1900 */
[--C-:B----4-:R-:W-:Y:S02]  /*1a480*/  IMAD.WIDE R32, R33, 0x4, R18.reuse ;  /* 0x0000000421207825 */ /* 0x110fe400078e0212 */
[----:B------:R-:W4:Y:S02]  /*1a490*/  LDG.E R31, desc[UR10][R30.64] ;  /* 0x0000000a1e1f7981 */ /* 0x000f24000c1e1900 */
[----:B-----5:R-:W-:-:S02]  /*1a4a0*/  IMAD.WIDE R34, R35, 0x4, R18 ;  /* 0x0000000423227825 */ /* 0x020fc400078e0212 */
[----:B------:R-:W5:Y:S02]  /*1a4b0*/  LDG.E R33, desc[UR10][R32.64] ;  /* 0x0000000a20217981 */ /* 0x000f64000c1e1900 */
[--C-:B---3--:R-:W-:Y:S02]  /*1a4c0*/  IMAD.WIDE R36, R37, 0x4, R18.reuse ;  /* 0x0000000425247825 */ /* 0x108fe400078e0212 */
[----:B------:R-:W3:Y:S02]  /*1a4d0*/  LDG.E R35, desc[UR10][R34.64] ;  /* 0x0000000a22237981 */ /* 0x000ee4000c1e1900 */
[--C-:B------:R-:W-:Y:S02]  /*1a4e0*/  IMAD.WIDE R38, R39, 0x4, R18.reuse ;  /* 0x0000000427267825 */ /* 0x100fe400078e0212 */
[----:B------:R-:W3:Y:S02]  /*1a4f0*/  LDG.E R41, desc[UR10][R36.64] ;  /* 0x0000000a24297981 */ /* 0x000ee4000c1e1900 */
[----:B------:R-:W-:-:S02]  /*1a500*/  IMAD.WIDE R18, R29, 0x4, R18 ;  /* 0x000000041d127825 */ /* 0x000fc400078e0212 */
[----:B------:R-:W3:Y:S04]  /*1a510*/  LDG.E R43, desc[UR10][R38.64] ;  /* 0x0000000a262b7981 */ /* 0x000ee8000c1e1900 */
[----:B------:R-:W3:Y:S01]  /*1a520*/  LDG.E R47, desc[UR10][R18.64] ;  /* 0x0000000a122f7981 */ /* 0x000ee2000c1e1900 */
[----:B------:R-:W-:-:S04]  /*1a530*/  IADD3 R23, PT, PT, R23, 0x8, RZ ;  /* 0x0000000817177810 */ /* 0x000fc80007ffe0ff */
[----:B------:R-:W-:Y:S01]  /*1a540*/  ISETP.NE.AND P0, PT, R23, R8, PT ;  /* 0x000000081700720c */ /* 0x000fe20003f05270 */
[--C-:B------:R-:W-:Y:S02]  /*1a550*/  IMAD R25, R25, 0xc, R20.reuse ;  /* 0x0000000c19197824 */ /* 0x100fe400078e0214 */
[----:B--2---:R-:W-:-:S03]  /*1a560*/  IMAD R27, R27, 0xc, R20 ;  /* 0x0000000c1b1b7824 */ /* 0x004fc600078e0214 */
[----:B------:R-:W0:Y:S01]  /*1a570*/  LDS R22, [R25] ;  /* 0x0000000019167984 */ /* 0x000e220000000800 */
[----:B----4-:R-:W-:-:S03]  /*1a580*/  IMAD R30, R31, 0xc, R20 ;  /* 0x0000000c1f1e7824 */ /* 0x010fc600078e0214 */
[----:B------:R-:W1:Y:S01]  /*1a590*/  LDS R24, [R25+0x4] ;  /* 0x0000040019187984 */ /* 0x000e620000000800 */
[----:B-----5:R-:W-:-:S03]  /*1a5a0*/  IMAD R32, R33, 0xc, R20 ;  /* 0x0000000c21207824 */ /* 0x020fc600078e0214 */
[----:B------:R-:W2:Y:S01]  /*1a5b0*/  LDS R26, [R25+0x8] ;  /* 0x00000800191a7984 */ /* 0x000ea20000000800 */
[----:B---3--:R-:W-:-:S03]  /*1a5c0*/  IMAD R34, R35, 0xc, R20 ;  /* 0x0000000c23227824 */ /* 0x008fc600078e0214 */
[----:B------:R-:W3:Y:S01]  /*1a5d0*/  LDS R29, [R27] ;  /* 0x000000001b1d7984 */ /* 0x000ee20000000800 */
[----:B------:R-:W-:-:S03]  /*1a5e0*/  IMAD R36, R41, 0xc, R20 ;  /* 0x0000000c29247824 */ /* 0x000fc600078e0214 */
[----:B------:R-:W4:Y:S01]  /*1a5f0*/  LDS R31, [R27+0x4] ;  /* 0x000004001b1f7984 */ /* 0x000f220000000800 */
[----:B------:R-:W-:-:S03]  /*1a600*/  IMAD R38, R43, 0xc, R20 ;  /* 0x0000000c2b267824 */ /* 0x000fc600078e0214 */
[----:B------:R-:W5:Y:S01]  /*1a610*/  LDS R33, [R27+0x8] ;  /* 0x000008001b217984 */ /* 0x000f620000000800 */
[----:B------:R-:W-:-:S03]  /*1a620*/  IMAD R40, R47, 0xc, R20 ;  /* 0x0000000c2f287824 */ /* 0x000fc600078e0214 */
[----:B------:R-:W5:Y:S04]  /*1a630*/  LDS R19, [R30] ;  /* 0x000000001e137984 */ /* 0x000f680000000800 */
[----:B------:R-:W5:Y:S04]  /*1a640*/  LDS R35, [R30+0x4] ;  /* 0x000004001e237984 */ /* 0x000f680000000800 */
[----:B------:R-:W5:Y:S04]  /*1a650*/  LDS R37, [R30+0x8] ;  /* 0x000008001e257984 */ /* 0x000f680000000800 */
[----:B------:R-:W5:Y:S04]  /*1a660*/  LDS R18, [R32] ;  /* 0x0000000020127984 */ /* 0x000f680000000800 */
[----:B------:R-:W5:Y:S01]  /*1a670*/  LDS R25, [R32+0x4] ;  /* 0x0000040020197984 */ /* 0x000f620000000800 */
[----:B0-----:R-:W-:-:S03]  /*1a680*/  FADD R22, R22, R15 ;  /* 0x0000000f16167221 */ /* 0x001fc60000000000 */
[----:B------:R-:W0:Y:S01]  /*1a690*/  LDS R39, [R32+0x8] ;  /* 0x0000080020277984 */ /* 0x000e220000000800 */
[----:B-1----:R-:W-:-:S03]  /*1a6a0*/  FADD R24, R24, R11 ;  /* 0x0000000b18187221 */ /* 0x002fc60000000000 */
[----:B------:R-:W1:Y:S01]  /*1a6b0*/  LDS R41, [R34] ;  /* 0x0000000022297984 */ /* 0x000e620000000800 */
[----:B--2---:R-:W-:-:S03]  /*1a6c0*/  FADD R26, R26, R13 ;  /* 0x0000000d1a1a7221 */ /* 0x004fc60000000000 */
[----:B------:R-:W2:Y:S01]  /*1a6d0*/  LDS R27, [R34+0x4] ;  /* 0x00000400221b7984 */ /* 0x000ea20000000800 */
[----:B---3--:R-:W-:-:S03]  /*1a6e0*/  FADD R22, R22, R29 ;  /* 0x0000001d16167221 */ /* 0x008fc60000000000 */
[----:B------:R-:W3:Y:S01]  /*1a6f0*/  LDS R43, [R34+0x8] ;  /* 0x00000800222b7984 */ /* 0x000ee20000000800 */
[----:B----4-:R-:W-:-:S03]  /*1a700*/  FADD R24, R24, R31 ;  /* 0x0000001f18187221 */ /* 0x010fc60000000000 */
[----:B------:R-:W4:Y:S01]  /*1a710*/  LDS R45, [R36] ;  /* 0x00000000242d7984 */ /* 0x000f220000000800 */
[----:B-----5:R-:W-:-:S03]  /*1a720*/  FADD R26, R26, R33 ;  /* 0x000000211a1a7221 */ /* 0x020fc60000000000 */
[----:B------:R-:W5:Y:S01]  /*1a730*/  LDS R47, [R36+0x4] ;  /* 0x00000400242f7984 */ /* 0x000f620000000800 */
[----:B------:R-:W-:-:S03]  /*1a740*/  FADD R19, R22, R19 ;  /* 0x0000001316137221 */ /* 0x000fc60000000000 */
[----:B------:R-:W5:Y:S01]  /*1a750*/  LDS R49, [R36+0x8] ;  /* 0x0000080024317984 */ /* 0x000f620000000800 */
[----:B------:R-:W-:-:S03]  /*1a760*/  FADD R24, R24, R35 ;  /* 0x0000002318187221 */ /* 0x000fc60000000000 */
[----:B------:R-:W5:Y:S01]  /*1a770*/  LDS R51, [R38] ;  /* 0x0000000026337984 */ /* 0x000f620000000800 */
[----:B------:R-:W-:-:S03]  /*1a780*/  FADD R26, R26, R37 ;  /* 0x000000251a1a7221 */ /* 0x000fc60000000000 */
[----:B------:R-:W5:Y:S01]  /*1a790*/  LDS R53, [R38+0x4] ;  /* 0x0000040026357984 */ /* 0x000f620000000800 */
[----:B------:R-:W-:-:S03]  /*1a7a0*/  FADD R18, R19, R18 ;  /* 0x0000001213127221 */ /* 0x000fc60000000000 */
[----:B------:R-:W5:Y:S01]  /*1a7b0*/  LDS R55, [R38+0x8] ;  /* 0x0000080026377984 */ /* 0x000f620000000800 */
[----:B------:R-:W-:-:S03]  /*1a7c0*/  FADD R24, R24, R25 ;  /* 0x0000001918187221 */ /* 0x000fc60000000000 */
[----:B------:R-:W5:Y:S01]  /*1a7d0*/  LDS R57, [R40] ;  /* 0x0000000028397984 */ /* 0x000f620000000800 */
[----:B0-----:R-:W-:-:S03]  /*1a7e0*/  FADD R26, R26, R39 ;  /* 0x000000271a1a7221 */ /* 0x001fc60000000000 */
[----:B------:R-:W0:Y:S01]  /*1a7f0*/  LDS R59, [R40+0x4] ;  /* 0x00000400283b7984 */ /* 0x000e220000000800 */
[----:B-1----:R-:W-:-:S03]  /*1a800*/  FADD R18, R18, R41 ;  /* 0x0000002912127221 */ /* 0x002fc60000000000 */
[----:B------:R-:W1:Y:S01]  /*1a810*/  LDS R61, [R40+0x8] ;  /* 0x00000800283d7984 */ /* 0x000e620000000800 */
[----:B--2---:R-:W-:Y:S01]  /*1a820*/  FADD R24, R24, R27 ;  /* 0x0000001b18187221 */ /* 0x004fe20000000000 */
[----:B---3--:R-:W-:Y:S01]  /*1a830*/  FADD R26, R26, R43 ;  /* 0x0000002b1a1a7221 */ /* 0x008fe20000000000 */
[----:B----4-:R-:W-:Y:S02]  /*1a840*/  FADD R18, R18, R45 ;  /* 0x0000002d12127221 */ /* 0x010fe40000000000 */
[----:B-----5:R-:W-:Y:S01]  /*1a850*/  FADD R24, R24, R47 ;  /* 0x0000002f18187221 */ /* 0x020fe20000000000 */
[----:B------:R-:W-:Y:S01]  /*1a860*/  FADD R26, R26, R49 ;  /* 0x000000311a1a7221 */ /* 0x000fe20000000000 */
[----:B------:R-:W-:Y:S02]  /*1a870*/  FADD R18, R18, R51 ;  /* 0x0000003312127221 */ /* 0x000fe40000000000 */
[----:B------:R-:W-:Y:S01]  /*1a880*/  FADD R24, R24, R53 ;  /* 0x0000003518187221 */ /* 0x000fe20000000000 */
[----:B------:R-:W-:Y:S01]  /*1a890*/  FADD R26, R26, R55 ;  /* 0x000000371a1a7221 */ /* 0x000fe20000000000 */
[----:B------:R-:W-:-:S02]  /*1a8a0*/  FADD R15, R18, R57 ;  /* 0x00000039120f7221 */ /* 0x000fc40000000000 */
[----:B0-----:R-:W-:Y:S01]  /*1a8b0*/  FADD R11, R24, R59 ;  /* 0x0000003b180b7221 */ /* 0x001fe20000000000 */
[----:B-1----:R-:W-:Y:S01]  /*1a8c0*/  FADD R13, R26, R61 ;  /* 0x0000003d1a0d7221 */ /* 0x002fe20000000000 */
[----:B------:R-:W-:Y:S06]  /*1a8d0*/  @P0 BRA `(.L_x_719) ;  /* 0xfffffff800ac0947 */ /* 0x000fec000383ffff */
[----:B------:R-:W-:Y:S05]  /*1a8e0*/  BSYNC.RECONVERGENT B0 ;  /* 0x0000000000007941 */ /* 0x000fea0003800200 */
.L_x_718:
[----:B------:R-:W-:Y:S01]  /*1a8f0*/  BSSY.RECONVERGENT B0, `(.L_x_720) ;  /* 0x0000071000007945 */ /* 0x000fe20003800200 */
[----:B------:R-:W-:-:S03]  /*1a900*/  FADD R12, R21, R12 ;  /* 0x0000000c150c7221 */ /* 0x000fc60000000000 */
[----:B------:R-:W-:Y:S05]  /*1a910*/  @!P4 BRA `(.L_x_721) ;  /* 0x0000000400b8c947 */ /* 0x000fea0003800000 */
[----:B------:R-:W-:Y:S01]  /*1a920*/  ISETP.GE.U32.AND P0, PT, R2, 0x4, PT ;  /* 0x000000040200780c */ /* 0x000fe20003f06070 */
[----:B------:R-:W-:Y:S01]  /*1a930*/  BSSY.RECONVERGENT B1, `(.L_x_722) ;  /* 0x0000035000017945 */ /* 0x000fe20003800200 */
[----:B------:R-:W-:-:S04]  /*1a940*/  LOP3.LUT R33, R10, 0x3, RZ, 0xc0, !PT ;  /* 0x000000030a217812 */ /* 0x000fc800078ec0ff */
[----:B------:R-:W-:-:S07]  /*1a950*/  ISETP.NE.AND P1, PT, R33, RZ, PT ;  /* 0x000000ff2100720c */ /* 0x000fce0003f25270 */
[----:B------:R-:W-:Y:S06]  /*1a960*/  @!P0 BRA `(.L_x_723) ;  /* 0x0000000000c48947 */ /* 0x000fec0003800000 */
[----:B------:R-:W0:Y:S01]  /*1a970*/  S2R R29, SR_CgaCtaId ;  /* 0x00000000001d7919 */ /* 0x000e220000008800 */
[----:B------:R-:W-:Y:S01]  /*1a980*/  MOV R26, 0x400 ;  /* 0x00000400001a7802 */ /* 0x000fe20000000f00 */
[----:B------:R-:W1:Y:S03]  /*1a990*/  LDC.64 R24, c[0x0][0x430] ;  /* 0x00010c00ff187b82 */ /* 0x000e660000000a00 */
[----:B------:R-:W-:-:S04]  /*1a9a0*/  IADD3 R14, PT, PT, R26, 0x9904, RZ ;  /* 0x000099041a0e7810 */ /* 0x000fc80007ffe0ff */
[----:B0-----:R-:W-:-:S04]  /*1a9b0*/  LEA R19, R29, R14, 0x18 ;  /* 0x0000000e1d137211 */ /* 0x001fc800078ec0ff */
[----:B------:R-:W-:-:S05]  /*1a9c0*/  LEA R14, R8, R19, 0x2 ;  /* 0x00000013080e7211 */ /* 0x000fca00078e10ff */
[----:B------:R-:W1:Y:S04]  /*1a9d0*/  LDS R19, [R14] ;  /* 0x000000000e137984 */ /* 0x000e680000000800 */
[----:B------:R-:W0:Y:S04]  /*1a9e0*/  LDS R21, [R14+0x4] ;  /* 0x000004000e157984 */ /* 0x000e280000000800 */
[----:B------:R-:W2:Y:S04]  /*1a9f0*/  LDS R23, [R14+0x8] ;  /* 0x000008000e177984 */ /* 0x000ea80000000800 */
[----:B------:R-:W4:Y:S01]  /*1aa00*/  LDS R27, [R14+0xc] ;  /* 0x00000c000e1b7984 */ /* 0x000f220000000800 */
[----:B-1----:R-:W-:-:S04]  /*1aa10*/  IMAD.WIDE R18, R19, 0x4, R24 ;  /* 0x0000000413127825 */ /* 0x002fc800078e0218 */
[--C-:B0-----:R-:W-:Y:S02]  /*1aa20*/  IMAD.WIDE R20, R21, 0x4, R24.reuse ;  /* 0x0000000415147825 */ /* 0x101fe400078e0218 */
[----:B------:R-:W5:Y:S02]  /*1aa30*/  LDG.E R18, desc[UR10][R18.64] ;  /* 0x0000000a12127981 */ /* 0x000f64000c1e1900 */
[--C-:B--2---:R-:W-:Y:S02]  /*1aa40*/  IMAD.WIDE R22, R23, 0x4, R24.reuse ;  /* 0x0000000417167825 */ /* 0x104fe400078e0218 */
[----:B------:R-:W2:Y:S02]  /*1aa50*/  LDG.E R20, desc[UR10][R20.64] ;  /* 0x0000000a14147981 */ /* 0x000ea4000c1e1900 */
[----:B----4-:R-:W-:Y:S02]  /*1aa60*/  IMAD.WIDE R24, R27, 0x4, R24 ;  /* 0x000000041b187825 */ /* 0x010fe400078e0218 */
[----:B------:R-:W4:Y:S04]  /*1aa70*/  LDG.E R22, desc[UR10][R22.64] ;  /* 0x0000000a16167981 */ /* 0x000f28000c1e1900 */
[----:B------:R-:W3:Y:S01]  /*1aa80*/  LDG.E R24, desc[UR10][R24.64] ;  /* 0x0000000a18187981 */ /* 0x000ee2000c1e1900 */
[----:B------:R-:W-:-:S02]  /*1aa90*/  IADD3 R26, PT, PT, R26, 0x2810, RZ ;  /* 0x000028101a1a7810 */ /* 0x000fc40007ffe0ff */
[----:B------:R-:W-:Y:S02]  /*1aaa0*/  IADD3 R8, PT, PT, R8, 0x4, RZ ;  /* 0x0000000408087810 */ /* 0x000fe40007ffe0ff */
[----:B------:R-:W-:-:S05]  /*1aab0*/  LEA R29, R29, R26, 0x18 ;  /* 0x0000001a1d1d7211 */ /* 0x000fca00078ec0ff */
[--C-:B-----5:R-:W-:Y:S02]  /*1aac0*/  IMAD R14, R18, 0xc, R29.reuse ;  /* 0x0000000c120e7824 */ /* 0x120fe400078e021d */
[----:B--2---:R-:W-:-:S03]  /*1aad0*/  IMAD R27, R20, 0xc, R29 ;  /* 0x0000000c141b7824 */ /* 0x004fc600078e021d */
[----:B------:R-:W0:Y:S01]  /*1aae0*/  LDS R26, [R14] ;  /* 0x000000000e1a7984 */ /* 0x000e220000000800 */
[----:B----4-:R-:W-:-:S03]  /*1aaf0*/  IMAD R20, R22, 0xc, R29 ;  /* 0x0000000c16147824 */ /* 0x010fc600078e021d */
[----:B------:R-:W1:Y:S01]  /*1ab00*/  LDS R18, [R14+0x4] ;  /* 0x000004000e127984 */ /* 0x000e620000000800 */
[----:B---3--:R-:W-:-:S03]  /*1ab10*/  IMAD R29, R24, 0xc, R29 ;  /* 0x0000000c181d7824 */ /* 0x008fc600078e021d */
[----:B------:R-:W2:Y:S04]  /*1ab20*/  LDS R30, [R14+0x8] ;  /* 0x000008000e1e7984 */ /* 0x000ea80000000800 */
[----:B------:R-:W3:Y:S04]  /*1ab30*/  LDS R19, [R27] ;  /* 0x000000001b137984 */ /* 0x000ee80000000800 */
[----:B------:R-:W4:Y:S04]  /*1ab40*/  LDS R21, [R27+0x4] ;  /* 0x000004001b157984 */ /* 0x000f280000000800 */
[----:B------:R-:W5:Y:S04]  /*1ab50*/  LDS R23, [R27+0x8] ;  /* 0x000008001b177984 */ /* 0x000f680000000800 */
[----:B------:R-:W5:Y:S04]  /*1ab60*/  LDS R22, [R20] ;  /* 0x0000000014167984 */ /* 0x000f680000000800 */
[----:B------:R-:W5:Y:S04]  /*1ab70*/  LDS R25, [R20+0x4] ;  /* 0x0000040014197984 */ /* 0x000f680000000800 */
[----:B------:R-:W5:Y:S04]  /*1ab80*/  LDS R24, [R20+0x8] ;  /* 0x0000080014187984 */ /* 0x000f680000000800 */
[----:B------:R-:W5:Y:S04]  /*1ab90*/  LDS R32, [R29] ;  /* 0x000000001d207984 */ /* 0x000f680000000800 */
[----:B------:R-:W5:Y:S01]  /*1aba0*/  LDS R31, [R29+0x4] ;  /* 0x000004001d1f7984 */ /* 0x000f620000000800 */
[----:B0-----:R-:W-:-:S03]  /*1abb0*/  FADD R26, R15, R26 ;  /* 0x0000001a0f1a7221 */ /* 0x001fc60000000000 */
[----:B------:R-:W0:Y:S01]  /*1abc0*/  LDS R14, [R29+0x8] ;  /* 0x000008001d0e7984 */ /* 0x000e220000000800 */
[----:B-1----:R-:W-:Y:S01]  /*1abd0*/  FADD R18, R11, R18 ;  /* 0x000000120b127221 */ /* 0x002fe20000000000 */
[----:B--2---:R-:W-:Y:S01]  /*1abe0*/  FADD R30, R13, R30 ;  /* 0x0000001e0d1e7221 */ /* 0x004fe20000000000 */
[----:B---3--:R-:W-:Y:S02]  /*1abf0*/  FADD R19, R26, R19 ;  /* 0x000000131a137221 */ /* 0x008fe40000000000 */
[----:B----4-:R-:W-:Y:S01]  /*1ac00*/  FADD R18, R18, R21 ;  /* 0x0000001512127221 */ /* 0x010fe20000000000 */
[----:B-----5:R-:W-:Y:S01]  /*1ac10*/  FADD R23, R30, R23 ;  /* 0x000000171e177221 */ /* 0x020fe20000000000 */
[----:B------:R-:W-:Y:S02]  /*1ac20*/  FADD R19, R19, R22 ;  /* 0x0000001613137221 */ /* 0x000fe40000000000 */
[----:B------:R-:W-:Y:S01]  /*1ac30*/  FADD R18, R18, R25 ;  /* 0x0000001912127221 */ /* 0x000fe20000000000 */
[----:B------:R-:W-:Y:S01]  /*1ac40*/  FADD R23, R23, R24 ;  /* 0x0000001817177221 */ /* 0x000fe20000000000 */
[----:B------:R-:W-:-:S02]  /*1ac50*/  FADD R15, R19, R32 ;  /* 0x00000020130f7221 */ /* 0x000fc40000000000 */
[----:B------:R-:W-:Y:S01]  /*1ac60*/  FADD R11, R18, R31 ;  /* 0x0000001f120b7221 */ /* 0x000fe20000000000 */
[----:B0-----:R-:W-:-:S07]  /*1ac70*/  FADD R13, R23, R14 ;  /* 0x0000000e170d7221 */ /* 0x001fce0000000000 */
.L_x_723:
[----:B------:R-:W-:Y:S05]  /*1ac80*/  BSYNC.RECONVERGENT B1 ;  /* 0x0000000000017941 */ /* 0x000fea0003800200 */
.L_x_722:
[----:B------:R-:W-:Y:S05]  /*1ac90*/  @!P1 BRA `(.L_x_721) ;  /* 0x0000000000d89947 */ /* 0x000fea0003800000 */
[----:B------:R-:W-:Y:S01]  /*1aca0*/  ISETP.NE.AND P0, PT, R33, 0x1, PT ;  /* 0x000000012100780c */ /* 0x000fe20003f05270 */
[----:B------:R-:W-:Y:S01]  /*1acb0*/  BSSY.RECONVERGENT B1, `(.L_x_724) ;  /* 0x0000021000017945 */ /* 0x000fe20003800200 */
[----:B------:R-:W-:-:S04]  /*1acc0*/  LOP3.LUT R14, R10, 0x1, RZ, 0xc0, !PT ;  /* 0x000000010a0e7812 */ /* 0x000fc800078ec0ff */
[----:B------:R-:W-:-:S07]  /*1acd0*/  ISETP.NE.U32.AND P1, PT, R14, 0x1, PT ;  /* 0x000000010e00780c */ /* 0x000fce0003f25070 */
[----:B------:R-:W-:Y:S06]  /*1ace0*/  @!P0 BRA `(.L_x_725) ;  /* 0x0000000000748947 */ /* 0x000fec0003800000 */
[----:B------:R-:W0:Y:S01]  /*1acf0*/  S2R R23, SR_CgaCtaId ;  /* 0x0000000000177919 */ /* 0x000e220000008800 */
[----:B------:R-:W-:-:S04]  /*1ad00*/  MOV R14, 0x400 ;  /* 0x00000400000e7802 */ /* 0x000fc80000000f00 */
[----:B------:R-:W-:-:S04]  /*1ad10*/  IADD3 R18, PT, PT, R14, 0x9904, RZ ;  /* 0x000099040e127810 */ /* 0x000fc80007ffe0ff */
[----:B0-----:R-:W-:-:S05]  /*1ad20*/  LEA R19, R23, R18, 0x18 ;  /* 0x0000001217137211 */ /* 0x001fca00078ec0ff */
[----:B------:R-:W-:Y:S02]  /*1ad30*/  IMAD R22, R8, 0x4, R19 ;  /* 0x0000000408167824 */ /* 0x000fe400078e0213 */
[----:B------:R-:W0:Y:S03]  /*1ad40*/  LDC.64 R18, c[0x0][0x430] ;  /* 0x00010c00ff127b82 */ /* 0x000e260000000a00 */
[----:B------:R-:W0:Y:S04]  /*1ad50*/  LDS R21, [R22] ;  /* 0x0000000016157984 */ /* 0x000e280000000800 */
[----:B------:R-:W1:Y:S01]  /*1ad60*/  LDS R25, [R22+0x4] ;  /* 0x0000040016197984 */ /* 0x000e620000000800 */
[----:B0-----:R-:W-:-:S04]  /*1ad70*/  IMAD.WIDE R20, R21, 0x4, R18 ;  /* 0x0000000415147825 */ /* 0x001fc800078e0212 */
[----:B-1----:R-:W-:Y:S02]  /*1ad80*/  IMAD.WIDE R18, R25, 0x4, R18 ;  /* 0x0000000419127825 */ /* 0x002fe400078e0212 */
[----:B------:R-:W2:Y:S04]  /*1ad90*/  LDG.E R20, desc[UR10][R20.64] ;  /* 0x0000000a14147981 */ /* 0x000ea8000c1e1900 */
[----:B------:R-:W4:Y:S01]  /*1ada0*/  LDG.E R18, desc[UR10][R18.64] ;  /* 0x0000000a12127981 */ /* 0x000f22000c1e1900 */
[----:B------:R-:W-:Y:S02]  /*1adb0*/  IADD3 R14, PT, PT, R14, 0x2810, RZ ;  /* 0x000028100e0e7810 */ /* 0x000fe40007ffe0ff */
[----:B------:R-:W-:Y:S02]  /*1adc0*/  IADD3 R8, PT, PT, R8, 0x2, RZ ;  /* 0x0000000208087810 */ /* 0x000fe40007ffe0ff */
[----:B------:R-:W-:-:S05]  /*1add0*/  LEA R23, R23, R14, 0x18 ;  /* 0x0000000e17177211 */ /* 0x000fca00078ec0ff */
[--C-:B--2---:R-:W-:Y:S02]  /*1ade0*/  IMAD R14, R20, 0xc, R23.reuse ;  /* 0x0000000c140e7824 */ /* 0x104fe400078e0217 */
[----:B----4-:R-:W-:-:S03]  /*1adf0*/  IMAD R23, R18, 0xc, R23 ;  /* 0x0000000c12177824 */ /* 0x010fc600078e0217 */
[----:B------:R-:W0:Y:S04]  /*1ae00*/  LDS R24, [R14] ;  /* 0x000000000e187984 */ /* 0x000e280000000800 */
[----:B------:R-:W1:Y:S04]  /*1ae10*/  LDS R22, [R14+0x4] ;  /* 0x000004000e167984 */ /* 0x000e680000000800 */
[----:B------:R-:W2:Y:S04]  /*1ae20*/  LDS R26, [R14+0x8] ;  /* 0x000008000e1a7984 */ /* 0x000ea80000000800 */
[----:B------:R-:W4:Y:S04]  /*1ae30*/  LDS R30, [R23] ;  /* 0x00000000171e7984 */ /* 0x000f280000000800 */
[----:B------:R-:W5:Y:S04]  /*1ae40*/  LDS R32, [R23+0x4] ;  /* 0x0000040017207984 */ /* 0x000f680000000800 */
[----:B------:R-:W3:Y:S01]  /*1ae50*/  LDS R20, [R23+0x8] ;  /* 0x0000080017147984 */ /* 0x000ee20000000800 */
[----:B0-----:R-:W-:Y:S01]  /*1ae60*/  FADD R15, R15, R24 ;  /* 0x000000180f0f7221 */ /* 0x001fe20000000000 */
[----:B-1----:R-:W-:Y:S01]  /*1ae70*/  FADD R11, R11, R22 ;  /* 0x000000160b0b7221 */ /* 0x002fe20000000000 */
[----:B--2---:R-:W-:-:S02]  /*1ae80*/  FADD R13, R13, R26 ;  /* 0x0000001a0d0d7221 */ /* 0x004fc40000000000 */
[----:B----4-:R-:W-:Y:S01]  /*1ae90*/  FADD R15, R15, R30 ;  /* 0x0000001e0f0f7221 */ /* 0x010fe20000000000 */
[----:B-----5:R-:W-:Y:S01]  /*1aea0*/  FADD R11, R11, R32 ;  /* 0x000000200b0b7221 */ /* 0x020fe20000000000 */
[----:B---3--:R-:W-:-:S07]  /*1aeb0*/  FADD R13, R13, R20 ;  /* 0x000000140d0d7221 */ /* 0x008fce0000000000 */
.L_x_725:
[----:B------:R-:W-:Y:S05]  /*1aec0*/  BSYNC.RECONVERGENT B1 ;  /* 0x0000000000017941 */ /* 0x000fea0003800200 */
.L_x_724:
[----:B------:R-:W-:Y:S05]  /*1aed0*/  @P1 BRA `(.L_x_721) ;  /* 0x0000000000481947 */ /* 0x000fea0003800000 */
[----:B------:R-:W0:Y:S01]  /*1aee0*/  S2R R23, SR_CgaCtaId ;  /* 0x0000000000177919 */ /* 0x000e220000008800 */
[----:B------:R-:W-:-:S04]  /*1aef0*/  MOV R14, 0x400 ;  /* 0x00000400000e7802 */ /* 0x000fc80000000f00 */
[----:B------:R-:W-:-:S04]  /*1af00*/  IADD3 R18, PT, PT, R14, 0x9904, RZ ;  /* 0x000099040e127810 */ /* 0x000fc80007ffe0ff */
[----:B0-----:R-:W-:-:S04]  /*1af10*/  LEA R19, R23, R18, 0x18 ;  /* 0x0000001217137211 */ /* 0x001fc800078ec0ff */
[----:B------:R-:W-:Y:S02]  /*1af20*/  LEA R8, R8, R19, 0x2 ;  /* 0x0000001308087211 */ /* 0x000fe400078e10ff */
[----:B------:R-:W0:Y:S03]  /*1af30*/  LDC.64 R18, c[0x0][0x430] ;  /* 0x00010c00ff127b82 */ /* 0x000e260000000a00 */
[----:B------:R-:W0:Y:S02]  /*1af40*/  LDS R21, [R8] ;  /* 0x0000000008157984 */ /* 0x000e240000000800 */
[----:B0-----:R-:W-:-:S06]  /*1af50*/  IMAD.WIDE R18, R21, 0x4, R18 ;  /* 0x0000000415127825 */ /* 0x001fcc00078e0212 */
[----:B------:R-:W2:Y:S01]  /*1af60*/  LDG.E R18, desc[UR10][R18.64] ;  /* 0x0000000a12127981 */ /* 0x000ea2000c1e1900 */
[----:B------:R-:W-:-:S04]  /*1af70*/  IADD3 R14, PT, PT, R14, 0x2810, RZ ;  /* 0x000028100e0e7810 */ /* 0x000fc80007ffe0ff */
[----:B------:R-:W-:-:S05]  /*1af80*/  LEA R23, R23, R14, 0x18 ;  /* 0x0000000e17177211 */ /* 0x000fca00078ec0ff */
[----:B--2---:R-:W-:-:S05]  /*1af90*/  IMAD R14, R18, 0xc, R23 ;  /* 0x0000000c120e7824 */ /* 0x004fca00078e0217 */
[----:B------:R-:W0:Y:S04]  /*1afa0*/  LDS R20, [R14] ;  /* 0x000000000e147984 */ /* 0x000e280000000800 */
[----:B------:R-:W1:Y:S04]  /*1afb0*/  LDS R22, [R14+0x4] ;  /* 0x000004000e167984 */ /* 0x000e680000000800 */
[----:B------:R-:W2:Y:S01]  /*1afc0*/  LDS R24, [R14+0x8] ;  /* 0x000008000e187984 */ /* 0x000ea20000000800 */
[----:B0-----:R-:W-:Y:S01]  /*1afd0*/  FADD R15, R15, R20 ;  /* 0x000000140f0f7221 */ /* 0x001fe20000000000 */
[----:B-1----:R-:W-:Y:S01]  /*1afe0*/  FADD R11, R11, R22 ;  /* 0x000000160b0b7221 */ /* 0x002fe20000000000 */
[----:B--2---:R-:W-:-:S07]  /*1aff0*/  FADD R13, R13, R24 ;  /* 0x000000180d0d7221 */ /* 0x004fce0000000000 */
.L_x_721:
[----:B------:R-:W-:Y:S05]  /*1b000*/  BSYNC.RECONVERGENT B0 ;  /* 0x0000000000007941 */ /* 0x000fea0003800200 */
.L_x_720:
[----:B------:R-:W-:Y:S01]  /*1b010*/  I2FP.F32.U32 R28, R28 ;  /* 0x0000001c001c7245 */ /* 0x000fe20000201000 */
[----:B------:R-:W-:Y:S03]  /*1b020*/  BSSY.RECONVERGENT B3, `(.L_x_726) ;  /* 0x000000d000037945 */ /* 0x000fe60003800200 */
        /* <DEDUP_REMOVED lines=10> */
[----:B---3--:R-:W-:Y:S05]  /*1b0d0*/  CALL.REL.NOINC `($__internal_5_$__cuda_sm3x_div_rn_noftz_f32_slowpath) ;  /* 0x000000e000707944 */ /* 0x008fea0003c00000 */
[----:B------:R-:W-:-:S07]  /*1b0e0*/  MOV R18, R15 ;  /* 0x0000000f00127202 */ /* 0x000fce0000000f00 */
.L_x_727:
[----:B------:R-:W-:Y:S05]  /*1b0f0*/  BSYNC.RECONVERGENT B3 ;  /* 0x0000000000037941 */ /* 0x000fea0003800200 */
.L_x_726:
[----:B------:R-:W0:Y:S01]  /*1b100*/  MUFU.RCP R15, R28 ;  /* 0x0000001c000f7308 */ /* 0x000e220000001000 */
[----:B------:R-:W-:Y:S07]  /*1b110*/  BSSY.RECONVERGENT B3, `(.L_x_728) ;  /* 0x000000d000037945 */ /* 0x000fee0003800200 */
        /* <DEDUP_REMOVED lines=8> */
[----:B------:R-:W-:Y:S02]  /*1b1a0*/  MOV R8, R28 ;  /* 0x0000001c00087202 */ /* 0x000fe40000000f00 */
[----:B------:R-:W-:-:S07]  /*1b1b0*/  MOV R22, 0x1b1d0 ;  /* 0x0001b1d000167802 */ /* 0x000fce0000000f00 */
[----:B---3--:R-:W-:Y:S05]  /*1b1c0*/  CALL.REL.NOINC `($__internal_5_$__cuda_sm3x_div_rn_noftz_f32_slowpath) ;  /* 0x000000e000347944 */ /* 0x008fea0003c00000 */
[----:B------:R-:W-:-:S07]  /*1b1d0*/  IMAD.MOV.U32 R14, RZ, RZ, R15 ;  /* 0x000000ffff0e7224 */ /* 0x000fce00078e000f */
.L_x_729:
[----:B------:R-:W-:Y:S05]  /*1b1e0*/  BSYNC.RECONVERGENT B3 ;  /* 0x0000000000037941 */ /* 0x000fea0003800200 */
.L_x_728:
        /* <DEDUP_REMOVED lines=13> */
.L_x_731:
[----:B------:R-:W-:Y:S05]  /*1b2c0*/  BSYNC.RECONVERGENT B3 ;  /* 0x0000000000037941 */ /* 0x000fea0003800200 */
.L_x_730:
[----:B------:R-:W-:Y:S01]  /*1b2d0*/  HFMA2 R11, -RZ, RZ, 0, 0 ;  /* 0x00000000ff0b7431 */ /* 0x000fe200000001ff */
[----:B------:R-:W-:Y:S01]  /*1b2e0*/  MOV R8, RZ ;  /* 0x000000ff00087202 */ /* 0x000fe20000000f00 */
[----:B------:R-:W-:Y:S06]  /*1b2f0*/  @!P5 BRA `(.L_x_732) ;  /* 0x000000080000d947 */ /* 0x000fec0003800000 */
[----:B------:R-:W0:Y:S01]  /*1b300*/  S2R R20, SR_CgaCtaId ;  /* 0x0000000000147919 */ /* 0x000e220000008800 */
[----:B------:R-:W-:Y:S01]  /*1b310*/  MOV R8, 0x400 ;  /* 0x0000040000087802 */ /* 0x000fe20000000f00 */
[----:B------:R-:W-:Y:S01]  /*1b320*/  BSSY.RECONVERGENT B0, `(.L_x_732) ;  /* 0x000007d000007945 */ /* 0x000fe20003800200 */
[----:B------:R-:W-:Y:S02]  /*1b330*/  MOV R11, RZ ;  /* 0x000000ff000b7202 */ /* 0x000fe40000000f00 */
[C---:B------:R-:W-:Y:S02]  /*1b340*/  IADD3 R13, PT, PT, R8.reuse, 0x9904, RZ ;  /* 0x00009904080d7810 */ /* 0x040fe40007ffe0ff */
[----:B------:R-:W-:Y:S02]  /*1b350*/  IADD3 R19, PT, PT, R8, 0x2810, RZ ;  /* 0x0000281008137810 */ /* 0x000fe40007ffe0ff */
[----:B------:R-:W-:Y:S02]  /*1b360*/  LOP3.LUT R8, R10, 0x7ffffff8, RZ, 0xc0, !PT ;  /* 0x7ffffff80a087812 */ /* 0x000fe400078ec0ff */
[----:B0-----:R-:W-:-:S02]  /*1b370*/  LEA R13, R20, R13, 0x18 ;  /* 0x0000000d140d7211 */ /* 0x001fc400078ec0ff */
[----:B------:R-:W-:Y:S02]  /*1b380*/  LEA R19, R20, R19, 0x18 ;  /* 0x0000001314137211 */ /* 0x000fe400078ec0ff */
[----:B------:R-:W-:-:S07]  /*1b390*/  MOV R20, RZ ;  /* 0x000000ff00147202 */ /* 0x000fce0000000f00 */
.L_x_733:
        /* <DEDUP_REMOVED lines=10> */
[----:B0-----:R-:W-:-:S05]  /*1b440*/  IMAD.WIDE R24, R25, 0x4, R22 ;  /* 0x0000000419187825 */ /* 0x001fca00078e0216 */
[----:B------:R0:W3:Y:S01]  /*1b450*/  LDG.E R38, desc[UR10][R24.64] ;  /* 0x0000000a18267981 */ /* 0x0000e2000c1e1900 */
[----:B-1----:R-:W-:-:S05]  /*1b460*/  IMAD.WIDE R26, R27, 0x4, R22 ;  /* 0x000000041b1a7825 */ /* 0x002fca00078e0216 */
[----:B------:R-:W3:Y:S01]  /*1b470*/  LDG.E R40, desc[UR10][R26.64] ;  /* 0x0000000a1a287981 */ /* 0x000ee2000c1e1900 */
[----:B--2---:R-:W-:-:S04]  /*1b480*/  IMAD.WIDE R32, R33, 0x4, R22 ;  /* 0x0000000421207825 */ /* 0x004fc800078e0216 */
[--C-:B----4-:R-:W-:Y:S02]  /*1b490*/  IMAD.WIDE R30, R31, 0x4, R22.reuse ;  /* 0x000000041f1e7825 */ /* 0x110fe400078e0216 */
[----:B------:R-:W2:Y:S04]  /*1b4a0*/  LDG.E R32, desc[UR10][R32.64] ;  /* 0x0000000a20207981 */ /* 0x000ea8000c1e1900 */
[----:B------:R1:W4:Y:S01]  /*1b4b0*/  LDG.E R30, desc[UR10][R30.64] ;  /* 0x0000000a1e1e7981 */ /* 0x000322000c1e1900 */
[----:B-----5:R-:W-:-:S04]  /*1b4c0*/  IMAD.WIDE R34, R35, 0x4, R22 ;  /* 0x0000000423227825 */ /* 0x020fc800078e0216 */
[--C-:B---3--:R-:W-:Y:S02]  /*1b4d0*/  IMAD.WIDE R36, R37, 0x4, R22.reuse ;  /* 0x0000000425247825 */ /* 0x108fe400078e0216 */
[----:B------:R-:W3:Y:S02]  /*1b4e0*/  LDG.E R34, desc[UR10][R34.64] ;  /* 0x0000000a22227981 */ /* 0x000ee4000c1e1900 */
[--C-:B0-----:R-:W-:Y:S02]  /*1b4f0*/  IMAD.WIDE R24, R29, 0x4, R22.reuse ;  /* 0x000000041d187825 */ /* 0x101fe400078e0216 */
[----:B------:R2:W5:Y:S02]  /*1b500*/  LDG.E R42, desc[UR10][R36.64] ;  /* 0x0000000a242a7981 */ /* 0x000564000c1e1900 */
[----:B------:R-:W-:Y:S02]  /*1b510*/  IMAD.WIDE R22, R39, 0x4, R22 ;  /* 0x0000000427167825 */ /* 0x000fe400078e0216 */
[----:B------:R-:W5:Y:S04]  /*1b520*/  LDG.E R44, desc[UR10][R24.64] ;  /* 0x0000000a182c7981 */ /* 0x000f68000c1e1900 */
[----:B------:R0:W5:Y:S01]  /*1b530*/  LDG.E R46, desc[UR10][R22.64] ;  /* 0x0000000a162e7981 */ /* 0x000162000c1e1900 */
[----:B------:R-:W-:-:S05]  /*1b540*/  VIADD R20, R20, 0x8 ;  /* 0x0000000814147836 */ /* 0x000fca0000000000 */
[----:B------:R-:W-:Y:S01]  /*1b550*/  ISETP.NE.AND P0, PT, R20, R8, PT ;  /* 0x000000081400720c */ /* 0x000fe20003f05270 */
[----:B------:R-:W-:-:S05]  /*1b560*/  IMAD R38, R38, 0xc, R19 ;  /* 0x0000000c26267824 */ /* 0x000fca00078e0213 */
[----:B------:R-:W0:Y:S01]  /*1b570*/  LDS R29, [R38+0x4] ;  /* 0x00000400261d7984 */ /* 0x000e220000000800 */
[----:B------:R-:W-:-:S03]  /*1b580*/  IMAD R40, R40, 0xc, R19 ;  /* 0x0000000c28287824 */ /* 0x000fc600078e0213 */
[----:B------:R-:W0:Y:S04]  /*1b590*/  LDS R27, [R38] ;  /* 0x00000000261b7984 */ /* 0x000e280000000800 */
[----:B------:R-:W0:Y:S04]  /*1b5a0*/  LDS R26, [R38+0x8] ;  /* 0x00000800261a7984 */ /* 0x000e280000000800 */
[----:B-1----:R-:W1:Y:S04]  /*1b5b0*/  LDS R31, [R40+0x4] ;  /* 0x00000400281f7984 */ /* 0x002e680000000800 */
[----:B------:R-:W1:Y:S01]  /*1b5c0*/  LDS R33, [R40] ;  /* 0x0000000028217984 */ /* 0x000e620000000800 */
[----:B--2---:R-:W-:-:S03]  /*1b5d0*/  IMAD R36, R32, 0xc, R19 ;  /* 0x0000000c20247824 */ /* 0x004fc600078e0213 */
[----:B------:R-:W2:Y:S01]  /*1b5e0*/  LDS R32, [R40+0x8] ;  /* 0x0000080028207984 */ /* 0x000ea20000000800 */
[--C-:B----4-:R-:W-:Y:S02]  /*1b5f0*/  IMAD R30, R30, 0xc, R19.reuse ;  /* 0x0000000c1e1e7824 */ /* 0x110fe400078e0213 */
[--C-:B---3--:R-:W-:Y:S01]  /*1b600*/  IMAD R39, R34, 0xc, R19.reuse ;  /* 0x0000000c22277824 */ /* 0x108fe200078e0213 */
[----:B------:R-:W-:Y:S04]  /*1b610*/  LDS R37, [R36+0x4] ;  /* 0x0000040024257984 */ /* 0x000fe80000000800 */
[----:B------:R-:W3:Y:S01]  /*1b620*/  LDS R43, [R30+0x4] ;  /* 0x000004001e2b7984 */ /* 0x000ee20000000800 */
[----:B-----5:R-:W-:-:S03]  /*1b630*/  IMAD R42, R42, 0xc, R19 ;  /* 0x0000000c2a2a7824 */ /* 0x020fc600078e0213 */
[----:B------:R-:W4:Y:S04]  /*1b640*/  LDS R41, [R30] ;  /* 0x000000001e297984 */ /* 0x000f280000000800 */
[----:B------:R-:W5:Y:S01]  /*1b650*/  LDS R35, [R36] ;  /* 0x0000000024237984 */ /* 0x000f620000000800 */
[----:B0-----:R-:W-:-:S03]  /*1b660*/  FADD R29, R29, -R14 ;  /* 0x8000000e1d1d7221 */ /* 0x001fc60000000000 */
[----:B------:R-:W0:Y:S01]  /*1b670*/  LDS R34, [R30+0x8] ;  /* 0x000008001e227984 */ /* 0x000e220000000800 */
[----:B------:R-:W-:Y:S02]  /*1b680*/  IMAD R44, R44, 0xc, R19 ;  /* 0x0000000c2c2c7824 */ /* 0x000fe400078e0213 */
[----:B------:R-:W-:Y:S01]  /*1b690*/  FADD R27, R27, -R18 ;  /* 0x800000121b1b7221 */ /* 0x000fe20000000000 */
[----:B------:R-:W0:Y:S01]  /*1b6a0*/  LDS R21, [R39+0x4] ;  /* 0x0000040027157984 */ /* 0x000e220000000800 */
[----:B------:R-:W-:-:S03]  /*1b6b0*/  FMUL R24, R29, R29 ;  /* 0x0000001d1d187220 */ /* 0x000fc60000400000 */
[----:B------:R1:W0:Y:S01]  /*1b6c0*/  LDS R22, [R36+0x8] ;  /* 0x0000080024167984 */ /* 0x0002220000000800 */
[----:B------:R-:W-:-:S03]  /*1b6d0*/  FADD R26, R26, -R15 ;  /* 0x8000000f1a1a7221 */ /* 0x000fc60000000000 */
[----:B------:R-:W0:Y:S01]  /*1b6e0*/  LDS R25, [R42+0x4] ;  /* 0x000004002a197984 */ /* 0x000e220000000800 */
[----:B------:R-:W-:-:S03]  /*1b6f0*/  FFMA R29, R27, R27, R24 ;  /* 0x0000001b1b1d7223 */ /* 0x000fc60000000018 */
[----:B------:R-:W0:Y:S01]  /*1b700*/  LDS R23, [R39] ;  /* 0x0000000027177984 */ /* 0x000e220000000800 */
[----:B------:R-:W-:Y:S02]  /*1b710*/  IMAD R46, R46, 0xc, R19 ;  /* 0x0000000c2e2e7824 */ /* 0x000fe400078e0213 */
[----:B-1----:R-:W-:Y:S01]  /*1b720*/  FADD R36, R31, -R14 ;  /* 0x8000000e1f247221 */ /* 0x002fe20000000000 */
[----:B------:R-:W1:Y:S01]  /*1b730*/  LDS R27, [R42] ;  /* 0x000000002a1b7984 */ /* 0x000e620000000800 */
[----:B------:R-:W-:-:S03]  /*1b740*/  FFMA R30, R26, R26, R29 ;  /* 0x0000001a1a1e7223 */ /* 0x000fc6000000001d */
[----:B------:R2:W1:Y:S01]  /*1b750*/  LDS R24, [R39+0x8] ;  /* 0x0000080027187984 */ /* 0x0004620000000800 */
[----:B------:R-:W-:-:S03]  /*1b760*/  FADD R38, R33, -R18 ;  /* 0x8000001221267221 */ /* 0x000fc60000000000 */
[----:B------:R-:W1:Y:S04]  /*1b770*/  LDS R31, [R44+0x4] ;  /* 0x000004002c1f7984 */ /* 0x000e680000000800 */
[----:B------:R-:W1:Y:S01]  /*1b780*/  LDS R26, [R42+0x8] ;  /* 0x000008002a1a7984 */ /* 0x000e620000000800 */
[----:B--2---:R-:W-:-:S03]  /*1b790*/  FMUL R39, R36, R36 ;  /* 0x0000002424277220 */ /* 0x004fc60000400000 */
[----:B------:R-:W2:Y:S01]  /*1b7a0*/  LDS R29, [R46+0x4] ;  /* 0x000004002e1d7984 */ /* 0x000ea20000000800 */
[----:B------:R-:W-:-:S03]  /*1b7b0*/  FADD R36, R30, R11 ;  /* 0x0000000b1e247221 */ /* 0x000fc60000000000 */
[----:B------:R-:W2:Y:S01]  /*1b7c0*/  LDS R33, [R44] ;  /* 0x000000002c217984 */ /* 0x000ea20000000800 */
[----:B------:R-:W-:-:S03]  /*1b7d0*/  FFMA R39, R38, R38, R39 ;  /* 0x0000002626277223 */ /* 0x000fc60000000027 */
[----:B------:R-:W2:Y:S01]  /*1b7e0*/  LDS R11, [R46] ;  /* 0x000000002e0b7984 */ /* 0x000ea20000000800 */
[----:B------:R-:W-:-:S03]  /*1b7f0*/  FADD R38, R32, -R15 ;  /* 0x8000000f20267221 */ /* 0x000fc60000000000 */
[----:B------:R-:W2:Y:S04]  /*1b800*/  LDS R30, [R44+0x8] ;  /* 0x000008002c1e7984 */ /* 0x000ea80000000800 */
[----:B------:R-:W2:Y:S01]  /*1b810*/  LDS R32, [R46+0x8] ;  /* 0x000008002e207984 */ /* 0x000ea20000000800 */
[--C-:B---3--:R-:W-:Y:S01]  /*1b820*/  FADD R43, R43, -R14.reuse ;  /* 0x8000000e2b2b7221 */ /* 0x108fe20000000000 */
[----:B------:R-:W-:Y:S01]  /*1b830*/  FADD R37, R37, -R14 ;  /* 0x8000000e25257221 */ /* 0x000fe20000000000 */
[--C-:B----4-:R-:W-:Y:S02]  /*1b840*/  FADD R41, R41, -R18.reuse ;  /* 0x8000001229297221 */ /* 0x110fe40000000000 */
[----:B------:R-:W-:Y:S01]  /*1b850*/  FMUL R40, R43, R43 ;  /* 0x0000002b2b287220 */ /* 0x000fe20000400000 */
[----:B------:R-:W-:Y:S01]  /*1b860*/  FFMA R39, R38, R38, R39 ;  /* 0x0000002626277223 */ /* 0x000fe20000000027 */
[----:B-----5:R-:W-:Y:S01]  /*1b870*/  FADD R35, R35, -R18 ;  /* 0x8000001223237221 */ /* 0x020fe20000000000 */
[----:B------:R-:W-:Y:S01]  /*1b880*/  FMUL R38, R37, R37 ;  /* 0x0000002525267220 */ /* 0x000fe20000400000 */
[----:B------:R-:W-:Y:S01]  /*1b890*/  FFMA R41, R41, R41, R40 ;  /* 0x0000002929297223 */ /* 0x000fe20000000028 */
[--C-:B0-----:R-:W-:Y:S01]  /*1b8a0*/  FADD R34, R34, -R15.reuse ;  /* 0x8000000f22227221 */ /* 0x101fe20000000000 */
[----:B------:R-:W-:Y:S01]  /*1b8b0*/  FADD R21, R21, -R14 ;  /* 0x8000000e15157221 */ /* 0x000fe20000000000 */
[----:B------:R-:W-:Y:S01]  /*1b8c0*/  FFMA R35, R35, R35, R38 ;  /* 0x0000002323237223 */ /* 0x000fe20000000026 */
[----:B------:R-:W-:Y:S01]  /*1b8d0*/  FADD R22, R22, -R15 ;  /* 0x8000000f16167221 */ /* 0x000fe20000000000 */
[----:B------:R-:W-:Y:S01]  /*1b8e0*/  FFMA R41, R34, R34, R41 ;  /* 0x0000002222297223 */ /* 0x000fe20000000029 */
[----:B------:R-:W-:Y:S01]  /*1b8f0*/  FADD R25, R25, -R14 ;  /* 0x8000000e19197221 */ /* 0x000fe20000000000 */
[----:B------:R-:W-:Y:S01]  /*1b900*/  FADD R36, R36, R39 ;  /* 0x0000002724247221 */ /* 0x000fe20000000000 */
[--C-:B------:R-:W-:Y:S01]  /*1b910*/  FADD R23, R23, -R18.reuse ;  /* 0x8000001217177221 */ /* 0x100fe20000000000 */
[----:B------:R-:W-:Y:S01]  /*1b920*/  FMUL R34, R21, R21 ;  /* 0x0000001515227220 */ /* 0x000fe20000400000 */
[----:B------:R-:W-:Y:S01]  /*1b930*/  FFMA R35, R22, R22, R35 ;  /* 0x0000001616237223 */ /* 0x000fe20000000023 */
[----:B-1----:R-:W-:Y:S01]  /*1b940*/  FADD R27, R27, -R18 ;  /* 0x800000121b1b7221 */ /* 0x002fe20000000000 */
[----:B------:R-:W-:Y:S01]  /*1b950*/  FMUL R22, R25, R25 ;  /* 0x0000001919167220 */ /* 0x000fe20000400000 */
[----:B------:R-:W-:Y:S01]  /*1b960*/  FADD R36, R36, R41 ;  /* 0x0000002924247221 */ /* 0x000fe20000000000 */
[----:B------:R-:W-:Y:S01]  /*1b970*/  FFMA R23, R23, R23, R34 ;  /* 0x0000001717177223 */ /* 0x000fe20000000022 */
[--C-:B------:R-:W-:Y:S01]  /*1b980*/  FADD R24, R24, -R15.reuse ;  /* 0x8000000f18187221 */ /* 0x100fe20000000000 */
[----:B------:R-:W-:Y:S01]  /*1b990*/  FADD R31, R31, -R14 ;  /* 0x8000000e1f1f7221 */ /* 0x000fe20000000000 */
[----:B------:R-:W-:Y:S01]  /*1b9a0*/  FFMA R27, R27, R27, R22 ;  /* 0x0000001b1b1b7223 */ /* 0x000fe20000000016 */
[----:B------:R-:W-:Y:S01]  /*1b9b0*/  FADD R26, R26, -R15 ;  /* 0x8000000f1a1a7221 */ /* 0x000fe20000000000 */
[----:B------:R-:W-:Y:S01]  /*1b9c0*/  FADD R35, R36, R35 ;  /* 0x0000002324237221 */ /* 0x000fe20000000000 */
[----:B------:R-:W-:Y:S01]  /*1b9d0*/  FFMA R24, R24, R24, R23 ;  /* 0x0000001818187223 */ /* 0x000fe20000000017 */
[----:B--2---:R-:W-:Y:S01]  /*1b9e0*/  FADD R29, R29, -R14 ;  /* 0x8000000e1d1d7221 */ /* 0x004fe20000000000 */
[----:B------:R-:W-:Y:S01]  /*1b9f0*/  FADD R33, R33, -R18 ;  /* 0x8000001221217221 */ /* 0x000fe20000000000 */
[----:B------:R-:W-:Y:S01]  /*1ba00*/  FMUL R22, R31, R31 ;  /* 0x0000001f1f167220 */ /* 0x000fe20000400000 */
[----:B------:R-:W-:Y:S01]  /*1ba10*/  FFMA R27, R26, R26, R27 ;  /* 0x0000001a1a1b7223 */ /* 0x000fe2000000001b */
[----:B------:R-:W-:Y:S01]  /*1ba20*/  FADD R24, R35, R24 ;  /* 0x0000001823187221 */ /* 0x000fe20000000000 */
[----:B------:R-:W-:Y:S01]  /*1ba30*/  FADD R11, R11, -R18 ;  /* 0x800000120b0b7221 */ /* 0x000fe20000000000 */
[----:B------:R-:W-:Y:S01]  /*1ba40*/  FMUL R26, R29, R29 ;  /* 0x0000001d1d1a7220 */ /* 0x000fe20000400000 */
[----:B------:R-:W-:Y:S01]  /*1ba50*/  FFMA R33, R33, R33, R22 ;  /* 0x0000002121217223 */ /* 0x000fe20000000016 */
[----:B------:R-:W-:Y:S01]  /*1ba60*/  FADD R30, R30, -R15 ;  /* 0x8000000f1e1e7221 */ /* 0x000fe20000000000 */
[----:B------:R-:W-:Y:S01]  /*1ba70*/  FADD R24, R24, R27 ;  /* 0x0000001b18187221 */ /* 0x000fe20000000000 */
[----:B------:R-:W-:Y:S01]  /*1ba80*/  FFMA R11, R11, R11, R26 ;  /* 0x0000000b0b0b7223 */ /* 0x000fe2000000001a */
[----:B------:R-:W-:Y:S01]  /*1ba90*/  FADD R32, R32, -R15 ;  /* 0x8000000f20207221 */ /* 0x000fe20000000000 */
[----:B------:R-:W-:-:S03]  /*1baa0*/  FFMA R33, R30, R30, R33 ;  /* 0x0000001e1e217223 */ /* 0x000fc60000000021 */
[----:B------:R-:W-:Y:S01]  /*1bab0*/  FFMA R11, R32, R32, R11 ;  /* 0x00000020200b7223 */ /* 0x000fe2000000000b */
[----:B------:R-:W-:-:S04]  /*1bac0*/  FADD R24, R24, R33 ;  /* 0x0000002118187221 */ /* 0x000fc80000000000 */
[----:B------:R-:W-:Y:S01]  /*1bad0*/  FADD R11, R24, R11 ;  /* 0x0000000b180b7221 */ /* 0x000fe20000000000 */
[----:B------:R-:W-:Y:S06]  /*1bae0*/  @P0 BRA `(.L_x_733) ;  /* 0xfffffff8002c0947 */ /* 0x000fec000383ffff */
[----:B------:R-:W-:Y:S05]  /*1baf0*/  BSYNC.RECONVERGENT B0 ;  /* 0x0000000000007941 */ /* 0x000fea0003800200 */
.L_x_732:
[----:B------:R-:W-:Y:S04]  /*1bb00*/  BSSY.RECONVERGENT B0, `(.L_x_734) ;  /* 0x000008c000007945 */ /* 0x000fe80003800200 */
        /* <DEDUP_REMOVED lines=29> */
[----:B------:R-:W0:Y:S01]  /*1bce0*/  LDS R19, [R2+0x4] ;  /* 0x0000040002137984 */ /* 0x000e220000000800 */
[----:B----4-:R-:W-:-:S03]  /*1bcf0*/  IMAD R24, R24, 0xc, R31 ;  /* 0x0000000c18187824 */ /* 0x010fc600078e021f */
[----:B------:R-:W1:Y:S01]  /*1bd00*/  LDS R13, [R2] ;  /* 0x00000000020d7984 */ /* 0x000e620000000800 */
[----:B---3--:R-:W-:-:S03]  /*1bd10*/  IMAD R31, R26, 0xc, R31 ;  /* 0x0000000c1a1f7824 */ /* 0x008fc600078e021f */
[----:B------:R-:W2:Y:S04]  /*1bd20*/  LDS R29, [R21+0x4] ;  /* 0x00000400151d7984 */ /* 0x000ea80000000800 */
[----:B------:R-:W3:Y:S04]  /*1bd30*/  LDS R23, [R21] ;  /* 0x0000000015177984 */ /* 0x000ee80000000800 */
[----:B------:R4:W5:Y:S04]  /*1bd40*/  LDS R20, [R2+0x8] ;  /* 0x0000080002147984 */ /* 0x0009680000000800 */
[----:B------:R-:W5:Y:S04]  /*1bd50*/  LDS R27, [R24+0x4] ;  /* 0x00000400181b7984 */ /* 0x000f680000000800 */
[----:B------:R-:W5:Y:S04]  /*1bd60*/  LDS R22, [R21+0x8] ;  /* 0x0000080015167984 */ /* 0x000f680000000800 */
[----:B------:R-:W5:Y:S04]  /*1bd70*/  LDS R25, [R24] ;  /* 0x0000000018197984 */ /* 0x000f680000000800 */
[----:B------:R-:W5:Y:S04]  /*1bd80*/  LDS R35, [R31+0x4] ;  /* 0x000004001f237984 */ /* 0x000f680000000800 */
[----:B------:R-:W5:Y:S04]  /*1bd90*/  LDS R33, [R31] ;  /* 0x000000001f217984 */ /* 0x000f680000000800 */
[----:B------:R-:W5:Y:S01]  /*1bda0*/  LDS R26, [R24+0x8] ;  /* 0x00000800181a7984 */ /* 0x000f620000000800 */
[----:B0-----:R-:W-:-:S03]  /*1bdb0*/  FADD R19, R19, -R14 ;  /* 0x8000000e13137221 */ /* 0x001fc60000000000 */
[----:B------:R-:W0:Y:S01]  /*1bdc0*/  LDS R32, [R31+0x8] ;  /* 0x000008001f207984 */ /* 0x000e220000000800 */
[----:B-1----:R-:W-:Y:S01]  /*1bdd0*/  FADD R13, R13, -R18 ;  /* 0x800000120d0d7221 */ /* 0x002fe20000000000 */
[----:B----4-:R-:W-:Y:S01]  /*1bde0*/  FMUL R2, R19, R19 ;  /* 0x0000001313027220 */ /* 0x010fe20000400000 */
[----:B--2---:R-:W-:-:S03]  /*1bdf0*/  FADD R29, R29, -R14 ;  /* 0x8000000e1d1d7221 */ /* 0x004fc60000000000 */
[----:B------:R-:W-:Y:S01]  /*1be00*/  FFMA R13, R13, R13, R2 ;  /* 0x0000000d0d0d7223 */ /* 0x000fe20000000002 */
[----:B---3--:R-:W-:Y:S01]  /*1be10*/  FADD R23, R23, -R18 ;  /* 0x8000001217177221 */ /* 0x008fe20000000000 */
[----:B------:R-:W-:Y:S01]  /*1be20*/  FMUL R2, R29, R29 ;  /* 0x0000001d1d027220 */ /* 0x000fe20000400000 */
[----:B-----5:R-:W-:-:S03]  /*1be30*/  FADD R20, R20, -R15 ;  /* 0x8000000f14147221 */ /* 0x020fc60000000000 */
[----:B------:R-:W-:Y:S01]  /*1be40*/  FFMA R23, R23, R23, R2 ;  /* 0x0000001717177223 */ /* 0x000fe20000000002 */
[----:B------:R-:W-:Y:S01]  /*1be50*/  FADD R27, R27, -R14 ;  /* 0x8000000e1b1b7221 */ /* 0x000fe20000000000 */
[----:B------:R-:W-:Y:S01]  /*1be60*/  FFMA R20, R20, R20, R13 ;  /* 0x0000001414147223 */ /* 0x000fe2000000000d */
[----:B------:R-:W-:Y:S02]  /*1be70*/  FADD R22, R22, -R15 ;  /* 0x8000000f16167221 */ /* 0x000fe40000000000 */
[----:B------:R-:W-:Y:S01]  /*1be80*/  FMUL R2, R27, R27 ;  /* 0x0000001b1b027220 */ /* 0x000fe20000400000 */
[----:B------:R-:W-:Y:S01]  /*1be90*/  FADD R20, R11, R20 ;  /* 0x000000140b147221 */ /* 0x000fe20000000000 */
[----:B------:R-:W-:Y:S01]  /*1bea0*/  FADD R25, R25, -R18 ;  /* 0x8000001219197221 */ /* 0x000fe20000000000 */
[----:B------:R-:W-:Y:S01]  /*1beb0*/  FFMA R23, R22, R22, R23 ;  /* 0x0000001616177223 */ /* 0x000fe20000000017 */
[----:B------:R-:W-:Y:S02]  /*1bec0*/  FADD R35, R35, -R14 ;  /* 0x8000000e23237221 */ /* 0x000fe40000000000 */
[----:B------:R-:W-:Y:S01]  /*1bed0*/  FFMA R25, R25, R25, R2 ;  /* 0x0000001919197223 */ /* 0x000fe20000000002 */
[----:B------:R-:W-:Y:S01]  /*1bee0*/  FADD R20, R20, R23 ;  /* 0x0000001714147221 */ /* 0x000fe20000000000 */
[----:B------:R-:W-:Y:S01]  /*1bef0*/  FADD R33, R33, -R18 ;  /* 0x8000001221217221 */ /* 0x000fe20000000000 */
[----:B------:R-:W-:Y:S01]  /*1bf00*/  FMUL R22, R35, R35 ;  /* 0x0000002323167220 */ /* 0x000fe20000400000 */
[----:B------:R-:W-:-:S03]  /*1bf10*/  FADD R26, R26, -R15 ;  /* 0x8000000f1a1a7221 */ /* 0x000fc60000000000 */
[----:B------:R-:W-:Y:S01]  /*1bf20*/  FFMA R33, R33, R33, R22 ;  /* 0x0000002121217223 */ /* 0x000fe20000000016 */
[----:B0-----:R-:W-:Y:S01]  /*1bf30*/  FADD R32, R32, -R15 ;  /* 0x8000000f20207221 */ /* 0x001fe20000000000 */
[----:B------:R-:W-:-:S03]  /*1bf40*/  FFMA R25, R26, R26, R25 ;  /* 0x0000001a1a197223 */ /* 0x000fc60000000019 */
[----:B------:R-:W-:Y:S01]  /*1bf50*/  FFMA R33, R32, R32, R33 ;  /* 0x0000002020217223 */ /* 0x000fe20000000021 */
[----:B------:R-:W-:-:S04]  /*1bf60*/  FADD R20, R20, R25 ;  /* 0x0000001914147221 */ /* 0x000fc80000000000 */
[----:B------:R-:W-:-:S07]  /*1bf70*/  FADD R11, R20, R33 ;  /* 0x00000021140b7221 */ /* 0x000fce0000000000 */
.L_x_737:
[----:B------:R-:W-:Y:S05]  /*1bf80*/  BSYNC.RECONVERGENT B1 ;  /* 0x0000000000017941 */ /* 0x000fea0003800200 */
.L_x_736:
[----:B------:R-:W-:Y:S05]  /*1bf90*/  @!P1 BRA `(.L_x_735) ;  /* 0x0000000400089947 */ /* 0x000fea0003800000 */
[----:B------:R-:W-:Y:S01]  /*1bfa0*/  ISETP.NE.AND P0, PT, R30, 0x1, PT ;  /* 0x000000011e00780c */ /* 0x000fe20003f05270 */
[----:B------:R-:W-:Y:S01]  /*1bfb0*/  BSSY.RECONVERGENT B1, `(.L_x_738) ;  /* 0x0000029000017945 */ /* 0x000fe20003800200 */
[----:B------:R-:W-:-:S04]  /*1bfc0*/  LOP3.LUT R2, R10, 0x1, RZ, 0xc0, !PT ;  /* 0x000000010a027812 */ /* 0x000fc800078ec0ff */
[----:B------:R-:W-:-:S07]  /*1bfd0*/  ISETP.NE.U32.AND P1, PT, R2, 0x1, PT ;  /* 0x000000010200780c */ /* 0x000fce0003f25070 */
        /* <DEDUP_REMOVED lines=8> */
[----:B------:R-:W0:Y:S01]  /*1c060*/  LDS R19, [R13+0x4] ;  /* 0x000004000d137984 */ /* 0x000e220000000800 */
[----:B-1----:R-:W-:-:S04]  /*1c070*/  IMAD.WIDE R22, R23, 0x4, R20 ;  /* 0x0000000417167825 */ /* 0x002fc800078e0214 */
[----:B0-----:R-:W-:Y:S02]  /*1c080*/  IMAD.WIDE R20, R19, 0x4, R20 ;  /* 0x0000000413147825 */ /* 0x001fe400078e0214 */
        /* <DEDUP_REMOVED lines=13> */
[----:B0-----:R-:W-:Y:S01]  /*1c160*/  FADD R13, R13, -R18 ;  /* 0x800000120d0d7221 */ /* 0x001fe20000000000 */
[--C-:B-1----:R-:W-:Y:S01]  /*1c170*/  FADD R19, R19, -R14.reuse ;  /* 0x8000000e13137221 */ /* 0x102fe20000000000 */
[----:B--2---:R-:W-:-:S03]  /*1c180*/  FADD R29, R29, -R14 ;  /* 0x8000000e1d1d7221 */ /* 0x004fc60000000000 */
[----:B------:R-:W-:Y:S01]  /*1c190*/  FMUL R20, R19, R19 ;  /* 0x0000001313147220 */ /* 0x000fe20000400000 */
[----:B----4-:R-:W-:Y:S01]  /*1c1a0*/  FADD R27, R27, -R18 ;  /* 0x800000121b1b7221 */ /* 0x010fe20000000000 */
[----:B------:R-:W-:Y:S02]  /*1c1b0*/  FMUL R26, R29, R29 ;  /* 0x0000001d1d1a7220 */ /* 0x000fe40000400000 */
[----:B------:R-:W-:Y:S01]  /*1c1c0*/  FFMA R13, R13, R13, R20 ;  /* 0x0000000d0d0d7223 */ /* 0x000fe20000000014 */
[--C-:B-----5:R-:W-:Y:S01]  /*1c1d0*/  FADD R24, R24, -R15.reuse ;  /* 0x8000000f18187221 */ /* 0x120fe20000000000 */
[----:B------:R-:W-:Y:S01]  /*1c1e0*/  FFMA R27, R27, R27, R26 ;  /* 0x0000001b1b1b7223 */ /* 0x000fe2000000001a */
[----:B---3--:R-:W-:Y:S02]  /*1c1f0*/  FADD R22, R22, -R15 ;  /* 0x8000000f16167221 */ /* 0x008fe40000000000 */
[----:B------:R-:W-:Y:S02]  /*1c200*/  FFMA R24, R24, R24, R13 ;  /* 0x0000001818187223 */ /* 0x000fe4000000000d */
[----:B------:R-:W-:-:S02]  /*1c210*/  FFMA R22, R22, R22, R27 ;  /* 0x0000001616167223 */ /* 0x000fc4000000001b */
[----:B------:R-:W-:-:S04]  /*1c220*/  FADD R11, R11, R24 ;  /* 0x000000180b0b7221 */ /* 0x000fc80000000000 */
[----:B------:R-:W-:-:S07]  /*1c230*/  FADD R11, R11, R22 ;  /* 0x000000160b0b7221 */ /* 0x000fce0000000000 */
.L_x_739:
[----:B------:R-:W-:Y:S05]  /*1c240*/  BSYNC.RECONVERGENT B1 ;  /* 0x0000000000017941 */ /* 0x000fea0003800200 */
.L_x_738:
[----:B------:R-:W-:Y:S05]  /*1c250*/  @P1 BRA `(.L_x_735) ;  /* 0x0000000000581947 */ /* 0x000fea0003800000 */
[----:B------:R-:W0:Y:S01]  /*1c260*/  S2R R22, SR_CgaCtaId ;  /* 0x0000000000167919 */ /* 0x000e220000008800 */
[----:B------:R-:W-:Y:S01]  /*1c270*/  MOV R2, 0x400 ;  /* 0x0000040000027802 */ /* 0x000fe20000000f00 */
[----:B------:R-:W1:Y:S03]  /*1c280*/  LDC.64 R20, c[0x0][0x430] ;  /* 0x00010c00ff147b82 */ /* 0x000e660000000a00 */
[----:B------:R-:W-:-:S04]  /*1c290*/  IADD3 R13, PT, PT, R2, 0x9904, RZ ;  /* 0x00009904020d7810 */ /* 0x000fc80007ffe0ff */
[----:B0-----:R-:W-:-:S05]  /*1c2a0*/  LEA R13, R22, R13, 0x18 ;  /* 0x0000000d160d7211 */ /* 0x001fca00078ec0ff */
[----:B------:R-:W-:-:S05]  /*1c2b0*/  IMAD R8, R8, 0x4, R13 ;  /* 0x0000000408087824 */ /* 0x000fca00078e020d */
[----:B------:R-:W1:Y:S02]  /*1c2c0*/  LDS R13, [R8] ;  /* 0x00000000080d7984 */ /* 0x000e640000000800 */
[----:B-1----:R-:W-:-:S06]  /*1c2d0*/  IMAD.WIDE R20, R13, 0x4, R20 ;  /* 0x000000040d147825 */ /* 0x002fcc00078e0214 */
[----:B------:R-:W2:Y:S01]  /*1c2e0*/  LDG.E R20, desc[UR10][R20.64] ;  /* 0x0000000a14147981 */ /* 0x000ea2000c1e1900 */
[----:B------:R-:W-:-:S04]  /*1c2f0*/  IADD3 R13, PT, PT, R2, 0x2810, RZ ;  /* 0x00002810020d7810 */ /* 0x000fc80007ffe0ff */
[----:B------:R-:W-:-:S05]  /*1c300*/  LEA R13, R22, R13, 0x18 ;  /* 0x0000000d160d7211 */ /* 0x000fca00078ec0ff */
[----:B--2---:R-:W-:-:S05]  /*1c310*/  IMAD R2, R20, 0xc, R13 ;  /* 0x0000000c14027824 */ /* 0x004fca00078e020d */
[----:B------:R-:W0:Y:S04]  /*1c320*/  LDS R19, [R2+0x4] ;  /* 0x0000040002137984 */ /* 0x000e280000000800 */
[----:B------:R-:W1:Y:S04]  /*1c330*/  LDS R13, [R2] ;  /* 0x00000000020d7984 */ /* 0x000e680000000800 */
[----:B------:R-:W2:Y:S01]  /*1c340*/  LDS R22, [R2+0x8] ;  /* 0x0000080002167984 */ /* 0x000ea20000000800 */
[----:B0-----:R-:W-:Y:S01]  /*1c350*/  FADD R19, R19, -R14 ;  /* 0x8000000e13137221 */ /* 0x001fe20000000000 */
[----:B-1----:R-:W-:-:S03]  /*1c360*/  FADD R13, R13, -R18 ;  /* 0x800000120d0d7221 */ /* 0x002fc60000000000 */
[----:B------:R-:W-:Y:S01]  /*1c370*/  FMUL R8, R19, R19 ;  /* 0x0000001313087220 */ /* 0x000fe20000400000 */
[----:B--2---:R-:W-:-:S03]  /*1c380*/  FADD R22, R22, -R15 ;  /* 0x8000000f16167221 */ /* 0x004fc60000000000 */
[----:B------:R-:W-:-:S04]  /*1c390*/  FFMA R13, R13, R13, R8 ;  /* 0x0000000d0d0d7223 */ /* 0x000fc80000000008 */
[----:B------:R-:W-:-:S04]  /*1c3a0*/  FFMA R22, R22, R22, R13 ;  /* 0x0000001616167223 */ /* 0x000fc8000000000d */
[----:B------:R-:W-:-:S07]  /*1c3b0*/  FADD R11, R11, R22 ;  /* 0x000000160b0b7221 */ /* 0x000fce0000000000 */
.L_x_735:
[----:B------:R-:W-:Y:S05]  /*1c3c0*/  BSYNC.RECONVERGENT B0 ;  /* 0x0000000000007941 */ /* 0x000fea0003800200 */
.L_x_734:
        /* <DEDUP_REMOVED lines=13> */
[----:B------:R-:W-:-:S07]  /*1c4a0*/  MOV R2, R15 ;  /* 0x0000000f00027202 */ /* 0x000fce0000000f00 */
.L_x_741:
[----:B------:R-:W-:Y:S05]  /*1c4b0*/  BSYNC.RECONVERGENT B3 ;  /* 0x0000000000037941 */ /* 0x000fea0003800200 */
.L_x_740:
[----:B------:R-:W0:Y:S01]  /*1c4c0*/  LDC.U16 R19, c[0x0][0x490] ;  /* 0x00012400ff137b82 */ /* 0x000e220000000400 */
[----:B------:R-:W-:Y:S01]  /*1c4d0*/  HFMA2 R15, -RZ, RZ, 0, 0 ;  /* 0x00000000ff0f7431 */ /* 0x000fe200000001ff */
[----:B------:R-:W-:Y:S01]  /*1c4e0*/  BSSY.RECONVERGENT B0, `(.L_x_742) ;  /* 0x00000bc000007945 */ /* 0x000fe20003800200 */
[----:B------:R-:W-:Y:S01]  /*1c4f0*/  HFMA2 R11, -RZ, RZ, 0, 0 ;  /* 0x00000000ff0b7431 */ /* 0x000fe200000001ff */
[----:B------:R-:W-:Y:S02]  /*1c500*/  MOV R13, RZ ;  /* 0x000000ff000d7202 */ /* 0x000fe40000000f00 */
[----:B------:R-:W-:Y:S02]  /*1c510*/  PRMT R8, RZ, 0x7610, R8 ;  /* 0x00007610ff087816 */ /* 0x000fe40000000008 */
[----:B------:R-:W-:Y:S02]  /*1c520*/  PRMT R14, RZ, 0x7610, R14 ;  /* 0x00007610ff0e7816 */ /* 0x000fe4000000000e */
[----:B0-----:R-:W-:-:S02]  /*1c530*/  IADD3 R18, PT, PT, R19, 0x6, RZ ;  /* 0x0000000613127810 */ /* 0x001fc40007ffe0ff */
[----:B------:R-:W-:-:S07]  /*1c540*/  LOP3.LUT R19, R19, 0x2, RZ, 0x3c, !PT ;  /* 0x0000000213137812 */ /* 0x000fce00078e3cff */
.L_x_752:
[----:B------:R-:W0:Y:S01]  /*1c550*/  LDC R20, c[0x0][0x490] ;  /* 0x00012400ff147b82 */ /* 0x000e220000000800 */
[----:B------:R-:W-:Y:S01]  /*1c560*/  IADD3 R22, PT, PT, R13, 0x2, RZ ;  /* 0x000000020d167810 */ /* 0x000fe20007ffe0ff */
[----:B------:R-:W-:Y:S03]  /*1c570*/  BSSY.RECONVERGENT B1, `(.L_x_743) ;  /* 0x00000ad000017945 */ /* 0x000fe60003800200 */
[----:B0-----:R-:W-:-:S13]  /*1c580*/  ISETP.GE.AND P0, PT, R22, R20, PT ;  /* 0x000000141600720c */ /* 0x001fda0003f06270 */
[----:B------:R-:W-:Y:S05]  /*1c590*/  @P0 BRA `(.L_x_744) ;  /* 0x0000000800a80947 */ /* 0x000fea0003800000 */
[C-C-:B------:R-:W-:Y:S01]  /*1c5a0*/  IADD3 R21, PT, PT, -R13.reuse, -0x3, R20.reuse ;  /* 0xfffffffd0d157810 */ /* 0x140fe20007ffe114 */
[----:B------:R-:W-:Y:S01]  /*1c5b0*/  BSSY.RECONVERGENT B3, `(.L_x_745) ;  /* 0x000004a000037945 */ /* 0x000fe20003800200 */
[----:B------:R-:W-:Y:S02]  /*1c5c0*/  IADD3 R31, PT, PT, -R13, -0x2, R20 ;  /* 0xfffffffe0d1f7810 */ /* 0x000fe40007ffe114 */
[----:B------:R-:W-:-:S13]  /*1c5d0*/  ISETP.GE.U32.AND P0, PT, R21, 0x7, PT ;  /* 0x000000071500780c */ /* 0x000fda0003f06070 */
[----:B------:R-:W-:Y:S05]  /*1c5e0*/  @!P0 BRA `(.L_x_746) ;  /* 0x0000000400188947 */ /* 0x000fea0003800000 */
[----:B------:R-:W0:Y:S01]  /*1c5f0*/  S2R R24, SR_CgaCtaId ;  /* 0x0000000000187919 */ /* 0x000e220000008800 */
[----:B------:R-:W-:Y:S02]  /*1c600*/  MOV R21, 0x400 ;  /* 0x0000040000157802 */ /* 0x000fe40000000f00 */
[----:B------:R-:W-:-:S03]  /*1c610*/  LOP3.LUT R32, R31, 0xfffffff8, RZ, 0xc0, !PT ;  /* 0xfffffff81f207812 */ /* 0x000fc600078ec0ff */
[----:B------:R-:W-:Y:S01]  /*1c620*/  VIADD R23, R21, 0x400 ;  /* 0x0000040015177836 */ /* 0x000fe20000000000 */
[----:B------:R-:W-:-:S04]  /*1c630*/  MOV R21, RZ ;  /* 0x000000ff00157202 */ /* 0x000fc80000000f00 */
[----:B0-----:R-:W-:-:S07]  /*1c640*/  LEA R34, R24, R23, 0x18 ;  /* 0x0000001718227211 */ /* 0x001fce00078ec0ff */
.L_x_747:
[----:B------:R-:W-:Y:S01]  /*1c650*/  IMAD R23, R13, R20, R22 ;  /* 0x000000140d177224 */ /* 0x000fe200078e0216 */
[----:B------:R-:W-:-:S04]  /*1c660*/  IADD3 R21, PT, PT, R21, 0x8, RZ ;  /* 0x0000000815157810 */ /* 0x000fc80007ffe0ff */
[----:B------:R-:W-:-:S05]  /*1c670*/  LEA R23, R23, R34, 0x2 ;  /* 0x0000002217177211 */ /* 0x000fca00078e10ff */
[----:B------:R-:W0:Y:S04]  /*1c680*/  LDS R28, [R23] ;  /* 0x00000000171c7984 */ /* 0x000e280000000800 */
[----:B------:R-:W1:Y:S04]  /*1c690*/  LDS R24, [R23+0x4] ;  /* 0x0000040017187984 */ /* 0x000e680000000800 */
[----:B------:R-:W2:Y:S04]  /*1c6a0*/  LDS R25, [R23+0x8] ;  /* 0x0000080017197984 */ /* 0x000ea80000000800 */
[----:B------:R-:W4:Y:S04]  /*1c6b0*/  LDS R26, [R23+0xc] ;  /* 0x00000c00171a7984 */ /* 0x000f280000000800 */
[----:B------:R-:W5:Y:S04]  /*1c6c0*/  LDS R27, [R23+0x10] ;  /* 0x00001000171b7984 */ /* 0x000f680000000800 */
[----:B------:R-:W-:Y:S04]  /*1c6d0*/  LDS R29, [R23+0x18] ;  /* 0x00001800171d7984 */ /* 0x000fe80000000800 */
[----:B------:R-:W-:Y:S01]  /*1c6e0*/  LDS R30, [R23+0x1c] ;  /* 0x00001c00171e7984 */ /* 0x000fe20000000800 */
[----:B0-----:R-:W-:-:S03]  /*1c6f0*/  FSETP.GEU.AND P1, PT, R28, 8, PT ;  /* 0x410000001c00780b */ /* 0x001fc60003f2e000 */
[----:B------:R0:W3:Y:S01]  /*1c700*/  LDS R28, [R23+0x14] ;  /* 0x00001400171c7984 */ /* 0x0000e20000000800 */
[----:B-1----:R-:W-:Y:S02]  /*1c710*/  FSETP.GEU.AND P2, PT, R24, 8, PT ;  /* 0x410000001800780b */ /* 0x002fe40003f4e000 */
[----:B------:R-:W-:Y:S02]  /*1c720*/  IADD3 R24, PT, PT, R11, 0x1, RZ ;  /* 0x000000010b187810 */ /* 0x000fe40007ffe0ff */
[----:B--2---:R-:W-:Y:S02]  /*1c730*/  FSETP.GEU.AND P3, PT, R25, 8, PT ;  /* 0x410000001900780b */ /* 0x004fe40003f6e000 */
[----:B----4-:R-:W-:Y:S01]  /*1c740*/  FSETP.GEU.AND P4, PT, R26, 8, PT ;  /* 0x410000001a00780b */ /* 0x010fe20003f8e000 */
[----:B------:R-:W-:Y:S02]  /*1c750*/  IMAD.MOV.U32 R26, RZ, RZ, R15 ;  /* 0x000000ffff1a7224 */ /* 0x000fe400078e000f */
[----:B------:R-:W-:-:S02]  /*1c760*/  @P1 IADD3 R24, PT, PT, R11, RZ, RZ ;  /* 0x000000ff0b181210 */ /* 0x000fc40007ffe0ff */
[----:B------:R-:W-:Y:S02]  /*1c770*/  IADD3 R11, PT, PT, R22, -R13, RZ ;  /* 0x8000000d160b7210 */ /* 0x000fe40007ffe0ff */
[C---:B------:R-:W-:Y:S02]  /*1c780*/  IADD3 R25, PT, PT, R24.reuse, 0x1, RZ ;  /* 0x0000000118197810 */ /* 0x040fe40007ffe0ff */
[----:B------:R-:W-:Y:S02]  /*1c790*/  I2FP.F32.S32 R15, R11 ;  /* 0x0000000b000f7245 */ /* 0x000fe40000201400 */
[----:B------:R-:W-:Y:S02]  /*1c7a0*/  @P2 IADD3 R25, PT, PT, R24, RZ, RZ ;  /* 0x000000ff18192210 */ /* 0x000fe40007ffe0ff */
[----:B0-----:R-:W-:Y:S01]  /*1c7b0*/  IADD3 R23, PT, PT, R11, 0x1, RZ ;  /* 0x000000010b177810 */ /* 0x001fe20007ffe0ff */
[----:B------:R-:W-:Y:S01]  /*1c7c0*/  @!P1 FADD R26, R15, R26 ;  /* 0x0000001a0f1a9221 */ /* 0x000fe20000000000 */
[----:B------:R-:W-:-:S02]  /*1c7d0*/  IADD3 R24, PT, PT, R25, 0x1, RZ ;  /* 0x0000000119187810 */ /* 0x000fc40007ffe0ff */
[----:B------:R-:W-:Y:S02]  /*1c7e0*/  @P3 IADD3 R24, PT, PT, R25, RZ, RZ ;  /* 0x000000ff19183210 */ /* 0x000fe40007ffe0ff */
[C---:B------:R-:W-:Y:S02]  /*1c7f0*/  IADD3 R15, PT, PT, R11.reuse, 0x2, RZ ;  /* 0x000000020b0f7810 */ /* 0x040fe40007ffe0ff */
[----:B------:R-:W-:Y:S02]  /*1c800*/  I2FP.F32.S32 R23, R23 ;  /* 0x0000001700177245 */ /* 0x000fe40000201400 */
[----:B------:R-:W-:Y:S02]  /*1c810*/  IADD3 R25, PT, PT, R24, 0x1, RZ ;  /* 0x0000000118197810 */ /* 0x000fe40007ffe0ff */
[----:B------:R-:W-:Y:S01]  /*1c820*/  I2FP.F32.S32 R15, R15 ;  /* 0x0000000f000f7245 */ /* 0x000fe20000201400 */
[----:B------:R-:W-:Y:S01]  /*1c830*/  @!P2 FADD R26, R26, R23 ;  /* 0x000000171a1aa221 */ /* 0x000fe20000000000 */
[----:B------:R-:W-:Y:S01]  /*1c840*/  @P4 IADD3 R25, PT, PT, R24, RZ, RZ ;  /* 0x000000ff18194210 */ /* 0x000fe20007ffe0ff */
[----:B------:R-:W-:Y:S01]  /*1c850*/  VIADD R23, R11, 0x5 ;  /* 0x000000050b177836 */ /* 0x000fe20000000000 */
[----:B-----5:R-:W-:Y:S01]  /*1c860*/  FSETP.GEU.AND P0, PT, R27, 8, PT ;  /* 0x410000001b00780b */ /* 0x020fe20003f0e000 */
[----:B------:R-:W-:Y:S01]  /*1c870*/  @!P3 FADD R26, R26, R15 ;  /* 0x0000000f1a1ab221 */ /* 0x000fe20000000000 */
[----:B------:R-:W-:-:S02]  /*1c880*/  IADD3 R24, PT, PT, R11, 0x3, RZ ;  /* 0x000000030b187810 */ /* 0x000fc40007ffe0ff */
[----:B---3--:R-:W-:Y:S02]  /*1c890*/  FSETP.GEU.AND P1, PT, R28, 8, PT ;  /* 0x410000001c00780b */ /* 0x008fe40003f2e000 */
[----:B------:R-:W-:Y:S02]  /*1c8a0*/  I2FP.F32.S32 R24, R24 ;  /* 0x0000001800187245 */ /* 0x000fe40000201400 */
[----:B------:R-:W-:Y:S02]  /*1c8b0*/  IADD3 R15, PT, PT, R11, 0x4, RZ ;  /* 0x000000040b0f7810 */ /* 0x000fe40007ffe0ff */
[----:B------:R-:W-:Y:S01]  /*1c8c0*/  FSETP.GEU.AND P2, PT, R29, 8, PT ;  /* 0x410000001d00780b */ /* 0x000fe20003f4e000 */
[----:B------:R-:W-:Y:S01]  /*1c8d0*/  @!P4 FADD R26, R26, R24 ;  /* 0x000000181a1ac221 */ /* 0x000fe20000000000 */
[----:B------:R-:W-:Y:S02]  /*1c8e0*/  I2FP.F32.S32 R15, R15 ;  /* 0x0000000f000f7245 */ /* 0x000fe40000201400 */
[----:B------:R-:W-:-:S02]  /*1c8f0*/  IADD3 R27, PT, PT, R25, 0x1, RZ ;  /* 0x00000001191b7810 */ /* 0x000fc40007ffe0ff */
[----:B------:R-:W-:Y:S01]  /*1c900*/  FSETP.GEU.AND P3, PT, R30, 8, PT ;  /* 0x410000001e00780b */ /* 0x000fe20003f6e000 */
[----:B------:R-:W-:Y:S01]  /*1c910*/  @!P0 FADD R26, R26, R15 ;  /* 0x0000000f1a1a8221 */ /* 0x000fe20000000000 */
[----:B------:R-:W-:Y:S02]  /*1c920*/  IADD3 R24, PT, PT, R11, 0x6, RZ ;  /* 0x000000060b187810 */ /* 0x000fe40007ffe0ff */
[----:B------:R-:W-:Y:S02]  /*1c930*/  I2FP.F32.S32 R23, R23 ;  /* 0x0000001700177245 */ /* 0x000fe40000201400 */
[----:B------:R-:W-:Y:S02]  /*1c940*/  @P0 IADD3 R27, PT, PT, R25, RZ, RZ ;  /* 0x000000ff191b0210 */ /* 0x000fe40007ffe0ff */
[----:B------:R-:W-:Y:S01]  /*1c950*/  ISETP.NE.AND P0, PT, R21, R32, PT ;  /* 0x000000201500720c */ /* 0x000fe20003f05270 */
[----:B------:R-:W-:Y:S01]  /*1c960*/  @!P1 FADD R26, R26, R23 ;  /* 0x000000171a1a9221 */ /* 0x000fe20000000000 */
[----:B------:R-:W-:-:S02]  /*1c970*/  IADD3 R11, PT, PT, R11, 0x7, RZ ;  /* 0x000000070b0b7810 */ /* 0x000fc40007ffe0ff */
[----:B------:R-:W-:Y:S02]  /*1c980*/  I2FP.F32.S32 R24, R24 ;  /* 0x0000001800187245 */ /* 0x000fe40000201400 */
[C---:B------:R-:W-:Y:S02]  /*1c990*/  IADD3 R25, PT, PT, R27.reuse, 0x1, RZ ;  /* 0x000000011b197810 */ /* 0x040fe40007ffe0ff */
[----:B------:R-:W-:Y:S01]  /*1c9a0*/  @P1 IADD3 R25, PT, PT, R27, RZ, RZ ;  /* 0x000000ff1b191210 */ /* 0x000fe20007ffe0ff */
[----:B------:R-:W-:Y:S01]  /*1c9b0*/  @!P2 FADD R26, R26, R24 ;  /* 0x000000181a1aa221 */ /* 0x000fe20000000000 */
[----:B------:R-:W-:Y:S02]  /*1c9c0*/  I2FP.F32.S32 R15, R11 ;  /* 0x0000000b000f7245 */ /* 0x000fe40000201400 */
[C---:B------:R-:W-:Y:S02]  /*1c9d0*/  IADD3 R27, PT, PT, R25.reuse, 0x1, RZ ;  /* 0x00000001191b7810 */ /* 0x040fe40007ffe0ff */
[----:B------:R-:W-:Y:S01]  /*1c9e0*/  @P2 IADD3 R27, PT, PT, R25, RZ, RZ ;  /* 0x000000ff191b2210 */ /* 0x000fe20007ffe0ff */
[----:B------:R-:W-:Y:S01]  /*1c9f0*/  @!P3 FADD R26, R26, R15 ;  /* 0x0000000f1a1ab221 */ /* 0x000fe20000000000 */
[----:B------:R-:W-:-:S02]  /*1ca00*/  IADD3 R22, PT, PT, R22, 0x8, RZ ;  /* 0x0000000816167810 */ /* 0x000fc40007ffe0ff */
[C---:B------:R-:W-:Y:S01]  /*1ca10*/  IADD3 R11, PT, PT, R27.reuse, 0x1, RZ ;  /* 0x000000011b0b7810 */ /* 0x040fe20007ffe0ff */
[----:B------:R-:W-:Y:S01]  /*1ca20*/  IMAD.MOV.U32 R15, RZ, RZ, R26 ;  /* 0x000000ffff0f7224 */ /* 0x000fe200078e001a */
[----:B------:R-:W-:Y:S01]  /*1ca30*/  @P3 IADD3 R11, PT, PT, R27, RZ, RZ ;  /* 0x000000ff1b0b3210 */ /* 0x000fe20007ffe0ff */
[----:B------:R-:W-:Y:S06]  /*1ca40*/  @P0 BRA `(.L_x_747) ;  /* 0xfffffffc00000947 */ /* 0x000fec000383ffff */
.L_x_746:
[----:B------:R-:W-:Y:S05]  /*1ca50*/  BSYNC.RECONVERGENT B3 ;  /* 0x0000000000037941 */ /* 0x000fea0003800200 */
.L_x_745:
[----:B------:R-:W-:-:S13]  /*1ca60*/  LOP3.LUT P0, RZ, R31, 0x7, RZ, 0xc0, !PT ;  /* 0x000000071fff7812 */ /* 0x000fda000780c0ff */
[----:B------:R-:W-:Y:S05]  /*1ca70*/  @!P0 BRA `(.L_x_744) ;  /* 0x0000000400708947 */ /* 0x000fea0003800000 */
[----:B------:R-:W-:Y:S01]  /*1ca80*/  IADD3 R21, PT, PT, RZ, -R14, RZ ;  /* 0x8000000eff157210 */ /* 0x000fe20007ffe0ff */
[----:B------:R-:W-:Y:S03]  /*1ca90*/  BSSY.RECONVERGENT B3, `(.L_x_748) ;  /* 0x000002b000037945 */ /* 0x000fe60003800200 */
[----:B------:R-:W-:-:S04]  /*1caa0*/  PRMT R21, R21, 0x7710, RZ ;  /* 0x0000771015157816 */ /* 0x000fc800000000ff */
[----:B------:R-:W-:-:S04]  /*1cab0*/  IADD3 R21, PT, PT, R18, R21, RZ ;  /* 0x0000001512157210 */ /* 0x000fc80007ffe0ff */
[----:B------:R-:W-:-:S04]  /*1cac0*/  LOP3.LUT R21, R21, 0x7, RZ, 0xc0, !PT ;  /* 0x0000000715157812 */ /* 0x000fc800078ec0ff */
[C---:B------:R-:W-:Y:S02]  /*1cad0*/  IADD3 R23, PT, PT, R21.reuse, -0x1, RZ ;  /* 0xffffffff15177810 */ /* 0x040fe40007ffe0ff */
[----:B------:R-:W-:Y:S02]  /*1cae0*/  LOP3.LUT P4, RZ, R21, 0x3, RZ, 0xc0, !PT ;  /* 0x0000000315ff7812 */ /* 0x000fe4000788c0ff */
[----:B------:R-:W-:-:S13]  /*1caf0*/  ISETP.GE.U32.AND P0, PT, R23, 0x3, PT ;  /* 0x000000031700780c */ /* 0x000fda0003f06070 */
[----:B------:R-:W-:Y:S05]  /*1cb00*/  @!P0 BRA `(.L_x_749) ;  /* 0x00000000008c8947 */ /* 0x000fea0003800000 */
[----:B------:R-:W0:Y:S01]  /*1cb10*/  S2UR UR5, SR_CgaCtaId ;  /* 0x00000000000579c3 */ /* 0x000e220000008800 */
[----:B------:R-:W-:Y:S01]  /*1cb20*/  UMOV UR4, 0x400 ;  /* 0x0000040000047882 */ /* 0x000fe20000000000 */
[----:B------:R-:W-:Y:S01]  /*1cb30*/  IMAD R21, R13, R20, R22 ;  /* 0x000000140d157224 */ /* 0x000fe200078e0216 */
[----:B------:R-:W-:-:S04]  /*1cb40*/  UIADD3 UR4, UPT, UPT, UR4, 0x400, URZ ;  /* 0x0000040004047890 */ /* 0x000fc8000fffe0ff */
[----:B0-----:R-:W-:-:S06]  /*1cb50*/  ULEA UR4, UR5, UR4, 0x18 ;  /* 0x0000000405047291 */ /* 0x001fcc000f8ec0ff */
[----:B------:R-:W-:-:S05]  /*1cb60*/  LEA R21, R21, UR4, 0x2 ;  /* 0x0000000415157c11 */ /* 0x000fca000f8e10ff */
[----:B------:R-:W0:Y:S04]  /*1cb70*/  LDS R25, [R21] ;  /* 0x0000000015197984 */ /* 0x000e280000000800 */
[----:B------:R-:W1:Y:S04]  /*1cb80*/  LDS R23, [R21+0x4] ;  /* 0x0000040015177984 */ /* 0x000e680000000800 */
[----:B------:R-:W2:Y:S04]  /*1cb90*/  LDS R24, [R21+0x8] ;  /* 0x0000080015187984 */ /* 0x000ea80000000800 */
[----:B------:R-:W4:Y:S01]  /*1cba0*/  LDS R26, [R21+0xc] ;  /* 0x00000c00151a7984 */ /* 0x000f220000000800 */
[----:B0-----:R-:W-:-:S02]  /*1cbb0*/  FSETP.GEU.AND P0, PT, R25, 8, PT ;  /* 0x410000001900780b */ /* 0x001fc40003f0e000 */
[----:B-1----:R-:W-:Y:S02]  /*1cbc0*/  FSETP.GEU.AND P1, PT, R23, 8, PT ;  /* 0x410000001700780b */ /* 0x002fe40003f2e000 */
[----:B------:R-:W-:Y:S02]  /*1cbd0*/  IADD3 R23, PT, PT, R11, 0x1, RZ ;  /* 0x000000010b177810 */ /* 0x000fe40007ffe0ff */
[----:B--2---:R-:W-:Y:S02]  /*1cbe0*/  FSETP.GEU.AND P2, PT, R24, 8, PT ;  /* 0x410000001800780b */ /* 0x004fe40003f4e000 */
[----:B----4-:R-:W-:-:S05]  /*1cbf0*/  FSETP.GEU.AND P3, PT, R26, 8, PT ;  /* 0x410000001a00780b */ /* 0x010fca0003f6e000 */
[----:B------:R-:W-:Y:S02]  /*1cc00*/  @P0 IADD3 R23, PT, PT, R11, RZ, RZ ;  /* 0x000000ff0b170210 */ /* 0x000fe40007ffe0ff */
[----:B------:R-:W-:Y:S02]  /*1cc10*/  IADD3 R11, PT, PT, R22, -R13, RZ ;  /* 0x8000000d160b7210 */ /* 0x000fe40007ffe0ff */
[----:B------:R-:W-:Y:S02]  /*1cc20*/  IADD3 R27, PT, PT, R23, 0x1, RZ ;  /* 0x00000001171b7810 */ /* 0x000fe40007ffe0ff */
[----:B------:R-:W-:Y:S01]  /*1cc30*/  I2FP.F32.S32 R24, R11 ;  /* 0x0000000b00187245 */ /* 0x000fe20000201400 */
[C---:B------:R-:W-:Y:S01]  /*1cc40*/  VIADD R21, R11.reuse, 0x2 ;  /* 0x000000020b157836 */ /* 0x040fe20000000000 */
[----:B------:R-:W-:Y:S02]  /*1cc50*/  IADD3 R25, PT, PT, R11, 0x1, RZ ;  /* 0x000000010b197810 */ /* 0x000fe40007ffe0ff */
[----:B------:R-:W-:Y:S01]  /*1cc60*/  @P1 IADD3 R27, PT, PT, R23, RZ, RZ ;  /* 0x000000ff171b1210 */ /* 0x000fe20007ffe0ff */
[----:B------:R-:W-:Y:S01]  /*1cc70*/  @!P0 FADD R15, R15, R24 ;  /* 0x000000180f0f8221 */ /* 0x000fe20000000000 */
[----:B------:R-:W-:-:S02]  /*1cc80*/  I2FP.F32.S32 R26, R25 ;  /* 0x00000019001a7245 */ /* 0x000fc40000201400 */
[----:B------:R-:W-:Y:S02]  /*1cc90*/  IADD3 R11, PT, PT, R11, 0x3, RZ ;  /* 0x000000030b0b7810 */ /* 0x000fe40007ffe0ff */
[----:B------:R-:W-:Y:S01]  /*1cca0*/  I2FP.F32.S32 R24, R21 ;  /* 0x0000001500187245 */ /* 0x000fe20000201400 */
[----:B------:R-:W-:Y:S01]  /*1ccb0*/  @!P1 FADD R15, R15, R26 ;  /* 0x0000001a0f0f9221 */ /* 0x000fe20000000000 */
[C---:B------:R-:W-:Y:S02]  /*1ccc0*/  IADD3 R23, PT, PT, R27.reuse, 0x1, RZ ;  /* 0x000000011b177810 */ /* 0x040fe40007ffe0ff */
[----:B------:R-:W-:Y:S01]  /*1ccd0*/  @P2 IADD3 R23, PT, PT, R27, RZ, RZ ;  /* 0x000000ff1b172210 */ /* 0x000fe20007ffe0ff */
[----:B------:R-:W-:Y:S01]  /*1cce0*/  @!P2 FADD R15, R15, R24 ;  /* 0x000000180f0fa221 */ /* 0x000fe20000000000 */
[----:B------:R-:W-:Y:S02]  /*1ccf0*/  I2FP.F32.S32 R26, R11 ;  /* 0x0000000b001a7245 */ /* 0x000fe40000201400 */
[----:B------:R-:W-:-:S02]  /*1cd00*/  IADD3 R11, PT, PT, R23, 0x1, RZ ;  /* 0x00000001170b7810 */ /* 0x000fc40007ffe0ff */
[----:B------:R-:W-:Y:S01]  /*1cd10*/  IADD3 R22, PT, PT, R22, 0x4, RZ ;  /* 0x0000000416167810 */ /* 0x000fe20007ffe0ff */
[----:B------:R-:W-:Y:S01]  /*1cd20*/  @!P3 FADD R15, R15, R26 ;  /* 0x0000001a0f0fb221 */ /* 0x000fe20000000000 */
[----:B------:R-:W-:-:S07]  /*1cd30*/  @P3 IADD3 R11, PT, PT, R23, RZ, RZ ;  /* 0x000000ff170b3210 */ /* 0x000fce0007ffe0ff */
.L_x_749:
[----:B------:R-:W-:Y:S05]  /*1cd40*/  BSYNC.RECONVERGENT B3 ;  /* 0x0000000000037941 */ /* 0x000fea0003800200 */
.L_x_748:
[----:B------:R-:W-:Y:S05]  /*1cd50*/  @!P4 BRA `(.L_x_744) ;  /* 0x0000000000b8c947 */ /* 0x000fea0003800000 */
[----:B------:R-:W-:Y:S01]  /*1cd60*/  IADD3 R24, PT, PT, RZ, -R8, RZ ;  /* 0x80000008ff187210 */ /* 0x000fe20007ffe0ff */
[----:B------:R-:W-:Y:S03]  /*1cd70*/  BSSY.RECONVERGENT B3, `(.L_x_750) ;  /* 0x000001d000037945 */ /* 0x000fe60003800200 */
[----:B------:R-:W-:-:S04]  /*1cd80*/  PRMT R24, R24, 0x7710, RZ ;  /* 0x0000771018187816 */ /* 0x000fc800000000ff */
[----:B------:R-:W-:-:S04]  /*1cd90*/  IADD3 R24, PT, PT, R19, R24, RZ ;  /* 0x0000001813187210 */ /* 0x000fc80007ffe0ff */
[C---:B------:R-:W-:Y:S02]  /*1cda0*/  LOP3.LUT R23, R24.reuse, 0x3, RZ, 0xc0, !PT ;  /* 0x0000000318177812 */ /* 0x040fe400078ec0ff */
[----:B------:R-:W-:Y:S02]  /*1cdb0*/  LOP3.LUT R21, R24, 0x1, RZ, 0xc0, !PT ;  /* 0x0000000118157812 */ /* 0x000fe400078ec0ff */
[----:B------:R-:W-:Y:S02]  /*1cdc0*/  ISETP.NE.AND P0, PT, R23, 0x1, PT ;  /* 0x000000011700780c */ /* 0x000fe40003f05270 */
[----:B------:R-:W-:-:S11]  /*1cdd0*/  ISETP.NE.U32.AND P1, PT, R21, 0x1, PT ;  /* 0x000000011500780c */ /* 0x000fd60003f25070 */
        /* <DEDUP_REMOVED lines=8> */
[----:B------:R-:W1:Y:S01]  /*1ce60*/  LDS R21, [R23+0x4] ;  /* 0x0000040017157984 */ /* 0x000e620000000800 */
[----:B0-----:R-:W-:Y:S02]  /*1ce70*/  FSETP.GEU.AND P0, PT, R24, 8, PT ;  /* 0x410000001800780b */ /* 0x001fe40003f0e000 */
[----:B------:R-:W-:Y:S02]  /*1ce80*/  IADD3 R24, PT, PT, R22, -R13, RZ ;  /* 0x8000000d16187210 */ /* 0x000fe40007ffe0ff */
[----:B-1----:R-:W-:Y:S01]  /*1ce90*/  FSETP.GEU.AND P2, PT, R21, 8, PT ;  /* 0x410000001500780b */ /* 0x002fe20003f4e000 */
[----:B------:R-:W-:Y:S01]  /*1cea0*/  VIADD R21, R11, 0x1 ;  /* 0x000000010b157836 */ /* 0x000fe20000000000 */
[----:B------:R-:W-:-:S02]  /*1ceb0*/  I2FP.F32.S32 R26, R24 ;  /* 0x00000018001a7245 */ /* 0x000fc40000201400 */
[----:B------:R-:W-:Y:S02]  /*1cec0*/  IADD3 R24, PT, PT, R24, 0x1, RZ ;  /* 0x0000000118187810 */ /* 0x000fe40007ffe0ff */
[----:B------:R-:W-:Y:S02]  /*1ced0*/  IADD3 R22, PT, PT, R22, 0x2, RZ ;  /* 0x0000000216167810 */ /* 0x000fe40007ffe0ff */
[----:B------:R-:W-:Y:S01]  /*1cee0*/  I2FP.F32.S32 R24, R24 ;  /* 0x0000001800187245 */ /* 0x000fe20000201400 */
[----:B------:R-:W-:Y:S01]  /*1cef0*/  @!P0 FADD R15, R15, R26 ;  /* 0x0000001a0f0f8221 */ /* 0x000fe20000000000 */
[----:B------:R-:W-:-:S03]  /*1cf00*/  @P0 IADD3 R21, PT, PT, R11, RZ, RZ ;  /* 0x000000ff0b150210 */ /* 0x000fc60007ffe0ff */
[----:B------:R-:W-:Y:S01]  /*1cf10*/  @!P2 FADD R15, R15, R24 ;  /* 0x000000180f0fa221 */ /* 0x000fe20000000000 */
[C---:B------:R-:W-:Y:S02]  /*1cf20*/  IADD3 R11, PT, PT, R21.reuse, 0x1, RZ ;  /* 0x00000001150b7810 */ /* 0x040fe40007ffe0ff */
[----:B------:R-:W-:-:S07]  /*1cf30*/  @P2 IADD3 R11, PT, PT, R21, RZ, RZ ;  /* 0x000000ff150b2210 */ /* 0x000fce0007ffe0ff */
.L_x_751:
[----:B------:R-:W-:Y:S05]  /*1cf40*/  BSYNC.RECONVERGENT B3 ;  /* 0x0000000000037941 */ /* 0x000fea0003800200 */
.L_x_750:
[----:B------:R-:W-:Y:S05]  /*1cf50*/  @P1 BRA `(.L_x_744) ;  /* 0x0000000000381947 */ /* 0x000fea0003800000 */
[----:B------:R-:W0:Y:S01]  /*1cf60*/  S2UR UR5, SR_CgaCtaId ;  /* 0x00000000000579c3 */ /* 0x000e220000008800 */
[----:B------:R-:W-:Y:S01]  /*1cf70*/  UMOV UR4, 0x400 ;  /* 0x0000040000047882 */ /* 0x000fe20000000000 */
[----:B------:R-:W-:Y:S01]  /*1cf80*/  IMAD R20, R13, R20, R22 ;  /* 0x000000140d147224 */ /* 0x000fe200078e0216 */
[----:B------:R-:W-:Y:S01]  /*1cf90*/  UIADD3 UR4, UPT, UPT, UR4, 0x400, URZ ;  /* 0x0000040004047890 */ /* 0x000fe2000fffe0ff */
[----:B------:R-:W-:Y:S02]  /*1cfa0*/  IADD3 R22, PT, PT, R22, -R13, RZ ;  /* 0x8000000d16167210 */ /* 0x000fe40007ffe0ff */
[----:B------:R-:W-:Y:S02]  /*1cfb0*/  IADD3 R21, PT, PT, R11, 0x1, RZ ;  /* 0x000000010b157810 */ /* 0x000fe40007ffe0ff */
[----:B------:R-:W-:Y:S01]  /*1cfc0*/  I2FP.F32.S32 R22, R22 ;  /* 0x0000001600167245 */ /* 0x000fe20000201400 */
[----:B0-----:R-:W-:-:S06]  /*1cfd0*/  ULEA UR4, UR5, UR4, 0x18 ;  /* 0x0000000405047291 */ /* 0x001fcc000f8ec0ff */
[----:B------:R-:W-:-:S06]  /*1cfe0*/  LEA R20, R20, UR4, 0x2 ;  /* 0x0000000414147c11 */ /* 0x000fcc000f8e10ff */
[----:B------:R-:W0:Y:S02]  /*1cff0*/  LDS R20, [R20] ;  /* 0x0000000014147984 */ /* 0x000e240000000800 */
[----:B0-----:R-:W-:-:S13]  /*1d000*/  FSETP.GEU.AND P0, PT, R20, 8, PT ;  /* 0x410000001400780b */ /* 0x001fda0003f0e000 */
[----:B------:R-:W-:Y:S01]  /*1d010*/  @P0 IADD3 R21, PT, PT, R11, RZ, RZ ;  /* 0x000000ff0b150210 */ /* 0x000fe20007ffe0ff */
[----:B------:R-:W-:-:S03]  /*1d020*/  @!P0 FADD R15, R15, R22 ;  /* 0x000000160f0f8221 */ /* 0x000fc60000000000 */
[----:B------:R-:W-:-:S07]  /*1d030*/  MOV R11, R21 ;  /* 0x00000015000b7202 */ /* 0x000fce0000000f00 */
.L_x_744:
[----:B------:R-:W-:Y:S05]  /*1d040*/  BSYNC.RECONVERGENT B1 ;  /* 0x0000000000017941 */ /* 0x000fea0003800200 */
.L_x_743:
[----:B------:R-:W-:Y:S01]  /*1d050*/  VIADD R13, R13, 0x1 ;  /* 0x000000010d0d7836 */ /* 0x000fe20000000000 */
[----:B------:R-:W-:Y:S02]  /*1d060*/  IADD3 R14, PT, PT, R14, 0x1, RZ ;  /* 0x000000010e0e7810 */ /* 0x000fe40007ffe0ff */
[----:B------:R-:W-:Y:S02]  /*1d070*/  IADD3 R8, PT, PT, R8, 0x1, RZ ;  /* 0x0000000108087810 */ /* 0x000fe40007ffe0ff */
[----:B------:R-:W-:-:S13]  /*1d080*/  ISETP.NE.AND P0, PT, R13, R10, PT ;  /* 0x0000000a0d00720c */ /* 0x000fda0003f05270 */
[----:B------:R-:W-:Y:S05]  /*1d090*/  @P0 BRA `(.L_x_752) ;  /* 0xfffffff4002c0947 */ /* 0x000fea000383ffff */
[----:B------:R-:W-:Y:S05]  /*1d0a0*/  BSYNC.RECONVERGENT B0 ;  /* 0x0000000000007941 */ /* 0x000fea0003800200 */
.L_x_742:
[----:B------:R-:W-:Y:S01]  /*1d0b0*/  ISETP.GE.AND P0, PT, R11, 0x1, PT ;  /* 0x000000010b00780c */ /* 0x000fe20003f06270 */
[----:B------:R-:W-:Y:S01]  /*1d0c0*/  BSSY.RECONVERGENT B3, `(.L_x_753) ;  /* 0x0000012000037945 */ /* 0x000fe20003800200 */
[----:B------:R-:W-:-:S11]  /*1d0d0*/  HFMA2 R14, -RZ, RZ, 0, 0 ;  /* 0x00000000ff0e7431 */ /* 0x000fd600000001ff */
[----:B------:R-:W-:Y:S05]  /*1d0e0*/  @!P0 BRA `(.L_x_754) ;  /* 0x00000000003c8947 */ /* 0x000fea0003800000 */
        /* <DEDUP_REMOVED lines=14> */
.L_x_755:
[----:B------:R-:W-:Y:S05]  /*1d1d0*/  BSYNC.RECONVERGENT B4 ;  /* 0x0000000000047941 */ /* 0x000fea0003800200 */
.L_x_754:
[----:B------:R-:W-:Y:S05]  /*1d1e0*/  BSYNC.RECONVERGENT B3 ;  /* 0x0000000000037941 */ /* 0x000fea0003800200 */
.L_x_753:
[----:B------:R-:W0:Y:S01]  /*1d1f0*/  LDCU UR4, c[0x0][0x490] ;  /* 0x00009200ff0477ac */ /* 0x000e220008000800 */
[----:B------:R-:W-:Y:S01]  /*1d200*/  I2FP.F32.S32 R44, R11 ;  /* 0x0000000b002c7245 */ /* 0x000fe20000201400 */
[----:B------:R-:W-:Y:S01]  /*1d210*/  BSSY.RECONVERGENT B1, `(.L_x_756) ;  /* 0x0000019000017945 */ /* 0x000fe20003800200 */
[----:B------:R-:W-:-:S04]  /*1d220*/  UMOV UR5, 0x3ddb7cdf ;  /* 0x3ddb7cdf00057882 */ /* 0x000fc80000000000 */
[----:B------:R-:W1:Y:S01]  /*1d230*/  F2F.F64.F32 R44, R44 ;  /* 0x0000002c002c7310 */ /* 0x000e620000201800 */
[----:B0-----:R-:W-:Y:S01]  /*1d240*/  IADD3 R9, PT, PT, R9, -UR4, RZ ;  /* 0x8000000409097c10 */ /* 0x001fe2000fffe0ff */
[----:B------:R-:W-:-:S03]  /*1d250*/  UMOV UR4, 0xd9d7bdbb ;  /* 0xd9d7bdbb00047882 */ /* 0x000fc60000000000 */
[----:B------:R-:W-:Y:S02]  /*1d260*/  I2FP.F32.U32 R9, R9 ;  /* 0x0000000900097245 */ /* 0x000fe40000201000 */
[----:B-1----:R-:W-:-:S03]  /*1d270*/  FSETP.GEU.AND P1, PT, |R45|, 6.5827683646048100446e-37, PT ;  /* 0x036000002d00780b */ /* 0x002fc60003f2e200 */
[----:B------:R-:W-:-:S04]  /*1d280*/  FMUL R10, R9, 0.5 ;  /* 0x3f000000090a7820 */ /* 0x000fc80000400000 */
[----:B------:R-:W0:Y:S02]  /*1d290*/  F2F.F64.F32 R8, R10 ;  /* 0x0000000a00087310 */ /* 0x000e240000201800 */
[----:B0-----:R-:W-:Y:S01]  /*1d2a0*/  DADD R24, R8, UR4 ;  /* 0x0000000408187e29 */ /* 0x001fe20008000000 */
[----:B------:R-:W-:-:S05]  /*1d2b0*/  MOV R8, 0x1 ;  /* 0x0000000100087802 */ /* 0x000fca0000000f00 */
[----:B------:R-:W0:Y:S02]  /*1d2c0*/  MUFU.RCP64H R9, R25 ;  /* 0x0000001900097308 */ /* 0x000e240000001800 */
        /* <DEDUP_REMOVED lines=11> */
[----:B------:R-:W-:-:S07]  /*1d380*/  MOV R20, 0x1d3a0 ;  /* 0x0001d3a000147802 */ /* 0x000fce0000000f00 */
[----:B---3--:R-:W-:Y:S05]  /*1d390*/  CALL.REL.NOINC `($__internal_2_$__cuda_sm20_div_rn_f64_full) ;  /* 0x000000b400307944 */ /* 0x008fea0003c00000 */
.L_x_757:
[----:B------:R-:W-:Y:S05]  /*1d3a0*/  BSYNC.RECONVERGENT B1 ;  /* 0x0000000000017941 */ /* 0x000fea0003800200 */
.L_x_756:
[----:B------:R-:W-:Y:S01]  /*1d3b0*/  IADD3 R8, PT, PT, R2, -0xd000000, RZ ;  /* 0xf300000002087810 */ /* 0x000fe20007ffe0ff */
[----:B------:R0:W1:Y:S01]  /*1d3c0*/  MUFU.RSQ R9, R2 ;  /* 0x0000000200097308 */ /* 0x0000620000001400 */
[----:B------:R-:W-:Y:S01]  /*1d3d0*/  BSSY.RECONVERGENT B0, `(.L_x_539) ;  /* 0x000000f000007945 */ /* 0x000fe20003800200 */
[----:B---3--:R-:W-:Y:S02]  /*1d3e0*/  I2FP.F32.S32 R5, R5 ;  /* 0x0000000500057245 */ /* 0x008fe40000201400 */
[----:B------:R-:W-:Y:S02]  /*1d3f0*/  ISETP.GT.U32.AND P0, PT, R8, 0x727fffff, PT ;  /* 0x727fffff0800780c */ /* 0x000fe40003f04070 */
[----:B------:R-:W-:Y:S02]  /*1d400*/  I2FP.F32.S32 R4, R4 ;  /* 0x0000000400047245 */ /* 0x000fe40000201400 */
[----:B------:R0:W2:Y:S09]  /*1d410*/  F2F.F32.F64 R15, R46 ;  /* 0x0000002e000f7310 */ /* 0x0000b20000301000 */
[----:B-1----:R-:W-:Y:S05]  /*1d420*/  @!P0 BRA `(.L_x_758) ;  /* 0x0000000000148947 */ /* 0x002fea0003800000 */
[----:B------:R-:W-:Y:S02]  /*1d430*/  MOV R19, R2 ;  /* 0x0000000200137202 */ /* 0x000fe40000000f00 */
[----:B------:R-:W-:-:S07]  /*1d440*/  MOV R8, 0x1d460 ;  /* 0x0001d46000087802 */ /* 0x000fce0000000f00 */
[----:B0-2---:R-:W-:Y:S05]  /*1d450*/  CALL.REL.NOINC `($__internal_4_$__cuda_sm20_sqrt_rn_f32_slowpath) ;  /* 0x000000bc00387944 */ /* 0x005fea0003c00000 */
[----:B------:R-:W-:Y:S01]  /*1d460*/  IMAD.MOV.U32 R13, RZ, RZ, R24 ;  /* 0x000000ffff0d7224 */ /* 0x000fe200078e0018 */
[----:B------:R-:W-:Y:S06]  /*1d470*/  BRA `(.L_x_759) ;  /* 0x0000000000107947 */ /* 0x000fec0003800000 */
.L_x_758:
[C---:B------:R-:W-:Y:S01]  /*1d480*/  FMUL.FTZ R13, R9.reuse, R2 ;  /* 0x00000002090d7220 */ /* 0x040fe20000410000 */
[----:B------:R-:W-:-:S03]  /*1d490*/  FMUL.FTZ R8, R9, 0.5 ;  /* 0x3f00000009087820 */ /* 0x000fc60000410000 */
[----:B0-----:R-:W-:-:S04]  /*1d4a0*/  FFMA R2, -R13, R13, R2 ;  /* 0x0000000d0d027223 */ /* 0x001fc80000000102 */
[----:B------:R-:W-:-:S07]  /*1d4b0*/  FFMA R13, R2, R8, R13 ;  /* 0x00000008020d7223 */ /* 0x000fce000000000d */
.L_x_759:
[----:B------:R-:W-:Y:S05]  /*1d4c0*/  BSYNC.RECONVERGENT B0 ;  /* 0x0000000000007941 */ /* 0x000fea0003800200 */
.L_x_539:
[----:B------:R-:W-:Y:S05]  /*1d4d0*/  BSYNC.RECONVERGENT B2 ;  /* 0x0000000000027941 */ /* 0x000fea0003800200 */
.L_x_538:
[----:B------:R-:W-:Y:S05]  /*1d4e0*/  WARPSYNC.ALL ;  /* 0x0000000000007948 */ /* 0x000fea0003800000 */
[----:B------:R-:W-:Y:S06]  /*1d4f0*/  BAR.SYNC.DEFER_BLOCKING 0x0 ;  /* 0x0000000000007b1d */ /* 0x000fec0000010000 */
.L_x_529:
[----:B------:R-:W0:Y:S01]  /*1d500*/  S2UR UR5, SR_CgaCtaId ;  /* 0x00000000000579c3 */ /* 0x000e220000008800 */
[----:B------:R-:W-:Y:S01]  /*1d510*/  UMOV UR4, 0x400 ;  /* 0x0000040000047882 */ /* 0x000fe20000000000 */
[----:B------:R-:W-:Y:S01]  /*1d520*/  ISETP.NE.AND P0, PT, R0, RZ, PT ;  /* 0x000000ff0000720c */ /* 0x000fe20003f05270 */
[----:B------:R-:W-:Y:S01]  /*1d530*/  BSSY.RECONVERGENT B0, `(.L_x_760) ;  /* 0x000003c000007945 */ /* 0x000fe20003800200 */
[----:B0-----:R-:W-:-:S06]  /*1d540*/  ULEA UR4, UR5, UR4, 0x18 ;  /* 0x0000000405047291 */ /* 0x001fcc000f8ec0ff */
[----:B------:R-:W-:-:S05]  /*1d550*/  MOV R18, UR4 ;  /* 0x0000000400127c02 */ /* 0x000fca0008000f00 */
[----:B------:R0:W-:Y:S04]  /*1d560*/  STS.128 [R18+0x5810], R4 ;  /* 0x0058100412007388 */ /* 0x0001e80000000c00 */
[----:B--2---:R0:W-:Y:S01]  /*1d570*/  STS.128 [R18+0x5820], R12 ;  /* 0x0058200c12007388 */ /* 0x0041e20000000c00 */
[----:B------:R-:W-:Y:S06]  /*1d580*/  BAR.SYNC.DEFER_BLOCKING 0x0 ;  /* 0x0000000000007b1d */ /* 0x000fec0000010000 */
[----:B------:R-:W-:Y:S05]  /*1d590*/  @P0 BRA `(.L_x_761) ;  /* 0x0000000000d40947 */ /* 0x000fea0003800000 */
[----:B------:R-:W2:Y:S01]  /*1d5a0*/  LDCU UR4, c[0x0][0x498] ;  /* 0x00009300ff0477ac */ /* 0x000ea20008000800 */
[----:B------:R-:W4:Y:S01]  /*1d5b0*/  LDS R2, [R18+0x5820] ;  /* 0x0058200012027984 */ /* 0x000f220000000800 */
[----:B------:R-:W-:-:S03]  /*1d5c0*/  UMOV UR5, 0x3ddb7cdf ;  /* 0x3ddb7cdf00057882 */ /* 0x000fc60000000000 */
[----:B0-----:R0:W0:Y:S01]  /*1d5d0*/  LDS R7, [R18+0x581c] ;  /* 0x00581c0012077984 */ /* 0x0010220000000800 */
[----:B--2---:R-:W2:Y:S01]  /*1d5e0*/  F2F.F64.F32 R4, UR4 ;  /* 0x0000000400047d10 */ /* 0x004ea20008201800 */
[----:B------:R-:W-:Y:S02]  /*1d5f0*/  UMOV UR4, 0xd9d7bdbb ;  /* 0xd9d7bdbb00047882 */ /* 0x000fe40000000000 */
[----:B--2---:R-:W-:-:S06]  /*1d600*/  DADD R20, R4, UR4 ;  /* 0x0000000404147e29 */ /* 0x004fcc0008000000 */
[----:B------:R-:W2:Y:S01]  /*1d610*/  MUFU.RCP64H R5, R21 ;  /* 0x0000001500057308 */ /* 0x000ea20000001800 */
[----:B----4-:R-:W-:-:S03]  /*1d620*/  FADD R2, R2, -0.5 ;  /* 0xbf00000002027421 */ /* 0x010fc60000000000 */
[----:B------:R-:W-:-:S04]  /*1d630*/  IADD3 R4, PT, PT, R21, 0x300402, RZ ;  /* 0x0030040215047810 */ /* 0x000fc80007ffe0ff */
[----:B------:R-:W-:Y:S02]  /*1d640*/  FSETP.GEU.AND P0, PT, |R4|, 5.8789094863358348022e-39, PT ;  /* 0x004004020400780b */ /* 0x000fe40003f0e200 */
[----:B--2---:R-:W-:-:S08]  /*1d650*/  DFMA R8, -R20, R4, 1 ;  /* 0x3ff000001408742b */ /* 0x004fd00000000104 */
[----:B------:R-:W-:-:S08]  /*1d660*/  DFMA R8, R8, R8, R8 ;  /* 0x000000080808722b */ /* 0x000fd00000000008 */
[----:B------:R-:W-:-:S08]  /*1d670*/  DFMA R8, R4, R8, R4 ;  /* 0x000000080408722b */ /* 0x000fd00000000004 */
[----:B------:R-:W-:-:S08]  /*1d680*/  DFMA R10, -R20, R8, 1 ;  /* 0x3ff00000140a742b */ /* 0x000fd00000000108 */
[----:B------:R-:W-:Y:S01]  /*1d690*/  DFMA R44, R8, R10, R8 ;  /* 0x0000000a082c722b */ /* 0x000fe20000000008 */
[----:B------:R-:W-:Y:S01]  /*1d6a0*/  FMUL R10, R2, -R2 ;  /* 0x80000002020a7220 */ /* 0x000fe20000400000 */
[----:B0-----:R-:W-:Y:S09]  /*1d6b0*/  @P0 BRA `(.L_x_762) ;  /* 0x0000000000100947 */ /* 0x001ff20003800000 */
[----:B------:R-:W-:Y:S02]  /*1d6c0*/  LOP3.LUT R24, R21, 0x7fffffff, RZ, 0xc0, !PT ;  /* 0x7fffffff15187812 */ /* 0x000fe400078ec0ff */
[----:B------:R-:W-:Y:S02]  /*1d6d0*/  MOV R22, 0x1d700 ;  /* 0x0001d70000167802 */ /* 0x000fe40000000f00 */
[----:B------:R-:W-:-:S07]  /*1d6e0*/  IADD3 R24, PT, PT, R24, -0x100000, RZ ;  /* 0xfff0000018187810 */ /* 0x000fce0007ffe0ff */
[----:B-1-3--:R-:W-:Y:S05]  /*1d6f0*/  CALL.REL.NOINC `($__internal_1_$__cuda_sm20_dblrcp_rn_slowpath_v3) ;  /* 0x000000ac00c07944 */ /* 0x00afea0003c00000 */
.L_x_762:
[----:B------:R-:W-:Y:S01]  /*1d700*/  MOV R5, 0x3bbb989d ;  /* 0x3bbb989d00057802 */ /* 0x000fe20000000f00 */
[----:B------:R-:W-:Y:S01]  /*1d710*/  FFMA R4, R7, -0.5, -R10 ;  /* 0xbf00000007047823 */ /* 0x000fe2000000080a */
[----:B------:R-:W-:Y:S01]  /*1d720*/  MOV R9, 0x437c0000 ;  /* 0x437c000000097802 */ /* 0x000fe20000000f00 */
[----:B------:R-:W0:Y:S02]  /*1d730*/  F2F.F32.F64 R11, R44 ;  /* 0x0000002c000b7310 */ /* 0x000e240000301000 */
[----:B------:R-:W-:-:S04]  /*1d740*/  FFMA.SAT R2, R4, R5, 0.5 ;  /* 0x3f00000004027423 */ /* 0x000fc80000002005 */
[----:B------:R-:W-:-:S04]  /*1d750*/  FFMA.RM R2, R2, R9, 12582913 ;  /* 0x4b40000102027423 */ /* 0x000fc80000004009 */
[C---:B------:R-:W-:Y:S01]  /*1d760*/  FADD R5, R2.reuse, -12583039 ;  /* 0xcb40007f02057421 */ /* 0x040fe20000000000 */
[----:B------:R-:W-:-:S03]  /*1d770*/  SHF.L.U32 R2, R2, 0x17, RZ ;  /* 0x0000001702027819 */ /* 0x000fc600000006ff */
[----:B------:R-:W-:-:S04]  /*1d780*/  FFMA R5, R4, 1.4426950216293334961, -R5 ;  /* 0x3fb8aa3b04057823 */ /* 0x000fc80000000805 */
[----:B------:R-:W-:-:S04]  /*1d790*/  FFMA R6, R4, 1.925963033500011079e-08, R5 ;  /* 0x32a5706004067823 */ /* 0x000fc80000000005 */
[----:B------:R-:W2:Y:S02]  /*1d7a0*/  MUFU.EX2 R5, R6 ;  /* 0x0000000600057308 */ /* 0x000ea40000000800 */
[----:B--2---:R-:W-:Y:S01]  /*1d7b0*/  FFMA R33, R2, R5, 1 ;  /* 0x3f80000002217423 */ /* 0x004fe20000000005 */
[----:B0-----:R-:W-:-:S04]  /*1d7c0*/  FFMA R5, -R10, R11, R7 ;  /* 0x0000000b0a057223 */ /* 0x001fc80000000107 */
[----:B------:R-:W-:-:S04]  /*1d7d0*/  IADD3 R2, PT, PT, R33, 0x1800000, RZ ;  /* 0x0180000021027810 */ /* 0x000fc80007ffe0ff */
[----:B------:R-:W-:-:S04]  /*1d7e0*/  LOP3.LUT R2, R2, 0x7f800000, RZ, 0xc0, !PT ;  /* 0x7f80000002027812 */ /* 0x000fc800078ec0ff */
[----:B------:R-:W-:-:S13]  /*1d7f0*/  ISETP.GT.U32.AND P0, PT, R2, 0x1ffffff, PT ;  /* 0x01ffffff0200780c */ /* 0x000fda0003f04070 */
[----:B------:R-:W-:Y:S05]  /*1d800*/  @P0 BRA `(.L_x_763) ;  /* 0x0000000000100947 */ /* 0x000fea0003800000 */
[----:B------:R-:W-:-:S07]  /*1d810*/  MOV R24, 0x1d830 ;  /* 0x0001d83000187802 */ /* 0x000fce0000000f00 */
[----:B-1-3--:R-:W-:Y:S05]  /*1d820*/  CALL.REL.NOINC `($__internal_3_$__cuda_sm20_rcp_rn_f32_slowpath) ;  /* 0x000000b400747944 */ /* 0x00afea0003c00000 */
[----:B------:R-:W-:Y:S01]  /*1d830*/  MOV R6, R19 ;  /* 0x0000001300067202 */ /* 0x000fe20000000f00 */
[----:B------:R-:W-:Y:S06]  /*1d840*/  BRA `(.L_x_764) ;  /* 0x0000000000107947 */ /* 0x000fec0003800000 */
.L_x_763:
[----:B------:R-:W0:Y:S02]  /*1d850*/  MUFU.RCP R6, R33 ;  /* 0x0000002100067308 */ /* 0x000e240000001000 */
[----:B0-----:R-:W-:-:S04]  /*1d860*/  FFMA R2, R33, R6, -1 ;  /* 0xbf80000021027423 */ /* 0x001fc80000000006 */
[----:B------:R-:W-:-:S04]  /*1d870*/  FADD.FTZ R9, -R2, -RZ ;  /* 0x800000ff02097221 */ /* 0x000fc80000010100 */
[----:B------:R-:W-:-:S07]  /*1d880*/  FFMA R6, R6, R9, R6 ;  /* 0x0000000906067223 */ /* 0x000fce0000000006 */
.L_x_764:
[----:B------:R-:W0:Y:S01]  /*1d890*/  S2UR UR5, SR_CgaCtaId ;  /* 0x00000000000579c3 */ /* 0x000e220000008800 */
[----:B------:R-:W-:Y:S02]  /*1d8a0*/  UMOV UR4, 0x400 ;  /* 0x0000040000047882 */ /* 0x000fe40000000000 */
[----:B0-----:R-:W-:-:S06]  /*1d8b0*/  ULEA UR4, UR5, UR4, 0x18 ;  /* 0x0000000405047291 */ /* 0x001fcc000f8ec0ff */
[----:B------:R-:W-:-:S05]  /*1d8c0*/  MOV R18, UR4 ;  /* 0x0000000400127c02 */ /* 0x000fca0008000f00 */
[----:B------:R2:W-:Y:S04]  /*1d8d0*/  STS.128 [R18+0x5830], R4 ;  /* 0x0058300412007388 */ /* 0x0005e80000000c00 */
[----:B------:R2:W-:Y:S02]  /*1d8e0*/  STS.64 [R18+0x5840], R10 ;  /* 0x0058400a12007388 */ /* 0x0005e40000000a00 */
.L_x_761:
[----:B------:R-:W-:Y:S05]  /*1d8f0*/  BSYNC.RECONVERGENT B0 ;  /* 0x0000000000007941 */ /* 0x000fea0003800200 */
.L_x_760:
[----:B------:R-:W4:Y:S01]  /*1d900*/  LDCU UR4, c[0x0][0x4a4] ;  /* 0x00009480ff0477ac */ /* 0x000f220008000800 */
[----:B------:R-:W-:Y:S01]  /*1d910*/  BSSY.RECONVERGENT B3, `(.L_x_765) ;  /* 0x000014c000037945 */ /* 0x000fe20003800200 */
[----:B----4-:R-:W-:Y:S01]  /*1d920*/  IMAD.U32 R23, RZ, RZ, UR4 ;  /* 0x00000004ff177e24 */ /* 0x010fe2000f8e00ff */
[----:B------:R-:W-:Y:S04]  /*1d930*/  BAR.SYNC.DEFER_BLOCKING 0x0 ;  /* 0x0000000000007b1d */ /* 0x000fe80000010000 */
[----:B------:R-:W-:-:S13]  /*1d940*/  ISETP.GE.AND P0, PT, R0, R23, PT ;  /* 0x000000170000720c */ /* 0x000fda0003f06270 */
[----:B------:R-:W-:Y:S05]  /*1d950*/  @P0 BRA `(.L_x_766) ;  /* 0x00000014001c0947 */ /* 0x000fea0003800000 */
[----:B------:R-:W4:Y:S01]  /*1d960*/  LDS R2, [R18+0x5838] ;  /* 0x0058380012027984 */ /* 0x000f220000000800 */
[----:B0-2---:R-:W0:Y:S01]  /*1d970*/  LDC R7, c[0x0][0x490] ;  /* 0x00012400ff077b82 */ /* 0x005e220000000800 */
[----:B------:R-:W2:Y:S01]  /*1d980*/  LDCU UR4, c[0x0][0x49c] ;  /* 0x00009380ff0477ac */ /* 0x000ea20008000800 */
[----:B------:R-:W-:Y:S02]  /*1d990*/  MOV R10, R0 ;  /* 0x00000000000a7202 */ /* 0x000fe40000000f00 */
[C---:B0-----:R-:W-:Y:S02]  /*1d9a0*/  LOP3.LUT R12, R7.reuse, 0x7, RZ, 0xc0, !PT ;  /* 0x00000007070c7812 */ /* 0x041fe400078ec0ff */
[----:B------:R-:W-:Y:S02]  /*1d9b0*/  LOP3.LUT R9, R7, 0x3, RZ, 0xc0, !PT ;  /* 0x0000000307097812 */ /* 0x000fe400078ec0ff */
[----:B------:R-:W-:Y:S01]  /*1d9c0*/  IADD3 R11, PT, PT, R12, -0x1, RZ ;  /* 0xffffffff0c0b7810 */ /* 0x000fe20007ffe0ff */
[----:B----4-:R-:W-:Y:S01]  /*1d9d0*/  FADD R13, -R2, 1 ;  /* 0x3f800000020d7421 */ /* 0x010fe20000000100 */
[----:B------:R-:W-:-:S02]  /*1d9e0*/  I2FP.F32.S32 R2, R7 ;  /* 0x0000000700027245 */ /* 0x000fc40000201400 */
[----:B------:R-:W-:Y:S01]  /*1d9f0*/  LOP3.LUT R7, R7, 0x7ffffff8, RZ, 0xc0, !PT ;  /* 0x7ffffff807077812 */ /* 0x000fe200078ec0ff */
[----:B--2---:R-:W-:-:S07]  /*1da00*/  FMUL R13, R13, UR4 ;  /* 0x000000040d0d7c20 */ /* 0x004fce0008400000 */
.L_x_792:
[----:B------:R-:W0:Y:S01]  /*1da10*/  LDCU UR4, c[0x0][0x490] ;  /* 0x00009200ff0477ac */ /* 0x000e220008000800 */
[----:B------:R-:W-:Y:S01]  /*1da20*/  HFMA2 R8, -RZ, RZ, 0, 0 ;  /* 0x00000000ff087431 */ /* 0x000fe200000001ff */
[----:B------:R-:W-:Y:S01]  /*1da30*/  MOV R6, RZ ;  /* 0x000000ff00067202 */ /* 0x000fe20000000f00 */
[----:B------:R-:W-:Y:S01]  /*1da40*/  HFMA2 R14, -RZ, RZ, 0, 0 ;  /* 0x00000000ff0e7431 */ /* 0x000fe200000001ff */
[----:B0---4-:R-:W-:-:S04]  /*1da50*/  MOV R4, UR4 ;  /* 0x0000000400047c02 */ /* 0x011fc80008000f00 */
[----:B------:R-:W-:-:S13]  /*1da60*/  ISETP.GE.AND P0, PT, R4, 0x1, PT ;  /* 0x000000010400780c */ /* 0x000fda0003f06270 */
[----:B------:R-:W-:Y:S05]  /*1da70*/  @!P0 BRA `(.L_x_767) ;  /* 0x0000001000908947 */ /* 0x000fea0003800000 */
[----:B------:R-:W0:Y:S01]  /*1da80*/  S2R R15, SR_CgaCtaId ;  /* 0x00000000000f7919 */ /* 0x000e220000008800 */
[----:B------:R-:W-:Y:S01]  /*1da90*/  MOV R6, 0x400 ;  /* 0x0000040000067802 */ /* 0x000fe20000000f00 */
[----:B------:R-:W-:Y:S04]  /*1daa0*/  BSSY.RECONVERGENT B2, `(.L_x_767) ;  /* 0x0000121000027945 */ /* 0x000fe80003800200 */
[----:B------:R-:W-:Y:S01]  /*1dab0*/  BSSY.RELIABLE B0, `(.L_x_768) ;  /* 0x0000018000007945 */ /* 0x000fe20003800100 */
[----:B0-----:R-:W-:Y:S02]  /*1dac0*/  LEA R5, R15, R6, 0x18 ;  /* 0x000000060f057211 */ /* 0x001fe400078ec0ff */
[----:B------:R-:W-:-:S04]  /*1dad0*/  IADD3 R6, PT, PT, R6, 0x9904, RZ ;  /* 0x0000990406067810 */ /* 0x000fc80007ffe0ff */
[----:B------:R-:W0:Y:S01]  /*1dae0*/  LDS R5, [R5+0x9904] ;  /* 0x0099040005057984 */ /* 0x000e220000000800 */
[----:B------:R-:W-:-:S04]  /*1daf0*/  LEA R18, R15, R6, 0x18 ;  /* 0x000000060f127211 */ /* 0x000fc800078ec0ff */
[----:B------:R-:W-:Y:S02]  /*1db00*/  MOV R6, R18 ;  /* 0x0000001200067202 */ /* 0x000fe40000000f00 */
[----:B0-----:R-:W-:-:S13]  /*1db10*/  ISETP.NE.AND P0, PT, R5, R10, PT ;  /* 0x0000000a0500720c */ /* 0x001fda0003f05270 */
[----:B------:R-:W-:Y:S05]  /*1db20*/  @!P0 BRA `(.L_x_769) ;  /* 0x0000000000408947 */ /* 0x000fea0003800000 */
[----:B------:R-:W0:Y:S01]  /*1db30*/  LDC R4, c[0x0][0x490] ;  /* 0x00012400ff047b82 */ /* 0x000e220000000800 */
[----:B------:R-:W-:Y:S01]  /*1db40*/  BSSY.RELIABLE B1, `(.L_x_770) ;  /* 0x000000d000017945 */ /* 0x000fe20003800100 */
[----:B------:R-:W-:-:S07]  /*1db50*/  MOV R5, RZ ;  /* 0x000000ff00057202 */ /* 0x000fce0000000f00 */
.L_x_772:
[----:B------:R-:W-:Y:S02]  /*1db60*/  VIADD R5, R5, 0x1 ;  /* 0x0000000105057836 */ /* 0x000fe40000000000 */
[----:B------:R-:W-:Y:S01]  /*1db70*/  HFMA2 R6, -RZ, RZ, 0, 0 ;  /* 0x00000000ff067431 */ /* 0x000fe200000001ff */
[----:B------:R-:W-:Y:S02]  /*1db80*/  MOV R14, RZ ;  /* 0x000000ff000e7202 */ /* 0x000fe40000000f00 */
[----:B0-----:R-:W-:-:S13]  /*1db90*/  ISETP.NE.AND P0, PT, R5, R4, PT ;  /* 0x000000040500720c */ /* 0x001fda0003f05270 */
[----:B------:R-:W-:Y:S05]  /*1dba0*/  @!P0 BREAK.RELIABLE B1 ;  /* 0x0000000000018942 */ /* 0x000fea0003800100 */
[----:B------:R-:W-:Y:S05]  /*1dbb0*/  @!P0 BREAK.RELIABLE B0 ;  /* 0x0000000000008942 */ /* 0x000fea0003800100 */
[----:B------:R-:W-:Y:S05]  /*1dbc0*/  @!P0 BRA `(.L_x_771) ;  /* 0x0000001000388947 */ /* 0x000fea0003800000 */
[----:B------:R-:W-:-:S05]  /*1dbd0*/  LEA R6, R5, R18, 0x2 ;  /* 0x0000001205067211 */ /* 0x000fca00078e10ff */
[----:B------:R-:W0:Y:S02]  /*1dbe0*/  LDS R15, [R6] ;  /* 0x00000000060f7984 */ /* 0x000e240000000800 */
[----:B0-----:R-:W-:-:S13]  /*1dbf0*/  ISETP.NE.AND P0, PT, R15, R10, PT ;  /* 0x0000000a0f00720c */ /* 0x001fda0003f05270 */
[----:B------:R-:W-:Y:S05]  /*1dc00*/  @P0 BRA `(.L_x_772) ;  /* 0xfffffffc00d40947 */ /* 0x000fea000383ffff */
[----:B------:R-:W-:Y:S05]  /*1dc10*/  BSYNC.RELIABLE B1 ;  /* 0x0000000000017941 */ /* 0x000fea0003800100 */
.L_x_770:
[----:B------:R-:W-:-:S07]  /*1dc20*/  MOV R6, R18 ;  /* 0x0000001200067202 */ /* 0x000fce0000000f00 */
.L_x_769:
[----:B------:R-:W-:Y:S05]  /*1dc30*/  BSYNC.RELIABLE B0 ;  /* 0x0000000000007941 */ /* 0x000fea0003800100 */
.L_x_768:
[----:B------:R-:W-:Y:S01]  /*1dc40*/  ISETP.GE.U32.AND P0, PT, R4, 0x8, PT ;  /* 0x000000080400780c */ /* 0x000fe20003f06070 */
[----:B------:R-:W-:Y:S01]  /*1dc50*/  BSSY.RECONVERGENT B0, `(.L_x_773) ;  /* 0x0000053000007945 */ /* 0x000fe20003800200 */
[----:B------:R-:W-:Y:S01]  /*1dc60*/  HFMA2 R5, -RZ, RZ, 0, 0 ;  /* 0x00000000ff057431 */ /* 0x000fe200000001ff */
[----:B------:R-:W-:Y:S01]  /*1dc70*/  MOV R19, RZ ;  /* 0x000000ff00137202 */ /* 0x000fe20000000f00 */
[----:B------:R-:W-:Y:S01]  /*1dc80*/  HFMA2 R27, -RZ, RZ, 0, 0 ;  /* 0x00000000ff1b7431 */ /* 0x000fe200000001ff */
[----:B------:R-:W-:-:S08]  /*1dc90*/  MOV R15, RZ ;  /* 0x000000ff000f7202 */ /* 0x000fd00000000f00 */
[----:B------:R-:W-:Y:S05]  /*1dca0*/  @!P0 BRA `(.L_x_774) ;  /* 0x0000000400348947 */ /* 0x000fea0003800000 */
[----:B------:R-:W0:Y:S01]  /*1dcb0*/  S2R R19, SR_CgaCtaId ;  /* 0x0000000000137919 */ /* 0x000e220000008800 */
[----:B------:R-:W-:Y:S01]  /*1dcc0*/  MOV R5, 0x400 ;  /* 0x0000040000057802 */ /* 0x000fe20000000f00 */
[----:B------:R-:W-:Y:S01]  /*1dcd0*/  BSSY.RECONVERGENT B1, `(.L_x_775) ;  /* 0x0000049000017945 */ /* 0x000fe20003800200 */
[----:B------:R-:W-:Y:S02]  /*1dce0*/  MOV R8, RZ ;  /* 0x000000ff00087202 */ /* 0x000fe40000000f00 */
[----:B------:R-:W-:Y:S01]  /*1dcf0*/  IADD3 R14, PT, PT, R5, 0x2810, RZ ;  /* 0x00002810050e7810 */ /* 0x000fe20007ffe0ff */
[----:B------:R-:W-:-:S03]  /*1dd00*/  IMAD.MOV.U32 R5, RZ, RZ, RZ ;  /* 0x000000ffff057224 */ /* 0x000fc600078e00ff */
[----:B0-----:R-:W-:-:S07]  /*1dd10*/  LEA R14, R19, R14, 0x18 ;  /* 0x0000000e130e7211 */ /* 0x001fce00078ec0ff */
.L_x_776:
[C---:B------:R-:W-:Y:S02]  /*1dd20*/  LEA R18, R8.reuse, R6, 0x2 ;  /* 0x0000000608127211 */ /* 0x040fe400078e10ff */
[----:B------:R-:W-:-:S03]  /*1dd30*/  IADD3 R8, PT, PT, R8, 0x8, RZ ;  /* 0x0000000808087810 */ /* 0x000fc60007ffe0ff */
[----:B------:R-:W0:Y:S01]  /*1dd40*/  LDS R19, [R18] ;  /* 0x0000000012137984 */ /* 0x000e220000000800 */
[----:B------:R-:W-:-:S03]  /*1dd50*/  ISETP.NE.AND P0, PT, R8, R7, PT ;  /* 0x000000070800720c */ /* 0x000fc60003f05270 */
[----:B------:R-:W2:Y:S04]  /*1dd60*/  LDS R21, [R18+0x4] ;  /* 0x0000040012157984 */ /* 0x000ea80000000800 */
[----:B------:R-:W4:Y:S04]  /*1dd70*/  LDS R23, [R18+0x8] ;  /* 0x0000080012177984 */ /* 0x000f280000000800 */
[----:B------:R-:W5:Y:S04]  /*1dd80*/  LDS R25, [R18+0xc] ;  /* 0x00000c0012197984 */ /* 0x000f680000000800 */
[----:B------:R-:W1:Y:S04]  /*1dd90*/  LDS R33, [R18+0x10] ;  /* 0x0000100012217984 */ /* 0x000e680000000800 */
[----:B------:R-:W3:Y:S04]  /*1dda0*/  LDS R39, [R18+0x14] ;  /* 0x0000140012277984 */ /* 0x000ee80000000800 */
[----:B------:R-:W3:Y:S04]  /*1ddb0*/  LDS R43, [R18+0x18] ;  /* 0x00001800122b7984 */ /* 0x000ee80000000800 */
[----:B------:R1:W3:Y:S01]  /*1ddc0*/  LDS R45, [R18+0x1c] ;  /* 0x00001c00122d7984 */ /* 0x0002e20000000800 */
[----:B0-----:R-:W-:-:S02]  /*1ddd0*/  IMAD R19, R19, 0xc, R14 ;  /* 0x0000000c13137824 */ /* 0x001fc400078e020e */
[----:B--2---:R-:W-:-:S03]  /*1dde0*/  IMAD R21, R21, 0xc, R14 ;  /* 0x0000000c15157824 */ /* 0x004fc600078e020e */
[----:B------:R-:W0:Y:S01]  /*1ddf0*/  LDS R20, [R19] ;  /* 0x0000000013147984 */ /* 0x000e220000000800 */
[----:B----4-:R-:W-:-:S03]  /*1de00*/  IMAD R26, R23, 0xc, R14 ;  /* 0x0000000c171a7824 */ /* 0x010fc600078e020e */
[----:B------:R-:W2:Y:S01]  /*1de10*/  LDS R22, [R19+0x4] ;  /* 0x0000040013167984 */ /* 0x000ea20000000800 */
[----:B-----5:R-:W-:-:S03]  /*1de20*/  IMAD R28, R25, 0xc, R14 ;  /* 0x0000000c191c7824 */ /* 0x020fc600078e020e */
[----:B------:R-:W4:Y:S01]  /*1de30*/  LDS R24, [R19+0x8] ;  /* 0x0000080013187984 */ /* 0x000f220000000800 */
[----:B-1----:R-:W-:-:S03]  /*1de40*/  IMAD R18, R33, 0xc, R14 ;  /* 0x0000000c21127824 */ /* 0x002fc600078e020e */
[----:B------:R-:W1:Y:S01]  /*1de50*/  LDS R23, [R21] ;  /* 0x0000000015177984 */ /* 0x000e620000000800 */
[----:B---3--:R-:W-:-:S03]  /*1de60*/  IMAD R32, R39, 0xc, R14 ;  /* 0x0000000c27207824 */ /* 0x008fc600078e020e */
[----:B------:R-:W3:Y:S01]  /*1de70*/  LDS R25, [R21+0x4] ;  /* 0x0000040015197984 */ /* 0x000ee20000000800 */
        /* <DEDUP_REMOVED lines=10> */
[----:B--2---:R-:W-:-:S03]  /*1df20*/  FADD R22, R22, R27 ;  /* 0x0000001b16167221 */ /* 0x004fc60000000000 */
[----:B------:R-:W2:Y:S01]  /*1df30*/  LDS R41, [R18] ;  /* 0x0000000012297984 */ /* 0x000ea20000000800 */
[----:B----4-:R-:W-:-:S03]  /*1df40*/  FADD R24, R24, R5 ;  /* 0x0000000518187221 */ /* 0x010fc60000000000 */
[----:B------:R-:W4:Y:S01]  /*1df50*/  LDS R30, [R18+0x4] ;  /* 0x00000400121e7984 */ /* 0x000f220000000800 */
[----:B-1----:R-:W-:-:S03]  /*1df60*/  FADD R20, R20, R23 ;  /* 0x0000001714147221 */ /* 0x002fc60000000000 */
[----:B------:R-:W1:Y:S01]  /*1df70*/  LDS R21, [R18+0x8] ;  /* 0x0000080012157984 */ /* 0x000e620000000800 */
[----:B---3--:R-:W-:-:S03]  /*1df80*/  FADD R22, R22, R25 ;  /* 0x0000001916167221 */ /* 0x008fc60000000000 */
[----:B------:R-:W3:Y:S01]  /*1df90*/  LDS R43, [R32] ;  /* 0x00000000202b7984 */ /* 0x000ee20000000800 */
        /* <DEDUP_REMOVED lines=14> */
[----:B--2---:R-:W-:-:S03]  /*1e080*/  FADD R20, R20, R41 ;  /* 0x0000002914147221 */ /* 0x004fc60000000000 */
[----:B------:R-:W2:Y:S01]  /*1e090*/  LDS R44, [R40+0x8] ;  /* 0x00000800282c7984 */ /* 0x000ea20000000800 */
[----:B----4-:R-:W-:Y:S01]  /*1e0a0*/  FADD R19, R19, R30 ;  /* 0x0000001e13137221 */ /* 0x010fe20000000000 */
[----:B-1----:R-:W-:Y:S01]  /*1e0b0*/  FADD R21, R24, R21 ;  /* 0x0000001518157221 */ /* 0x002fe20000000000 */
[----:B---3--:R-:W-:Y:S02]  /*1e0c0*/  FADD R20, R20, R43 ;  /* 0x0000002b14147221 */ /* 0x008fe40000000000 */
[----:B-----5:R-:W-:Y:S01]  /*1e0d0*/  FADD R19, R19, R26 ;  /* 0x0000001a13137221 */ /* 0x020fe20000000000 */
[----:B------:R-:W-:Y:S01]  /*1e0e0*/  FADD R21, R21, R34 ;  /* 0x0000002215157221 */ /* 0x000fe20000000000 */
[----:B------:R-:W-:Y:S02]  /*1e0f0*/  FADD R20, R20, R45 ;  /* 0x0000002d14147221 */ /* 0x000fe40000000000 */
[----:B------:R-:W-:Y:S01]  /*1e100*/  FADD R19, R19, R38 ;  /* 0x0000002613137221 */ /* 0x000fe20000000000 */
[----:B------:R-:W-:Y:S01]  /*1e110*/  FADD R21, R21, R28 ;  /* 0x0000001c15157221 */ /* 0x000fe20000000000 */
[----:B------:R-:W-:-:S02]  /*1e120*/  FADD R15, R20, R47 ;  /* 0x0000002f140f7221 */ /* 0x000fc40000000000 */
[----:B0-----:R-:W-:Y:S01]  /*1e130*/  FADD R27, R19, R42 ;  /* 0x0000002a131b7221 */ /* 0x001fe20000000000 */
[----:B--2---:R-:W-:Y:S01]  /*1e140*/  FADD R5, R21, R44 ;  /* 0x0000002c15057221 */ /* 0x004fe20000000000 */
[----:B------:R-:W-:Y:S06]  /*1e150*/  @P0 BRA `(.L_x_776) ;  /* 0xfffffff800f00947 */ /* 0x000fec000383ffff */
[----:B------:R-:W-:Y:S05]  /*1e160*/  BSYNC.RECONVERGENT B1 ;  /* 0x0000000000017941 */ /* 0x000fea0003800200 */
.L_x_775:
[----:B------:R-:W-:-:S07]  /*1e170*/  MOV R19, R7 ;  /* 0x0000000700137202 */ /* 0x000fce0000000f00 */
.L_x_774:
[----:B------:R-:W-:Y:S05]  /*1e180*/  BSYNC.RECONVERGENT B0 ;  /* 0x0000000000007941 */ /* 0x000fea0003800200 */
.L_x_773:
[----:B------:R-:W-:-:S13]  /*1e190*/  ISETP.NE.AND P0, PT, R12, RZ, PT ;  /* 0x000000ff0c00720c */ /* 0x000fda0003f05270 */
[----:B------:R-:W-:Y:S05]  /*1e1a0*/  @!P0 BRA `(.L_x_777) ;  /* 0x00000004004c8947 */ /* 0x000fea0003800000 */
[----:B------:R-:W-:Y:S02]  /*1e1b0*/  ISETP.GE.U32.AND P0, PT, R11, 0x3, PT ;  /* 0x000000030b00780c */ /* 0x000fe40003f06070 */
[----:B------:R-:W-:-:S11]  /*1e1c0*/  ISETP.NE.AND P1, PT, R9, RZ, PT ;  /* 0x000000ff0900720c */ /* 0x000fd60003f25270 */
[----:B------:R-:W-:Y:S05]  /*1e1d0*/  @!P0 BRA `(.L_x_778) ;  /* 0x0000000000988947 */ /* 0x000fea0003800000 */
[C---:B------:R-:W-:Y:S01]  /*1e1e0*/  LEA R8, R19.reuse, R6, 0x2 ;  /* 0x0000000613087211 */ /* 0x040fe200078e10ff */
[----:B------:R-:W0:Y:S01]  /*1e1f0*/  S2R R21, SR_CgaCtaId ;  /* 0x0000000000157919 */ /* 0x000e220000008800 */
[----:B------:R-:W-:Y:S02]  /*1e200*/  MOV R20, 0x400 ;  /* 0x0000040000147802 */ /* 0x000fe40000000f00 */
[----:B------:R-:W-:Y:S01]  /*1e210*/  IADD3 R19, PT, PT, R19, 0x4, RZ ;  /* 0x0000000413137810 */ /* 0x000fe20007ffe0ff */
[----:B------:R-:W2:Y:S01]  /*1e220*/  LDS R14, [R8] ;  /* 0x00000000080e7984 */ /* 0x000ea20000000800 */
[----:B------:R-:W-:-:S03]  /*1e230*/  IADD3 R20, PT, PT, R20, 0x2810, RZ ;  /* 0x0000281014147810 */ /* 0x000fc60007ffe0ff */
[----:B------:R-:W4:Y:S04]  /*1e240*/  LDS R18, [R8+0x4] ;  /* 0x0000040008127984 */ /* 0x000f280000000800 */
[----:B------:R-:W5:Y:S04]  /*1e250*/  LDS R23, [R8+0x8] ;  /* 0x0000080008177984 */ /* 0x000f680000000800 */
[----:B------:R-:W1:Y:S01]  /*1e260*/  LDS R26, [R8+0xc] ;  /* 0x00000c00081a7984 */ /* 0x000e620000000800 */
[----:B0-----:R-:W-:-:S05]  /*1e270*/  LEA R31, R21, R20, 0x18 ;  /* 0x00000014151f7211 */ /* 0x001fca00078ec0ff */
[--C-:B--2---:R-:W-:Y:S02]  /*1e280*/  IMAD R14, R14, 0xc, R31.reuse ;  /* 0x0000000c0e0e7824 */ /* 0x104fe400078e021f */
[----:B----4-:R-:W-:-:S03]  /*1e290*/  IMAD R21, R18, 0xc, R31 ;  /* 0x0000000c12157824 */ /* 0x010fc600078e021f */
[----:B------:R-:W0:Y:S01]  /*1e2a0*/  LDS R20, [R14+0x4] ;  /* 0x000004000e147984 */ /* 0x000e220000000800 */
[----:B-----5:R-:W-:-:S03]  /*1e2b0*/  IMAD R24, R23, 0xc, R31 ;  /* 0x0000000c17187824 */ /* 0x020fc600078e021f */
[----:B------:R-:W2:Y:S01]  /*1e2c0*/  LDS R18, [R14] ;  /* 0x000000000e127984 */ /* 0x000ea20000000800 */
[----:B-1----:R-:W-:-:S03]  /*1e2d0*/  IMAD R26, R26, 0xc, R31 ;  /* 0x0000000c1a1a7824 */ /* 0x002fc600078e021f */
[----:B------:R-:W1:Y:S04]  /*1e2e0*/  LDS R22, [R14+0x8] ;  /* 0x000008000e167984 */ /* 0x000e680000000800 */
[----:B------:R-:W4:Y:S04]  /*1e2f0*/  LDS R23, [R21] ;  /* 0x0000000015177984 */ /* 0x000f280000000800 */
[----:B------:R-:W5:Y:S04]  /*1e300*/  LDS R25, [R21+0x4] ;  /* 0x0000040015197984 */ /* 0x000f680000000800 */
[----:B------:R-:W3:Y:S04]  /*1e310*/  LDS R29, [R21+0x8] ;  /* 0x00000800151d7984 */ /* 0x000ee80000000800 */
[----:B------:R-:W3:Y:S04]  /*1e320*/  LDS R31, [R24] ;  /* 0x00000000181f7984 */ /* 0x000ee80000000800 */
[----:B------:R-:W3:Y:S04]  /*1e330*/  LDS R33, [R24+0x4] ;  /* 0x0000040018217984 */ /* 0x000ee80000000800 */
[----:B------:R-:W3:Y:S04]  /*1e340*/  LDS R35, [R24+0x8] ;  /* 0x0000080018237984 */ /* 0x000ee80000000800 */
[----:B------:R-:W3:Y:S04]  /*1e350*/  LDS R37, [R26] ;  /* 0x000000001a257984 */ /* 0x000ee80000000800 */
[----:B------:R-:W3:Y:S01]  /*1e360*/  LDS R39, [R26+0x4] ;  /* 0x000004001a277984 */ /* 0x000ee20000000800 */
[----:B0-----:R-:W-:-:S03]  /*1e370*/  FADD R20, R27, R20 ;  /* 0x000000141b147221 */ /* 0x001fc60000000000 */
[----:B------:R-:W0:Y:S01]  /*1e380*/  LDS R41, [R26+0x8] ;  /* 0x000008001a297984 */ /* 0x000e220000000800 */
[----:B--2---:R-:W-:Y:S01]  /*1e390*/  FADD R18, R15, R18 ;  /* 0x000000120f127221 */ /* 0x004fe20000000000 */
[----:B-1----:R-:W-:-:S03]  /*1e3a0*/  FADD R22, R5, R22 ;  /* 0x0000001605167221 */ /* 0x002fc60000000000 */
[----:B----4-:R-:W-:Y:S01]  /*1e3b0*/  FADD R18, R18, R23 ;  /* 0x0000001712127221 */ /* 0x010fe20000000000 */
[----:B-----5:R-:W-:Y:S01]  /*1e3c0*/  FADD R20, R20, R25 ;  /* 0x0000001914147221 */ /* 0x020fe20000000000 */
[----:B---3--:R-:W-:Y:S02]  /*1e3d0*/  FADD R22, R22, R29 ;  /* 0x0000001d16167221 */ /* 0x008fe40000000000 */
[----:B------:R-:W-:Y:S01]  /*1e3e0*/  FADD R18, R18, R31 ;  /* 0x0000001f12127221 */ /* 0x000fe20000000000 */
[----:B------:R-:W-:Y:S01]  /*1e3f0*/  FADD R20, R20, R33 ;  /* 0x0000002114147221 */ /* 0x000fe20000000000 */
[----:B------:R-:W-:Y:S02]  /*1e400*/  FADD R22, R22, R35 ;  /* 0x0000002316167221 */ /* 0x000fe40000000000 */
[----:B------:R-:W-:Y:S01]  /*1e410*/  FADD R15, R18, R37 ;  /* 0x00000025120f7221 */ /* 0x000fe20000000000 */
[----:B------:R-:W-:Y:S01]  /*1e420*/  FADD R27, R20, R39 ;  /* 0x00000027141b7221 */ /* 0x000fe20000000000 */
[----:B0-----:R-:W-:-:S07]  /*1e430*/  FADD R5, R22, R41 ;  /* 0x0000002916057221 */ /* 0x001fce0000000000 */
.L_x_778:
[----:B------:R-:W-:Y:S04]  /*1e440*/  BSSY.RECONVERGENT B0, `(.L_x_777) ;  /* 0x0000029000007945 */ /* 0x000fe80003800200 */
[----:B------:R-:W-:Y:S05]  /*1e450*/  @!P1 BRA `(.L_x_779) ;  /* 0x00000000009c9947 */ /* 0x000fea0003800000 */
[----:B------:R-:W-:Y:S02]  /*1e460*/  ISETP.NE.AND P0, PT, R9, 0x1, PT ;  /* 0x000000010900780c */ /* 0x000fe40003f05270 */
[----:B------:R-:W-:-:S11]  /*1e470*/  LOP3.LUT P1, RZ, R4, 0x1, RZ, 0xc0, !PT ;  /* 0x0000000104ff7812 */ /* 0x000fd6000782c0ff */
[----:B------:R-:W-:Y:S05]  /*1e480*/  @!P0 BRA `(.L_x_780) ;  /* 0x0000000000588947 */ /* 0x000fea0003800000 */
[C---:B------:R-:W-:Y:S01]  /*1e490*/  LEA R4, R19.reuse, R6, 0x2 ;  /* 0x0000000613047211 */ /* 0x040fe200078e10ff */
[----:B------:R-:W0:Y:S01]  /*1e4a0*/  S2R R21, SR_CgaCtaId ;  /* 0x0000000000157919 */ /* 0x000e220000008800 */
[----:B------:R-:W-:Y:S01]  /*1e4b0*/  MOV R14, 0x400 ;  /* 0x00000400000e7802 */ /* 0x000fe20000000f00 */
[----:B------:R-:W-:Y:S02]  /*1e4c0*/  VIADD R19, R19, 0x2 ;  /* 0x0000000213137836 */ /* 0x000fe40000000000 */
[----:B------:R-:W2:Y:S01]  /*1e4d0*/  LDS R8, [R4] ;  /* 0x0000000004087984 */ /* 0x000ea20000000800 */
[----:B------:R-:W-:-:S03]  /*1e4e0*/  IADD3 R14, PT, PT, R14, 0x2810, RZ ;  /* 0x000028100e0e7810 */ /* 0x000fc60007ffe0ff */
[----:B------:R-:W4:Y:S01]  /*1e4f0*/  LDS R18, [R4+0x4] ;  /* 0x0000040004127984 */ /* 0x000f220000000800 */
[----:B0-----:R-:W-:-:S05]  /*1e500*/  LEA R21, R21, R14, 0x18 ;  /* 0x0000000e15157211 */ /* 0x001fca00078ec0ff */
[--C-:B--2---:R-:W-:Y:S02]  /*1e510*/  IMAD R8, R8, 0xc, R21.reuse ;  /* 0x0000000c08087824 */ /* 0x104fe400078e0215 */
[----:B----4-:R-:W-:-:S03]  /*1e520*/  IMAD R21, R18, 0xc, R21 ;  /* 0x0000000c12157824 */ /* 0x010fc600078e0215 */
[----:B------:R-:W0:Y:S04]  /*1e530*/  LDS R14, [R8] ;  /* 0x00000000080e7984 */ /* 0x000e280000000800 */
[----:B------:R-:W2:Y:S04]  /*1e540*/  LDS R18, [R8+0x4] ;  /* 0x0000040008127984 */ /* 0x000ea80000000800 */
[----:B------:R-:W4:Y:S04]  /*1e550*/  LDS R20, [R8+0x8] ;  /* 0x0000080008147984 */ /* 0x000f280000000800 */
[----:B------:R-:W5:Y:S04]  /*1e560*/  LDS R23, [R21] ;  /* 0x0000000015177984 */ /* 0x000f680000000800 */
[----:B------:R-:W1:Y:S04]  /*1e570*/  LDS R25, [R21+0x4] ;  /* 0x0000040015197984 */ /* 0x000e680000000800 */
[----:B------:R-:W3:Y:S01]  /*1e580*/  LDS R4, [R21+0x8] ;  /* 0x0000080015047984 */ /* 0x000ee20000000800 */
[----:B0-----:R-:W-:Y:S01]  /*1e590*/  FADD R14, R15, R14 ;  /* 0x0000000e0f0e7221 */ /* 0x001fe20000000000 */
[----:B--2---:R-:W-:Y:S01]  /*1e5a0*/  FADD R18, R27, R18 ;  /* 0x000000121b127221 */ /* 0x004fe20000000000 */
[----:B----4-:R-:W-:-:S02]  /*1e5b0*/  FADD R5, R5, R20 ;  /* 0x0000001405057221 */ /* 0x010fc40000000000 */
[----:B-----5:R-:W-:Y:S01]  /*1e5c0*/  FADD R15, R14, R23 ;  /* 0x000000170e0f7221 */ /* 0x020fe20000000000 */
[----:B-1----:R-:W-:Y:S01]  /*1e5d0*/  FADD R27, R18, R25 ;  /* 0x00000019121b7221 */ /* 0x002fe20000000000 */
[----:B---3--:R-:W-:-:S07]  /*1e5e0*/  FADD R5, R5, R4 ;  /* 0x0000000405057221 */ /* 0x008fce0000000000 */
.L_x_780:
[----:B------:R-:W-:Y:S05]  /*1e5f0*/  @!P1 BRA `(.L_x_779) ;  /* 0x0000000000349947 */ /* 0x000fea0003800000 */
[----:B------:R-:W-:Y:S02]  /*1e600*/  LEA R6, R19, R6, 0x2 ;  /* 0x0000000613067211 */ /* 0x000fe400078e10ff */
[----:B------:R-:W0:Y:S01]  /*1e610*/  S2R R19, SR_CgaCtaId ;  /* 0x0000000000137919 */ /* 0x000e220000008800 */
[----:B------:R-:W-:-:S03]  /*1e620*/  MOV R4, 0x400 ;  /* 0x0000040000047802 */ /* 0x000fc60000000f00 */
[----:B------:R-:W2:Y:S01]  /*1e630*/  LDS R6, [R6] ;  /* 0x0000000006067984 */ /* 0x000ea20000000800 */
[----:B------:R-:W-:-:S04]  /*1e640*/  IADD3 R4, PT, PT, R4, 0x2810, RZ ;  /* 0x0000281004047810 */ /* 0x000fc80007ffe0ff */
[----:B0-----:R-:W-:-:S05]  /*1e650*/  LEA R19, R19, R4, 0x18 ;  /* 0x0000000413137211 */ /* 0x001fca00078ec0ff */
[----:B--2---:R-:W-:-:S05]  /*1e660*/  IMAD R4, R6, 0xc, R19 ;  /* 0x0000000c06047824 */ /* 0x004fca00078e0213 */
[----:B------:R-:W0:Y:S04]  /*1e670*/  LDS R8, [R4] ;  /* 0x0000000004087984 */ /* 0x000e280000000800 */
[----:B------:R-:W2:Y:S04]  /*1e680*/  LDS R14, [R4+0x4] ;  /* 0x00000400040e7984 */ /* 0x000ea80000000800 */
[----:B------:R-:W4:Y:S01]  /*1e690*/  LDS R18, [R4+0x8] ;  /* 0x0000080004127984 */ /* 0x000f220000000800 */
[----:B0-----:R-:W-:Y:S01]  /*1e6a0*/  FADD R15, R15, R8 ;  /* 0x000000080f0f7221 */ /* 0x001fe20000000000 */
[----:B--2---:R-:W-:Y:S01]  /*1e6b0*/  FADD R27, R27, R14 ;  /* 0x0000000e1b1b7221 */ /* 0x004fe20000000000 */
[----:B----4-:R-:W-:-:S07]  /*1e6c0*/  FADD R5, R5, R18 ;  /* 0x0000001205057221 */ /* 0x010fce0000000000 */
.L_x_779:
[----:B------:R-:W-:Y:S05]  /*1e6d0*/  BSYNC.RECONVERGENT B0 ;  /* 0x0000000000007941 */ /* 0x000fea0003800200 */
.L_x_777:
[----:B------:R-:W0:Y:S01]  /*1e6e0*/  MUFU.RCP R19, R2 ;  /* 0x0000000200137308 */ /* 0x000e220000001000 */
[----:B------:R-:W-:Y:S07]  /*1e6f0*/  BSSY.RECONVERGENT B4, `(.L_x_781) ;  /* 0x000000c000047945 */ /* 0x000fee0003800200 */
[----:B------:R-:W2:Y:S01]  /*1e700*/  FCHK P0, R15, R2 ;  /* 0x000000020f007302 */ /* 0x000ea20000000000 */
[----:B0-----:R-:W-:-:S04]  /*1e710*/  FFMA R4, -R2, R19, 1 ;  /* 0x3f80000002047423 */ /* 0x001fc80000000113 */
[----:B------:R-:W-:-:S04]  /*1e720*/  FFMA R4, R19, R4, R19 ;  /* 0x0000000413047223 */ /* 0x000fc80000000013 */
[----:B------:R-:W-:-:S04]  /*1e730*/  FFMA R19, R4, R15, RZ ;  /* 0x0000000f04137223 */ /* 0x000fc800000000ff */
[----:B------:R-:W-:-:S04]  /*1e740*/  FFMA R6, -R2, R19, R15 ;  /* 0x0000001302067223 */ /* 0x000fc8000000010f */
[----:B------:R-:W-:Y:S01]  /*1e750*/  FFMA R6, R4, R6, R19 ;  /* 0x0000000604067223 */ /* 0x000fe20000000013 */
[----:B--2---:R-:W-:Y:S06]  /*1e760*/  @!P0 BRA `(.L_x_782) ;  /* 0x0000000000108947 */ /* 0x004fec0003800000 */
[----:B------:R-:W-:Y:S02]  /*1e770*/  MOV R8, R2 ;  /* 0x0000000200087202 */ /* 0x000fe40000000f00 */
[----:B------:R-:W-:-:S07]  /*1e780*/  MOV R22, 0x1e7a0 ;  /* 0x0001e7a000167802 */ /* 0x000fce0000000f00 */
[----:B-1-3--:R-:W-:Y:S05]  /*1e790*/  CALL.REL.NOINC `($__internal_5_$__cuda_sm3x_div_rn_noftz_f32_slowpath) ;  /* 0x000000a800c07944 */ /* 0x00afea0003c00000 */
[----:B------:R-:W-:-:S07]  /*1e7a0*/  MOV R6, R15 ;  /* 0x0000000f00067202 */ /* 0x000fce0000000f00 */
.L_x_782:
[----:B------:R-:W-:Y:S05]  /*1e7b0*/  BSYNC.RECONVERGENT B4 ;  /* 0x0000000000047941 */ /* 0x000fea0003800200 */
.L_x_781:
        /* <DEDUP_REMOVED lines=10> */
[----:B------:R-:W-:Y:S02]  /*1e860*/  MOV R8, R2 ;  /* 0x0000000200087202 */ /* 0x000fe40000000f00 */
[----:B------:R-:W-:-:S07]  /*1e870*/  MOV R22, 0x1e890 ;  /* 0x0001e89000167802 */ /* 0x000fce0000000f00 */
[----:B-1-3--:R-:W-:Y:S05]  /*1e880*/  CALL.REL.NOINC `($__internal_5_$__cuda_sm3x_div_rn_noftz_f32_slowpath) ;  /* 0x000000a800847944 */ /* 0x00afea0003c00000 */
[----:B------:R-:W-:-:S07]  /*1e890*/  MOV R4, R15 ;  /* 0x0000000f00047202 */ /* 0x000fce0000000f00 */
.L_x_784:
[----:B------:R-:W-:Y:S05]  /*1e8a0*/  BSYNC.RECONVERGENT B4 ;  /* 0x0000000000047941 */ /* 0x000fea0003800200 */
.L_x_783:
        /* <DEDUP_REMOVED lines=13> */
.L_x_786:
[----:B------:R-:W-:Y:S05]  /*1e980*/  BSYNC.RECONVERGENT B4 ;  /* 0x0000000000047941 */ /* 0x000fea0003800200 */
.L_x_785:
[----:B------:R-:W0:Y:S01]  /*1e990*/  S2R R8, SR_CgaCtaId ;  /* 0x0000000000087919 */ /* 0x000e220000008800 */
[----:B------:R-:W-:Y:S01]  /*1e9a0*/  MOV R5, 0x400 ;  /* 0x0000040000057802 */ /* 0x000fe20000000f00 */
[----:B------:R-:W-:Y:S01]  /*1e9b0*/  UMOV UR4, 0xd9d7bdbb ;  /* 0xd9d7bdbb00047882 */ /* 0x000fe20000000000 */
[----:B------:R-:W-:Y:S01]  /*1e9c0*/  UMOV UR5, 0x3ddb7cdf ;  /* 0x3ddb7cdf00057882 */ /* 0x000fe20000000000 */
[----:B------:R-:W-:Y:S02]  /*1e9d0*/  BSSY.RECONVERGENT B0, `(.L_x_787) ;  /* 0x000001d000007945 */ /* 0x000fe40003800200 */
[----:B------:R-:W-:-:S05]  /*1e9e0*/  VIADD R5, R5, 0x2810 ;  /* 0x0000281005057836 */ /* 0x000fca0000000000 */
[----:B0-----:R-:W-:-:S05]  /*1e9f0*/  LEA R5, R8, R5, 0x18 ;  /* 0x0000000508057211 */ /* 0x001fca00078ec0ff */
[----:B------:R-:W-:-:S05]  /*1ea00*/  IMAD R8, R10, 0xc, R5 ;  /* 0x0000000c0a087824 */ /* 0x000fca00078e0205 */
[----:B------:R-:W0:Y:S04]  /*1ea10*/  LDS R5, [R8+0x4] ;  /* 0x0000040008057984 */ /* 0x000e280000000800 */
[----:B------:R-:W2:Y:S04]  /*1ea20*/  LDS R19, [R8] ;  /* 0x0000000008137984 */ /* 0x000ea80000000800 */
[----:B------:R-:W4:Y:S01]  /*1ea30*/  LDS R14, [R8+0x8] ;  /* 0x00000800080e7984 */ /* 0x000f220000000800 */
[----:B0-----:R-:W-:Y:S01]  /*1ea40*/  FADD R5, R5, -R4 ;  /* 0x8000000405057221 */ /* 0x001fe20000000000 */
[----:B--2---:R-:W-:-:S03]  /*1ea50*/  FADD R6, R19, -R6 ;  /* 0x8000000613067221 */ /* 0x004fc60000000000 */
[----:B------:R-:W-:Y:S01]  /*1ea60*/  FMUL R19, R5, R5 ;  /* 0x0000000505137220 */ /* 0x000fe20000400000 */
[----:B----4-:R-:W-:-:S03]  /*1ea70*/  FADD R4, R14, -R15 ;  /* 0x8000000f0e047221 */ /* 0x010fc60000000000 */
[----:B------:R-:W-:-:S04]  /*1ea80*/  FFMA R19, R6, R6, R19 ;  /* 0x0000000606137223 */ /* 0x000fc80000000013 */
[----:B------:R-:W-:-:S04]  /*1ea90*/  FFMA R19, R4, R4, R19 ;  /* 0x0000000404137223 */ /* 0x000fc80000000013 */
[----:B------:R-:W0:Y:S02]  /*1eaa0*/  F2F.F64.F32 R14, R19 ;  /* 0x00000013000e7310 */ /* 0x000e240000201800 */
[----:B0-----:R-:W-:-:S10]  /*1eab0*/  DADD R14, R14, UR4 ;  /* 0x000000040e0e7e29 */ /* 0x001fd40008000000 */
[----:B------:R-:W0:Y:S02]  /*1eac0*/  F2F.F32.F64 R15, R14 ;  /* 0x0000000e000f7310 */ /* 0x000e240000301000 */
[----:B0-----:R-:W-:-:S06]  /*1ead0*/  IADD3 R8, PT, PT, R15, -0xd000000, RZ ;  /* 0xf30000000f087810 */ /* 0x001fcc0007ffe0ff */
[----:B------:R0:W2:Y:S01]  /*1eae0*/  MUFU.RSQ R18, R15 ;  /* 0x0000000f00127308 */ /* 0x0000a20000001400 */
[----:B------:R-:W-:-:S13]  /*1eaf0*/  ISETP.GT.U32.AND P0, PT, R8, 0x727fffff, PT ;  /* 0x727fffff0800780c */ /* 0x000fda0003f04070 */
[----:B0-----:R-:W-:Y:S05]  /*1eb00*/  @!P0 BRA `(.L_x_788) ;  /* 0x0000000000148947 */ /* 0x001fea0003800000 */
[----:B------:R-:W-:Y:S02]  /*1eb10*/  MOV R19, R15 ;  /* 0x0000000f00137202 */ /* 0x000fe40000000f00 */
[----:B------:R-:W-:-:S07]  /*1eb20*/  MOV R8, 0x1eb40 ;  /* 0x0001eb4000087802 */ /* 0x000fce0000000f00 */
[----:B-123--:R-:W-:Y:S05]  /*1eb30*/  CALL.REL.NOINC `($__internal_4_$__cuda_sm20_sqrt_rn_f32_slowpath) ;  /* 0x000000a400807944 */ /* 0x00efea0003c00000 */
[----:B------:R-:W-:Y:S01]  /*1eb40*/  MOV R8, R24 ;  /* 0x0000001800087202 */ /* 0x000fe20000000f00 */
[----:B------:R-:W-:Y:S06]  /*1eb50*/  BRA `(.L_x_789) ;  /* 0x0000000000107947 */ /* 0x000fec0003800000 */
.L_x_788:
[----:B--2---:R-:W-:Y:S01]  /*1eb60*/  FMUL.FTZ R8, R15, R18 ;  /* 0x000000120f087220 */ /* 0x004fe20000410000 */
[----:B------:R-:W-:-:S03]  /*1eb70*/  FMUL.FTZ R14, R18, 0.5 ;  /* 0x3f000000120e7820 */ /* 0x000fc60000410000 */
[----:B------:R-:W-:-:S04]  /*1eb80*/  FFMA R15, -R8, R8, R15 ;  /* 0x00000008080f7223 */ /* 0x000fc8000000010f */
[----:B------:R-:W-:-:S07]  /*1eb90*/  FFMA R8, R15, R14, R8 ;  /* 0x0000000e0f087223 */ /* 0x000fce0000000008 */
.L_x_789:
[----:B------:R-:W-:Y:S05]  /*1eba0*/  BSYNC.RECONVERGENT B0 ;  /* 0x0000000000007941 */ /* 0x000fea0003800200 */
.L_x_787:
[----:B------:R-:W0:Y:S01]  /*1ebb0*/  MUFU.RCP R15, R8 ;  /* 0x00000008000f7308 */ /* 0x000e220000001000 */
[----:B------:R-:W-:Y:S07]  /*1ebc0*/  BSSY.RECONVERGENT B4, `(.L_x_790) ;  /* 0x000000b000047945 */ /* 0x000fee0003800200 */
[----:B------:R-:W2:Y:S01]  /*1ebd0*/  FCHK P0, R13, R8 ;  /* 0x000000080d007302 */ /* 0x000ea20000000000 */
[----:B0-----:R-:W-:-:S04]  /*1ebe0*/  FFMA R14, R15, -R8, 1 ;  /* 0x3f8000000f0e7423 */ /* 0x001fc80000000808 */
[----:B------:R-:W-:-:S04]  /*1ebf0*/  FFMA R14, R15, R14, R15 ;  /* 0x0000000e0f0e7223 */ /* 0x000fc8000000000f */
[----:B------:R-:W-:-:S04]  /*1ec00*/  FFMA R15, R13, R14, RZ ;  /* 0x0000000e0d0f7223 */ /* 0x000fc800000000ff */
[----:B------:R-:W-:-:S04]  /*1ec10*/  FFMA R18, R15, -R8, R13 ;  /* 0x800000080f127223 */ /* 0x000fc8000000000d */
[----:B------:R-:W-:Y:S01]  /*1ec20*/  FFMA R15, R14, R18, R15 ;  /* 0x000000120e0f7223 */ /* 0x000fe2000000000f */
[----:B--2---:R-:W-:Y:S06]  /*1ec30*/  @!P0 BRA `(.L_x_791) ;  /* 0x00000000000c8947 */ /* 0x004fec0003800000 */
[----:B------:R-:W-:Y:S02]  /*1ec40*/  MOV R15, R13 ;  /* 0x0000000d000f7202 */ /* 0x000fe40000000f00 */
[----:B------:R-:W-:-:S07]  /*1ec50*/  MOV R22, 0x1ec70 ;  /* 0x0001ec7000167802 */ /* 0x000fce0000000f00 */
[----:B-1-3--:R-:W-:Y:S05]  /*1ec60*/  CALL.REL.NOINC `($__internal_5_$__cuda_sm3x_div_rn_noftz_f32_slowpath) ;  /* 0x000000a4008c7944 */ /* 0x00afea0003c00000 */
.L_x_791:
[----:B------:R-:W-:Y:S05]  /*1ec70*/  BSYNC.RECONVERGENT B4 ;  /* 0x0000000000047941 */ /* 0x000fea0003800200 */
.L_x_790:
[-C--:B------:R-:W-:Y:S01]  /*1ec80*/  FMUL R8, R6, R15.reuse ;  /* 0x0000000f06087220 */ /* 0x080fe20000400000 */
[-C--:B------:R-:W-:Y:S01]  /*1ec90*/  FMUL R6, R5, R15.reuse ;  /* 0x0000000f05067220 */ /* 0x080fe20000400000 */
[----:B------:R-:W-:-:S07]  /*1eca0*/  FMUL R14, R4, R15 ;  /* 0x0000000f040e7220 */ /* 0x000fce0000400000 */
.L_x_771:
[----:B------:R-:W-:Y:S05]  /*1ecb0*/  BSYNC.RECONVERGENT B2 ;  /* 0x0000000000027941 */ /* 0x000fea0003800200 */
.L_x_767:
[----:B------:R-:W0:Y:S01]  /*1ecc0*/  LDC.64 R4, c[0x0][0x388] ;  /* 0x0000e200ff047b82 */ /* 0x000e220000000a00 */
[----:B------:R-:W2:Y:S01]  /*1ecd0*/  LDCU UR4, c[0x0][0x494] ;  /* 0x00009280ff0477ac */ /* 0x000ea20008000800 */
[----:B------:R-:W4:Y:S01]  /*1ece0*/  LDCU UR5, c[0x0][0x4a4] ;  /* 0x00009480ff0577ac */ /* 0x000f220008000800 */
[----:B0-----:R-:W-:-:S05]  /*1ecf0*/  IMAD.WIDE R4, R10, 0xc, R4 ;  /* 0x0000000c0a047825 */ /* 0x001fca00078e0204 */
[----:B------:R-:W2:Y:S04]  /*1ed00*/  LDG.E R15, desc[UR10][R4.64] ;  /* 0x0000000a040f7981 */ /* 0x000ea8000c1e1900 */
[----:B------:R-:W5:Y:S04]  /*1ed10*/  LDG.E R19, desc[UR10][R4.64+0x4] ;  /* 0x0000040a04137981 */ /* 0x000f68000c1e1900 */
[----:B------:R-:W3:Y:S01]  /*1ed20*/  LDG.E R21, desc[UR10][R4.64+0x8] ;  /* 0x0000080a04157981 */ /* 0x000ee2000c1e1900 */
[----:B----4-:R-:W-:Y:S02]  /*1ed30*/  MOV R23, UR5 ;  /* 0x0000000500177c02 */ /* 0x010fe40008000f00 */
[----:B------:R-:W-:-:S04]  /*1ed40*/  IADD3 R10, PT, PT, R3, R10, RZ ;  /* 0x0000000a030a7210 */ /* 0x000fc80007ffe0ff */
[----:B------:R-:W-:Y:S01]  /*1ed50*/  ISETP.GE.AND P0, PT, R10, R23, PT ;  /* 0x000000170a00720c */ /* 0x000fe20003f06270 */
[----:B--2---:R-:W-:Y:S01]  /*1ed60*/  FFMA R15, R8, UR4, R15 ;  /* 0x00000004080f7c23 */ /* 0x004fe2000800000f */
[----:B-----5:R-:W-:-:S04]  /*1ed70*/  FFMA R19, R6, UR4, R19 ;  /* 0x0000000406137c23 */ /* 0x020fc80008000013 */
[----:B------:R4:W-:Y:S01]  /*1ed80*/  STG.E desc[UR10][R4.64], R15 ;  /* 0x0000000f04007986 */ /* 0x0009e2000c10190a */
[----:B---3--:R-:W-:-:S03]  /*1ed90*/  FFMA R21, R14, UR4, R21 ;  /* 0x000000040e157c23 */ /* 0x008fc60008000015 */
[----:B------:R4:W-:Y:S04]  /*1eda0*/  STG.E desc[UR10][R4.64+0x4], R19 ;  /* 0x0000041304007986 */ /* 0x0009e8000c10190a */
[----:B------:R4:W-:Y:S01]  /*1edb0*/  STG.E desc[UR10][R4.64+0x8], R21 ;  /* 0x0000081504007986 */ /* 0x0009e2000c10190a */
[----:B------:R-:W-:Y:S05]  /*1edc0*/  @!P0 BRA `(.L_x_792) ;  /* 0xffffffec00108947 */ /* 0x000fea000383ffff */
.L_x_766:
[----:B------:R-:W-:Y:S05]  /*1edd0*/  BSYNC.RECONVERGENT B3 ;  /* 0x0000000000037941 */ /* 0x000fea0003800200 */
.L_x_765:
[----:B------:R-:W-:Y:S05]  /*1ede0*/  WARPSYNC.ALL ;  /* 0x0000000000007948 */ /* 0x000fea0003800000 */
[----:B------:R-:W-:Y:S01]  /*1edf0*/  BAR.SYNC.DEFER_BLOCKING 0x0 ;  /* 0x0000000000007b1d */ /* 0x000fe20000010000 */
[----:B------:R-:W-:Y:S01]  /*1ee00*/  ISETP.GE.AND P0, PT, R0, R23, PT ;  /* 0x000000170000720c */ /* 0x000fe20003f06270 */
[----:B------:R-:W-:-:S04]  /*1ee10*/  HFMA2 R2, -RZ, RZ, 0, 0 ;  /* 0x00000000ff027431 */ /* 0x000fc800000001ff */
[----:B------:R-:W0:Y:S01]  /*1ee20*/  LDCU UR4, c[0x0][0x4a4] ;  /* 0x00009480ff0477ac */ /* 0x000e220008000800 */
[----:B------:R-:W-:Y:S07]  /*1ee30*/  BSSY.RECONVERGENT B2, `(.L_x_793) ;  /* 0x0000022000027945 */ /* 0x000fee0003800200 */
[----:B------:R-:W-:Y:S05]  /*1ee40*/  @P0 BRA `(.L_x_794) ;  /* 0x0000000000800947 */ /* 0x000fea0003800000 */
[----:B0-2-4-:R-:W0:Y:S01]  /*1ee50*/  LDC.64 R4, c[0x0][0x388] ;  /* 0x0000e200ff047b82 */ /* 0x015e220000000a00 */
[----:B------:R-:W-:Y:S02]  /*1ee60*/  MOV R2, RZ ;  /* 0x000000ff00027202 */ /* 0x000fe40000000f00 */
[----:B------:R-:W-:-:S05]  /*1ee70*/  MOV R9, R0 ;  /* 0x0000000000097202 */ /* 0x000fca0000000f00 */
[----:B------:R-:W2:Y:S02]  /*1ee80*/  LDC.64 R6, c[0x0][0x398] ;  /* 0x0000e600ff067b82 */ /* 0x000ea40000000a00 */
.L_x_797:
[----:B--2---:R-:W-:-:S06]  /*1ee90*/  IMAD.WIDE R10, R9, 0x4, R6 ;  /* 0x00000004090a7825 */ /* 0x004fcc00078e0206 */
[----:B------:R-:W2:Y:S01]  /*1eea0*/  LDG.E R10, desc[UR10][R10.64] ;  /* 0x0000000a0a0a7981 */ /* 0x000ea2000c1e1900 */
[----:B0-----:R-:W-:-:S05]  /*1eeb0*/  IMAD.WIDE R12, R9, 0xc, R4 ;  /* 0x0000000c090c7825 */ /* 0x001fca00078e0204 */
[----:B------:R-:W4:Y:S04]  /*1eec0*/  LDG.E R14, desc[UR10][R12.64+0x4] ;  /* 0x0000040a0c0e7981 */ /* 0x000f28000c1e1900 */
[----:B------:R-:W5:Y:S04]  /*1eed0*/  LDG.E R8, desc[UR10][R12.64] ;  /* 0x0000000a0c087981 */ /* 0x000f68000c1e1900 */
[----:B------:R-:W3:Y:S01]  /*1eee0*/  LDG.E R15, desc[UR10][R12.64+0x8] ;  /* 0x0000080a0c0f7981 */ /* 0x000ee2000c1e1900 */
[----:B------:R-:W-:Y:S01]  /*1eef0*/  IMAD.IADD R9, R3, 0x1, R9 ;  /* 0x0000000103097824 */ /* 0x000fe200078e0209 */
[----:B------:R-:W-:Y:S04]  /*1ef00*/  BSSY.RECONVERGENT B3, `(.L_x_795) ;  /* 0x0000012000037945 */ /* 0x000fe80003800200 */
[----:B------:R-:W-:Y:S01]  /*1ef10*/  ISETP.GE.AND P4, PT, R9, UR4, PT ;  /* 0x0000000409007c0c */ /* 0x000fe2000bf86270 */
[----:B--2---:R-:W-:-:S04]  /*1ef20*/  FADD R20, R10, R10 ;  /* 0x0000000a0a147221 */ /* 0x004fc80000000000 */
[----:B------:R-:W0:Y:S01]  /*1ef30*/  MUFU.RCP R18, R20 ;  /* 0x0000001400127308 */ /* 0x000e220000001000 */
[----:B----4-:R-:W-:-:S04]  /*1ef40*/  FMUL R19, R14, R14 ;  /* 0x0000000e0e137220 */ /* 0x010fc80000400000 */
[----:B-----5:R-:W-:-:S04]  /*1ef50*/  FFMA R8, R8, R8, R19 ;  /* 0x0000000808087223 */ /* 0x020fc80000000013 */
[----:B---3--:R-:W-:-:S04]  /*1ef60*/  FFMA R15, R15, R15, R8 ;  /* 0x0000000f0f0f7223 */ /* 0x008fc80000000008 */
        /* <DEDUP_REMOVED lines=9> */
[----:B-1----:R-:W-:Y:S05]  /*1f000*/  CALL.REL.NOINC `($__internal_5_$__cuda_sm3x_div_rn_noftz_f32_slowpath) ;  /* 0x000000a000a47944 */ /* 0x002fea0003c00000 */
[----:B------:R-:W-:-:S07]  /*1f010*/  MOV R11, R15 ;  /* 0x0000000f000b7202 */ /* 0x000fce0000000f00 */
.L_x_796:
[----:B------:R-:W-:Y:S05]  /*1f020*/  BSYNC.RECONVERGENT B3 ;  /* 0x0000000000037941 */ /* 0x000fea0003800200 */
.L_x_795:
[----:B------:R-:W-:Y:S01]  /*1f030*/  FADD R2, R11, R2 ;  /* 0x000000020b027221 */ /* 0x000fe20000000000 */
[----:B------:R-:W-:Y:S06]  /*1f040*/  @!P4 BRA `(.L_x_797) ;  /* 0xfffffffc0090c947 */ /* 0x000fec000383ffff */
.L_x_794:
[----:B0-----:R-:W-:Y:S05]  /*1f050*/  BSYNC.RECONVERGENT B2 ;  /* 0x0000000000027941 */ /* 0x001fea0003800200 */
.L_x_793:
[----:B--2---:R-:W0:Y:S01]  /*1f060*/  S2R R10, SR_CgaCtaId ;  /* 0x00000000000a7919 */ /* 0x004e220000008800 */
[----:B------:R-:W-:Y:S02]  /*1f070*/  ISETP.GE.U32.AND P0, PT, R3, 0x2, PT ;  /* 0x000000020300780c */ /* 0x000fe40003f06070 */
[----:B------:R-:W-:Y:S01]  /*1f080*/  MOV R9, 0x400 ;  /* 0x0000040000097802 */ /* 0x000fe20000000f00 */
[----:B------:R2:W-:Y:S03]  /*1f090*/  STS [R17], R2 ;  /* 0x0000000211007388 */ /* 0x0005e60000000800 */
[----:B0-----:R-:W-:Y:S01]  /*1f0a0*/  LEA R32, R10, R9, 0x18 ;  /* 0x000000090a207211 */ /* 0x001fe200078ec0ff */
[----:B------:R-:W-:Y:S06]  /*1f0b0*/  BAR.SYNC.DEFER_BLOCKING 0x0 ;  /* 0x0000000000007b1d */ /* 0x000fec0000010000 */
[----:B--2---:R-:W-:Y:S05]  /*1f0c0*/  @!P0 BRA `(.L_x_798) ;  /* 0x0000000000308947 */ /* 0x004fea0003800000 */
[----:B------:R-:W-:-:S07]  /*1f0d0*/  MOV R2, R3 ;  /* 0x0000000300027202 */ /* 0x000fce0000000f00 */
.L_x_799:
[----:B------:R-:W-:-:S04]  /*1f0e0*/  SHF.R.U32.HI R7, RZ, 0x1, R2 ;  /* 0x00000001ff077819 */ /* 0x000fc80000011602 */
[----:B------:R-:W-:-:S13]  /*1f0f0*/  ISETP.GE.U32.AND P0, PT, R0, R7, PT ;  /* 0x000000070000720c */ /* 0x000fda0003f06070 */
[----:B----4-:R-:W-:Y:S01]  /*1f100*/  @!P0 LEA R4, R7, R17, 0x2 ;  /* 0x0000001107048211 */ /* 0x010fe200078e10ff */
        /* <DEDUP_REMOVED lines=8> */
.L_x_798:
[----:B------:R-:W0:Y:S01]  /*1f190*/  LDCU UR4, c[0x0][0x4a4] ;  /* 0x00009480ff0477ac */ /* 0x000e220008000800 */
[----:B------:R-:W2:Y:S01]  /*1f1a0*/  LDS R32, [R32] ;  /* 0x0000000020207984 */ /* 0x000ea20000000800 */
[----:B------:R-:W-:Y:S01]  /*1f1b0*/  BSSY.RECONVERGENT B0, `(.L_x_800) ;  /* 0x000013b000007945 */ /* 0x000fe20003800200 */
[----:B------:R-:W-:Y:S01]  /*1f1c0*/  HFMA2 R8, -RZ, RZ, 0, 0 ;  /* 0x00000000ff087431 */ /* 0x000fe200000001ff */
[----:B------:R-:W1:Y:S01]  /*1f1d0*/  LDCU UR5, c[0x0][0x408] ;  /* 0x00008100ff0577ac */ /* 0x000e620008000800 */
[----:B------:R-:W1:Y:S01]  /*1f1e0*/  LDCU UR8, c[0x0][0x4a4] ;  /* 0x00009480ff0877ac */ /* 0x000e620008000800 */
[----:B------:R-:W-:Y:S01]  /*1f1f0*/  BAR.SYNC.DEFER_BLOCKING 0x0 ;  /* 0x0000000000007b1d */ /* 0x000fe20000010000 */
[----:B0-----:R-:W-:-:S13]  /*1f200*/  ISETP.GE.AND P0, PT, R0, UR4, PT ;  /* 0x0000000400007c0c */ /* 0x001fda000bf06270 */
[----:B-1----:R-:W-:Y:S05]  /*1f210*/  @P0 BRA `(.L_x_801) ;  /* 0x0000001000d00947 */ /* 0x002fea0003800000 */
[----:B------:R-:W-:Y:S02]  /*1f220*/  IADD3 R9, PT, PT, R9, 0x2810, RZ ;  /* 0x0000281009097810 */ /* 0x000fe40007ffe0ff */
[----:B------:R-:W-:Y:S02]  /*1f230*/  MOV R8, RZ ;  /* 0x000000ff00087202 */ /* 0x000fe40000000f00 */
[----:B------:R-:W-:Y:S02]  /*1f240*/  MOV R2, R0 ;  /* 0x0000000000027202 */ /* 0x000fe40000000f00 */
[----:B------:R-:W-:-:S07]  /*1f250*/  LEA R9, R10, R9, 0x18 ;  /* 0x000000090a097211 */ /* 0x000fce00078ec0ff */
.L_x_831:
[----:B------:R-:W0:Y:S01]  /*1f260*/  LDCU UR4, c[0x0][0x4a4] ;  /* 0x00009480ff0477ac */ /* 0x000e220008000800 */
[----:B------:R-:W-:Y:S01]  /*1f270*/  VIADD R11, R2, 0x1 ;  /* 0x00000001020b7836 */ /* 0x000fe20000000000 */
[----:B------:R-:W-:Y:S01]  /*1f280*/  BSSY.RECONVERGENT B1, `(.L_x_802) ;  /* 0x000012a000017945 */ /* 0x000fe20003800200 */
[----:B0-----:R-:W-:-:S04]  /*1f290*/  MOV R18, UR4 ;  /* 0x0000000400127c02 */ /* 0x001fc80008000f00 */
[----:B------:R-:W-:-:S13]  /*1f2a0*/  ISETP.GE.AND P0, PT, R11, R18, PT ;  /* 0x000000120b00720c */ /* 0x000fda0003f06270 */
[----:B------:R-:W-:Y:S05]  /*1f2b0*/  @P0 BRA `(.L_x_803) ;  /* 0x0000001000980947 */ /* 0x000fea0003800000 */
[----:B------:R-:W0:Y:S01]  /*1f2c0*/  LDCU UR4, c[0x0][0x408] ;  /* 0x00008100ff0477ac */ /* 0x000e220008000800 */
[----:B----4-:R-:W1:Y:S01]  /*1f2d0*/  LDC.64 R4, c[0x0][0x3a8] ;  /* 0x0000ea00ff047b82 */ /* 0x010e620000000a00 */
[C---:B------:R-:W-:Y:S01]  /*1f2e0*/  SHF.L.U32 R13, R2.reuse, 0x1, RZ ;  /* 0x00000001020d7819 */ /* 0x040fe200000006ff */
[----:B------:R-:W-:-:S06]  /*1f2f0*/  IMAD R10, R2, 0xc, R9 ;  /* 0x0000000c020a7824 */ /* 0x000fcc00078e0209 */
[----:B------:R-:W4:Y:S01]  /*1f300*/  LDC.64 R6, c[0x0][0x3a0] ;  /* 0x0000e800ff067b82 */ /* 0x000f220000000a00 */
[----:B0-----:R-:W-:Y:S01]  /*1f310*/  UISETP.GE.AND UP0, UPT, UR4, 0x1, UPT ;  /* 0x000000010400788c */ /* 0x001fe2000bf06270 */
[----:B-1----:R-:W-:-:S04]  /*1f320*/  IMAD.WIDE R4, R13, 0x4, R4 ;  /* 0x000000040d047825 */ /* 0x002fc800078e0204 */
[----:B----4-:R-:W-:-:S04]  /*1f330*/  IMAD.WIDE R6, R2, 0x4, R6 ;  /* 0x0000000402067825 */ /* 0x010fc800078e0206 */
[----:B------:R-:W-:Y:S05]  /*1f340*/  BRA.U !UP0, `(.L_x_804) ;  /* 0x0000000508d87547 */ /* 0x000fea000b800000 */
.L_x_815:
[----:B------:R-:W0:Y:S01]  /*1f350*/  LDC.64 R14, c[0x0][0x400] ;  /* 0x00010000ff0e7b82 */ /* 0x000e220000000a00 */
[----:B------:R-:W-:Y:S04]  /*1f360*/  BSSY.RECONVERGENT B2, `(.L_x_805) ;  /* 0x000006e000027945 */ /* 0x000fe80003800200 */
[----:B------:R-:W-:Y:S01]  /*1f370*/  BSSY.RELIABLE B3, `(.L_x_806) ;  /* 0x0000010000037945 */ /* 0x000fe20003800100 */
[CC--:B------:R-:W-:Y:S02]  /*1f380*/  VIMNMX R20, PT, PT, R11.reuse, R2.reuse, PT ;  /* 0x000000020b147248 */ /* 0x0c0fe40003fe0100 */
[----:B------:R-:W-:Y:S02]  /*1f390*/  VIMNMX R23, PT, PT, R11, R2, !PT ;  /* 0x000000020b177248 */ /* 0x000fe40007fe0100 */
[----:B------:R-:W-:-:S07]  /*1f3a0*/  MOV R21, RZ ;  /* 0x000000ff00157202 */ /* 0x000fce0000000f00 */
.L_x_808:
[----:B------:R-:W-:-:S05]  /*1f3b0*/  SHF.L.U32 R13, R21, 0x1, RZ ;  /* 0x00000001150d7819 */ /* 0x000fca00000006ff */
[----:B0-----:R-:W-:-:S05]  /*1f3c0*/  IMAD.WIDE.U32 R12, R13, 0x4, R14 ;  /* 0x000000040d0c7825 */ /* 0x001fca00078e000e */
[----:B------:R-:W4:Y:S04]  /*1f3d0*/  LDG.E R18, desc[UR10][R12.64+0x4] ;  /* 0x0000040a0c127981 */ /* 0x000f28000c1e1900 */
[----:B------:R-:W5:Y:S01]  /*1f3e0*/  LDG.E R19, desc[UR10][R12.64] ;  /* 0x0000000a0c137981 */ /* 0x000f62000c1e1900 */
[----:B----4-:R-:W-:Y:S02]  /*1f3f0*/  ISETP.NE.AND P0, PT, R18, R23, PT ;  /* 0x000000171200720c */ /* 0x010fe40003f05270 */
[----:B-----5:R-:W-:-:S13]  /*1f400*/  ISETP.EQ.AND P1, PT, R19, R20, PT ;  /* 0x000000141300720c */ /* 0x020fda0003f22270 */
[----:B------:R-:W-:Y:S05]  /*1f410*/  @!P0 BREAK.RELIABLE P1, B3 ;  /* 0x0000000000038942 */ /* 0x000fea0000800100 */
[----:B------:R-:W-:Y:S05]  /*1f420*/  @!P0 BRA P1, `(.L_x_807) ;  /* 0x0000000400848947 */ /* 0x000fea0000800000 */
[----:B------:R-:W-:Y:S02]  /*1f430*/  IADD3 R21, PT, PT, R21, 0x1, RZ ;  /* 0x0000000115157810 */ /* 0x000fe40007ffe0ff */
[----:B------:R-:W-:Y:S02]  /*1f440*/  ISETP.LE.AND P1, PT, R19, R20, PT ;  /* 0x000000141300720c */ /* 0x000fe40003f23270 */
[----:B------:R-:W-:-:S13]  /*1f450*/  ISETP.GE.AND P0, PT, R21, UR5, PT ;  /* 0x0000000515007c0c */ /* 0x000fda000bf06270 */
[----:B------:R-:W-:Y:S05]  /*1f460*/  @!P0 BRA P1, `(.L_x_808) ;  /* 0xfffffffc00d08947 */ /* 0x000fea000083ffff */
[----:B------:R-:W-:Y:S05]  /*1f470*/  BSYNC.RELIABLE B3 ;  /* 0x0000000000037941 */ /* 0x000fea0003800100 */
.L_x_806:
[----:B------:R-:W-:Y:S01]  /*1f480*/  IMAD R15, R11, 0xc, R9 ;  /* 0x0000000c0b0f7824 */ /* 0x000fe200078e0209 */
[----:B------:R-:W-:Y:S04]  /*1f490*/  LDS R13, [R10+0x4] ;  /* 0x000004000a0d7984 */ /* 0x000fe80000000800 */
[----:B------:R-:W0:Y:S04]  /*1f4a0*/  LDS R18, [R15+0x4] ;  /* 0x000004000f127984 */ /* 0x000e280000000800 */
[----:B------:R-:W-:Y:S04]  /*1f4b0*/  LDS R12, [R10] ;  /* 0x000000000a0c7984 */ /* 0x000fe80000000800 */
[----:B------:R-:W1:Y:S04]  /*1f4c0*/  LDS R19, [R15] ;  /* 0x000000000f137984 */ /* 0x000e680000000800 */
[----:B------:R-:W-:Y:S04]  /*1f4d0*/  LDS R14, [R10+0x8] ;  /* 0x000008000a0e7984 */ /* 0x000fe80000000800 */
[----:B------:R-:W4:Y:S01]  /*1f4e0*/  LDS R21, [R15+0x8] ;  /* 0x000008000f157984 */ /* 0x000f220000000800 */
[----:B0-----:R-:W-:-:S04]  /*1f4f0*/  FADD R13, R13, -R18 ;  /* 0x800000120d0d7221 */ /* 0x001fc80000000000 */
[----:B------:R-:W-:Y:S01]  /*1f500*/  FMUL R13, R13, R13 ;  /* 0x0000000d0d0d7220 */ /* 0x000fe20000400000 */
[----:B-1----:R-:W-:-:S04]  /*1f510*/  FADD R12, R12, -R19 ;  /* 0x800000130c0c7221 */ /* 0x002fc80000000000 */
[----:B------:R-:W-:Y:S01]  /*1f520*/  FFMA R13, R12, R12, R13 ;  /* 0x0000000c0c0d7223 */ /* 0x000fe2000000000d */
[----:B----4-:R-:W-:-:S04]  /*1f530*/  FADD R14, R14, -R21 ;  /* 0x800000150e0e7221 */ /* 0x010fc80000000000 */
[----:B------:R-:W-:-:S05]  /*1f540*/  FFMA R21, R14, R14, R13 ;  /* 0x0000000e0e157223 */ /* 0x000fca000000000d */
[----:B------:R-:W-:-:S13]  /*1f550*/  FSETP.GT.AND P0, PT, R21, 144, PT ;  /* 0x431000001500780b */ /* 0x000fda0003f04000 */
[----:B------:R-:W-:Y:S05]  /*1f560*/  @P0 BRA `(.L_x_807) ;  /* 0x0000000400340947 */ /* 0x000fea0003800000 */
[----:B------:R-:W0:Y:S01]  /*1f570*/  LDCU UR4, c[0x0][0x418] ;  /* 0x00008300ff0477ac */ /* 0x000e220008000800 */
[----:B------:R-:W-:Y:S01]  /*1f580*/  PLOP3.LUT P0, PT, PT, PT, PT, 0x8, 0x80 ;  /* 0x000000000080781c */ /* 0x000fe20003f0e170 */
[----:B0-----:R-:W-:-:S09]  /*1f590*/  UISETP.GE.AND UP0, UPT, UR4, 0x1, UPT ;  /* 0x000000010400788c */ /* 0x001fd2000bf06270 */
[----:B------:R-:W-:Y:S05]  /*1f5a0*/  BRA.U !UP0, `(.L_x_809) ;  /* 0x0000000108487547 */ /* 0x000fea000b800000 */
[----:B------:R-:W0:Y:S01]  /*1f5b0*/  LDC.64 R14, c[0x0][0x410] ;  /* 0x00010400ff0e7b82 */ /* 0x000e220000000a00 */
[----:B------:R-:W-:Y:S01]  /*1f5c0*/  HFMA2 R22, -RZ, RZ, 0, 0 ;  /* 0x00000000ff167431 */ /* 0x000fe200000001ff */
[----:B------:R-:W-:Y:S06]  /*1f5d0*/  BSSY.RECONVERGENT B3, `(.L_x_809) ;  /* 0x000000f000037945 */ /* 0x000fec0003800200 */
.L_x_811:
[----:B------:R-:W-:-:S05]  /*1f5e0*/  SHF.L.U32 R13, R22, 0x1, RZ ;  /* 0x00000001160d7819 */ /* 0x000fca00000006ff */
[----:B0-----:R-:W-:-:S05]  /*1f5f0*/  IMAD.WIDE.U32 R12, R13, 0x4, R14 ;  /* 0x000000040d0c7825 */ /* 0x001fca00078e000e */
[----:B------:R-:W4:Y:S04]  /*1f600*/  LDG.E R18, desc[UR10][R12.64+0x4] ;  /* 0x0000040a0c127981 */ /* 0x000f28000c1e1900 */
[----:B------:R-:W5:Y:S01]  /*1f610*/  LDG.E R19, desc[UR10][R12.64] ;  /* 0x0000000a0c137981 */ /* 0x000f62000c1e1900 */
[----:B------:R-:W-:Y:S02]  /*1f620*/  PLOP3.LUT P0, PT, PT, PT, PT, 0x80, 0x8 ;  /* 0x000000000008781c */ /* 0x000fe40003f0f070 */
[----:B----4-:R-:W-:Y:S02]  /*1f630*/  ISETP.NE.AND P1, PT, R18, R23, PT ;  /* 0x000000171200720c */ /* 0x010fe40003f25270 */
[----:B-----5:R-:W-:-:S13]  /*1f640*/  ISETP.EQ.AND P2, PT, R19, R20, PT ;  /* 0x000000141300720c */ /* 0x020fda0003f42270 */
[----:B------:R-:W-:Y:S05]  /*1f650*/  @!P1 BRA P2, `(.L_x_810) ;  /* 0x0000000000189947 */ /* 0x000fea0001000000 */
[----:B------:R-:W0:Y:S01]  /*1f660*/  LDCU UR4, c[0x0][0x418] ;  /* 0x00008300ff0477ac */ /* 0x000e220008000800 */
[----:B------:R-:W-:Y:S02]  /*1f670*/  IADD3 R22, PT, PT, R22, 0x1, RZ ;  /* 0x0000000116167810 */ /* 0x000fe40007ffe0ff */
[----:B------:R-:W-:Y:S02]  /*1f680*/  ISETP.LE.AND P2, PT, R19, R20, PT ;  /* 0x000000141300720c */ /* 0x000fe40003f43270 */
[----:B------:R-:W-:Y:S02]  /*1f690*/  PLOP3.LUT P0, PT, PT, PT, PT, 0x8, 0x80 ;  /* 0x000000000080781c */ /* 0x000fe40003f0e170 */
[----:B0-----:R-:W-:-:S13]  /*1f6a0*/  ISETP.GE.AND P1, PT, R22, UR4, PT ;  /* 0x0000000416007c0c */ /* 0x001fda000bf26270 */
[----:B------:R-:W-:Y:S05]  /*1f6b0*/  @!P1 BRA P2, `(.L_x_811) ;  /* 0xfffffffc00c89947 */ /* 0x000fea000103ffff */
.L_x_810:
[----:B------:R-:W-:Y:S05]  /*1f6c0*/  BSYNC.RECONVERGENT B3 ;  /* 0x0000000000037941 */ /* 0x000fea0003800200 */
.L_x_809:
[----:B------:R-:W0:Y:S01]  /*1f6d0*/  LDC.64 R12, c[0x0][0x3a8] ;  /* 0x0000ea00ff0c7b82 */ /* 0x000e220000000a00 */
[----:B------:R-:W-:Y:S01]  /*1f6e0*/  SHF.L.U32 R15, R11, 0x1, RZ ;  /* 0x000000010b0f7819 */ /* 0x000fe200000006ff */
[----:B------:R-:W4:Y:S04]  /*1f6f0*/  LDG.E R23, desc[UR10][R4.64] ;  /* 0x0000000a04177981 */ /* 0x000f28000c1e1900 */
[----:B------:R-:W5:Y:S02]  /*1f700*/  LDG.E R22, desc[UR10][R6.64] ;  /* 0x0000000a06167981 */ /* 0x000f64000c1e1900 */
[----:B------:R-:W1:Y:S01]  /*1f710*/  LDC.64 R18, c[0x0][0x3a0] ;  /* 0x0000e800ff127b82 */ /* 0x000e620000000a00 */
[----:B0-----:R-:W-:-:S05]  /*1f720*/  IMAD.WIDE R12, R15, 0x4, R12 ;  /* 0x000000040f0c7825 */ /* 0x001fca00078e020c */
[----:B------:R-:W4:Y:S01]  /*1f730*/  LDG.E R24, desc[UR10][R12.64] ;  /* 0x0000000a0c187981 */ /* 0x000f22000c1e1900 */
[----:B-1----:R-:W-:-:S06]  /*1f740*/  IMAD.WIDE R18, R11, 0x4, R18 ;  /* 0x000000040b127825 */ /* 0x002fcc00078e0212 */
[----:B------:R0:W2:Y:S01]  /*1f750*/  LDG.E R19, desc[UR10][R18.64] ;  /* 0x0000000a12137981 */ /* 0x0000a2000c1e1900 */
        /* <DEDUP_REMOVED lines=11> */
[----:B-----5:R-:W-:Y:S01]  /*1f810*/  FMUL R22, R22, 332 ;  /* 0x43a6000016167820 */ /* 0x020fe20000400000 */
[----:B----4-:R-:W-:-:S05]  /*1f820*/  FMUL R23, R23, R24 ;  /* 0x0000001817177220 */ /* 0x010fca0000400000 */
[----:B0-----:R-:W-:Y:S01]  /*1f830*/  IADD3 R18, PT, PT, R23, -0xd000000, RZ ;  /* 0xf300000017127810 */ /* 0x001fe20007ffe0ff */
[----:B------:R0:W1:Y:S03]  /*1f840*/  MUFU.RSQ R20, R23 ;  /* 0x0000001700147308 */ /* 0x0000660000001400 */
[----:B------:R-:W-:Y:S01]  /*1f850*/  ISETP.GT.U32.AND P1, PT, R18, 0x727fffff, PT ;  /* 0x727fffff1200780c */ /* 0x000fe20003f24070 */
[----:B--2---:R-:W-:Y:S01]  /*1f860*/  FMUL R22, R22, R19 ;  /* 0x0000001316167220 */ /* 0x004fe20000400000 */
[----:B------:R-:W-:-:S03]  /*1f870*/  IMAD.MOV.U32 R19, RZ, RZ, 0x3f800000 ;  /* 0x3f800000ff137424 */ /* 0x000fc600078e00ff */
[----:B------:R-:W-:Y:S02]  /*1f880*/  FMUL R22, R25, R22 ;  /* 0x0000001619167220 */ /* 0x000fe40000400000 */
[C---:B------:R-:W-:Y:S02]  /*1f890*/  FSEL R15, R19.reuse, 0.8333333134651184082, !P0 ;  /* 0x3f555555130f7808 */ /* 0x040fe40004000000 */
[----:B------:R-:W-:-:S03]  /*1f8a0*/  FSEL R14, R19, 0.5, !P0 ;  /* 0x3f000000130e7808 */ /* 0x000fc60004000000 */
[----:B------:R-:W-:Y:S01]  /*1f8b0*/  FFMA R27, R15, R22, R8 ;  /* 0x000000160f1b7223 */ /* 0x000fe20000000008 */
[----:B0-----:R-:W-:Y:S06]  /*1f8c0*/  @!P1 BRA `(.L_x_813) ;  /* 0x0000000000109947 */ /* 0x001fec0003800000 */
[----:B------:R-:W-:Y:S02]  /*1f8d0*/  MOV R19, R23 ;  /* 0x0000001700137202 */ /* 0x000fe40000000f00 */
[----:B------:R-:W-:-:S07]  /*1f8e0*/  MOV R8, 0x1f900 ;  /* 0x0001f90000087802 */ /* 0x000fce0000000f00 */
[----:B-1-3--:R-:W-:Y:S05]  /*1f8f0*/  CALL.REL.NOINC `($__internal_4_$__cuda_sm20_sqrt_rn_f32_slowpath) ;  /* 0x0000009800107944 */ /* 0x00afea0003c00000 */
[----:B------:R-:W-:Y:S05]  /*1f900*/  BRA `(.L_x_814) ;  /* 0x0000000000107947 */ /* 0x000fea0003800000 */
.L_x_813:
[----:B-1----:R-:W-:Y:S01]  /*1f910*/  FMUL.FTZ R24, R23, R20 ;  /* 0x0000001417187220 */ /* 0x002fe20000410000 */
[----:B------:R-:W-:-:S03]  /*1f920*/  FMUL.FTZ R8, R20, 0.5 ;  /* 0x3f00000014087820 */ /* 0x000fc60000410000 */
[----:B------:R-:W-:-:S04]  /*1f930*/  FFMA R15, -R24, R24, R23 ;  /* 0x00000018180f7223 */ /* 0x000fc80000000117 */
[----:B------:R-:W-:-:S07]  /*1f940*/  FFMA R24, R15, R8, R24 ;  /* 0x000000080f187223 */ /* 0x000fce0000000018 */
.L_x_814:
[----:B------:R-:W-:Y:S05]  /*1f950*/  BSYNC.RECONVERGENT B3 ;  /* 0x0000000000037941 */ /* 0x000fea0003800200 */
.L_x_812:
        /* <DEDUP_REMOVED lines=14> */
.L_x_807:
[----:B------:R-:W-:Y:S05]  /*1fa40*/  BSYNC.RECONVERGENT B2 ;  /* 0x0000000000027941 */ /* 0x000fea0003800200 */
.L_x_805:
[----:B------:R-:W0:Y:S01]  /*1fa50*/  LDCU UR4, c[0x0][0x4a4] ;  /* 0x00009480ff0477ac */ /* 0x000e220008000800 */
[----:B------:R-:W-:Y:S02]  /*1fa60*/  IADD3 R11, PT, PT, R11, 0x1, RZ ;  /* 0x000000010b0b7810 */ /* 0x000fe40007ffe0ff */
[----:B0-----:R-:W-:-:S04]  /*1fa70*/  MOV R18, UR4 ;  /* 0x0000000400127c02 */ /* 0x001fc80008000f00 */
[----:B------:R-:W-:-:S13]  /*1fa80*/  ISETP.GE.AND P0, PT, R11, R18, PT ;  /* 0x000000120b00720c */ /* 0x000fda0003f06270 */
[----:B------:R-:W-:Y:S05]  /*1fa90*/  @!P0 BRA `(.L_x_815) ;  /* 0xfffffff8002c8947 */ /* 0x000fea000383ffff */
[----:B------:R-:W-:Y:S05]  /*1faa0*/  BRA `(.L_x_803) ;  /* 0x00000008009c7947 */ /* 0x000fea0003800000 */
.L_x_804:
[----:B------:R0:W1:Y:S01]  /*1fab0*/  LDS R12, [R10] ;  /* 0x000000000a0c7984 */ /* 0x0000620000000800 */
[----:B------:R-:W4:Y:S01]  /*1fac0*/  LDCU UR4, c[0x0][0x418] ;  /* 0x00008300ff0477ac */ /* 0x000f220008000800 */
[----:B------:R-:W0:Y:S02]  /*1fad0*/  LDC.64 R26, c[0x0][0x3a0] ;  /* 0x0000e800ff1a7b82 */ /* 0x000e240000000a00 */
[----:B------:R0:W0:Y:S04]  /*1fae0*/  LDS R13, [R10+0x4] ;  /* 0x000004000a0d7984 */ /* 0x0000280000000800 */
[----:B------:R0:W0:Y:S02]  /*1faf0*/  LDS R14, [R10+0x8] ;  /* 0x000008000a0e7984 */ /* 0x0000240000000800 */
[----:B------:R-:W0:Y:S01]  /*1fb00*/  LDC.64 R28, c[0x0][0x3a8] ;  /* 0x0000ea00ff1c7b82 */ /* 0x000e220000000a00 */
[----:B----4-:R-:W-:-:S09]  /*1fb10*/  UISETP.GT.AND UP0, UPT, UR4, URZ, UPT ;  /* 0x000000ff0400728c */ /* 0x010fd2000bf04270 */
[----:B------:R-:W-:Y:S05]  /*1fb20*/  BRA.U UP0, `(.L_x_816) ;  /* 0x0000000500087547 */ /* 0x000fea000b800000 */
.L_x_822:
[----:B0-----:R-:W-:Y:S01]  /*1fb30*/  IMAD R10, R11, 0xc, R9 ;  /* 0x0000000c0b0a7824 */ /* 0x001fe200078e0209 */
[----:B------:R-:W-:Y:S04]  /*1fb40*/  BSSY.RECONVERGENT B2, `(.L_x_817) ;  /* 0x000003b000027945 */ /* 0x000fe80003800200 */
[----:B------:R-:W0:Y:S04]  /*1fb50*/  LDS R18, [R10+0x4] ;  /* 0x000004000a127984 */ /* 0x000e280000000800 */
[----:B------:R-:W1:Y:S04]  /*1fb60*/  LDS R15, [R10] ;  /* 0x000000000a0f7984 */ /* 0x000e680000000800 */
[----:B------:R-:W4:Y:S01]  /*1fb70*/  LDS R19, [R10+0x8] ;  /* 0x000008000a137984 */ /* 0x000f220000000800 */
[----:B0-----:R-:W-:Y:S01]  /*1fb80*/  FADD R18, R13, -R18 ;  /* 0x800000120d127221 */ /* 0x001fe20000000000 */
[----:B-1----:R-:W-:-:S03]  /*1fb90*/  FADD R15, R12, -R15 ;  /* 0x8000000f0c0f7221 */ /* 0x002fc60000000000 */
[----:B------:R-:W-:Y:S01]  /*1fba0*/  FMUL R18, R18, R18 ;  /* 0x0000001212127220 */ /* 0x000fe20000400000 */
[----:B----4-:R-:W-:-:S03]  /*1fbb0*/  FADD R19, R14, -R19 ;  /* 0x800000130e137221 */ /* 0x010fc60000000000 */
[----:B------:R-:W-:-:S04]  /*1fbc0*/  FFMA R18, R15, R15, R18 ;  /* 0x0000000f0f127223 */ /* 0x000fc80000000012 */
[----:B------:R-:W-:-:S05]  /*1fbd0*/  FFMA R18, R19, R19, R18 ;  /* 0x0000001313127223 */ /* 0x000fca0000000012 */
[----:B------:R-:W-:-:S13]  /*1fbe0*/  FSETP.GT.AND P0, PT, R18, 144, PT ;  /* 0x431000001200780b */ /* 0x000fda0003f04000 */
[----:B------:R-:W-:Y:S05]  /*1fbf0*/  @P0 BRA `(.L_x_818) ;  /* 0x0000000000bc0947 */ /* 0x000fea0003800000 */
[----:B------:R-:W-:Y:S01]  /*1fc00*/  SHF.L.U32 R31, R11, 0x1, RZ ;  /* 0x000000010b1f7819 */ /* 0x000fe200000006ff */
[----:B------:R-:W4:Y:S04]  /*1fc10*/  LDG.E R23, desc[UR10][R4.64] ;  /* 0x0000000a04177981 */ /* 0x000f28000c1e1900 */
[----:B------:R-:W-:Y:S01]  /*1fc20*/  IMAD.WIDE R30, R31, 0x4, R28 ;  /* 0x000000041f1e7825 */ /* 0x000fe200078e021c */
[----:B------:R-:W5:Y:S04]  /*1fc30*/  LDG.E R22, desc[UR10][R6.64] ;  /* 0x0000000a06167981 */ /* 0x000f68000c1e1900 */
[----:B------:R-:W4:Y:S01]  /*1fc40*/  LDG.E R24, desc[UR10][R30.64] ;  /* 0x0000000a1e187981 */ /* 0x000f22000c1e1900 */
[----:B------:R-:W-:-:S06]  /*1fc50*/  IMAD.WIDE R20, R11, 0x4, R26 ;  /* 0x000000040b147825 */ /* 0x000fcc00078e021a */
        /* <DEDUP_REMOVED lines=12> */
[----:B----4-:R-:W-:-:S05]  /*1fd20*/  FMUL R19, R23, R24 ;  /* 0x0000001817137220 */ /* 0x010fca0000400000 */
[----:B------:R-:W-:Y:S01]  /*1fd30*/  IADD3 R23, PT, PT, R19, -0xd000000, RZ ;  /* 0xf300000013177810 */ /* 0x000fe20007ffe0ff */
[----:B0-----:R0:W1:Y:S03]  /*1fd40*/  MUFU.RSQ R20, R19 ;  /* 0x0000001300147308 */ /* 0x0010660000001400 */
[----:B------:R-:W-:Y:S01]  /*1fd50*/  ISETP.GT.U32.AND P1, PT, R23, 0x727fffff, PT ;  /* 0x727fffff1700780c */ /* 0x000fe20003f24070 */
[----:B-----5:R-:W-:-:S04]  /*1fd60*/  FMUL R22, R22, 332 ;  /* 0x43a6000016167820 */ /* 0x020fc80000400000 */
[----:B--2---:R-:W-:-:S04]  /*1fd70*/  FMUL R21, R22, R21 ;  /* 0x0000001516157220 */ /* 0x004fc80000400000 */
[----:B------:R-:W-:-:S04]  /*1fd80*/  FFMA R33, R25, R21, R8 ;  /* 0x0000001519217223 */ /* 0x000fc80000000008 */
[----:B0-----:R-:W-:Y:S05]  /*1fd90*/  @!P1 BRA `(.L_x_820) ;  /* 0x00000000000c9947 */ /* 0x001fea0003800000 */
[----:B------:R-:W-:-:S07]  /*1fda0*/  MOV R8, 0x1fdc0 ;  /* 0x0001fdc000087802 */ /* 0x000fce0000000f00 */
[----:B-1-3--:R-:W-:Y:S05]  /*1fdb0*/  CALL.REL.NOINC `($__internal_4_$__cuda_sm20_sqrt_rn_f32_slowpath) ;  /* 0x0000009000e07944 */ /* 0x00afea0003c00000 */
[----:B------:R-:W-:Y:S05]  /*1fdc0*/  BRA `(.L_x_821) ;  /* 0x0000000000107947 */ /* 0x000fea0003800000 */
.L_x_820:
[----:B-1----:R-:W-:Y:S01]  /*1fdd0*/  FMUL.FTZ R24, R19, R20 ;  /* 0x0000001413187220 */ /* 0x002fe20000410000 */
[----:B------:R-:W-:-:S03]  /*1fde0*/  FMUL.FTZ R8, R20, 0.5 ;  /* 0x3f00000014087820 */ /* 0x000fc60000410000 */
[----:B------:R-:W-:-:S04]  /*1fdf0*/  FFMA R15, -R24, R24, R19 ;  /* 0x00000018180f7223 */ /* 0x000fc80000000113 */
[----:B------:R-:W-:-:S07]  /*1fe00*/  FFMA R24, R15, R8, R24 ;  /* 0x000000080f187223 */ /* 0x000fce0000000018 */
.L_x_821:
[----:B------:R-:W-:Y:S05]  /*1fe10*/  BSYNC.RECONVERGENT B3 ;  /* 0x0000000000037941 */ /* 0x000fea0003800200 */
.L_x_819:
        /* <DEDUP_REMOVED lines=13> */
.L_x_818:
[----:B------:R-:W-:Y:S05]  /*1fef0*/  BSYNC.RECONVERGENT B2 ;  /* 0x0000000000027941 */ /* 0x000fea0003800200 */
.L_x_817:
[----:B------:R-:W-:Y:S02]  /*1ff00*/  IADD3 R11, PT, PT, R11, 0x1, RZ ;  /* 0x000000010b0b7810 */ /* 0x000fe40007ffe0ff */
[----:B------:R-:W-:-:S04]  /*1ff10*/  MOV R18, UR8 ;  /* 0x0000000800127c02 */ /* 0x000fc80008000f00 */
[----:B------:R-:W-:-:S13]  /*1ff20*/  ISETP.GE.AND P0, PT, R11, R18, PT ;  /* 0x000000120b00720c */ /* 0x000fda0003f06270 */
[----:B------:R-:W-:Y:S05]  /*1ff30*/  @!P0 BRA `(.L_x_822) ;  /* 0xfffffff800fc8947 */ /* 0x000fea000383ffff */
[----:B------:R-:W-:Y:S05]  /*1ff40*/  BRA `(.L_x_803) ;  /* 0x0000000400747947 */ /* 0x000fea0003800000 */
.L_x_816:
        /* <DEDUP_REMOVED lines=18> */
.L_x_827:
[----:B------:R-:W-:-:S04]  /*20070*/  IMAD.SHL.U32 R19, R26, 0x2, RZ ;  /* 0x000000021a137824 */ /* 0x000fc800078e00ff */
[----:B0-----:R-:W-:-:S05]  /*20080*/  IMAD.WIDE.U32 R18, R19, 0x4, R20 ;  /* 0x0000000413127825 */ /* 0x001fca00078e0014 */
[----:B------:R-:W4:Y:S04]  /*20090*/  LDG.E R10, desc[UR10][R18.64+0x4] ;  /* 0x0000040a120a7981 */ /* 0x000f28000c1e1900 */
[----:B------:R-:W5:Y:S01]  /*200a0*/  LDG.E R24, desc[UR10][R18.64] ;  /* 0x0000000a12187981 */ /* 0x000f62000c1e1900 */
[----:B------:R-:W-:Y:S01]  /*200b0*/  HFMA2 R15, -RZ, RZ, 1.8330078125, 85.3125 ;  /* 0x3f555555ff0f7431 */ /* 0x000fe200000001ff */
[----:B----4-:R-:W-:Y:S02]  /*200c0*/  ISETP.NE.AND P0, PT, R10, R25, PT ;  /* 0x000000190a00720c */ /* 0x010fe40003f05270 */
[----:B------:R-:W-:Y:S02]  /*200d0*/  MOV R10, 0x3f000000 ;  /* 0x3f000000000a7802 */ /* 0x000fe40000000f00 */
[----:B-----5:R-:W-:-:S13]  /*200e0*/  ISETP.EQ.AND P1, PT, R24, R23, PT ;  /* 0x000000171800720c */ /* 0x020fda0003f22270 */
        /* <DEDUP_REMOVED lines=8> */
.L_x_826:
[----:B------:R-:W-:Y:S05]  /*20170*/  BSYNC.RECONVERGENT B3 ;  /* 0x0000000000037941 */ /* 0x000fea0003800200 */
.L_x_825:
        /* <DEDUP_REMOVED lines=25> */
[----:B--2---:R-:W-:-:S04]  /*20310*/  FMUL R24, R24, R21 ;  /* 0x0000001518187220 */ /* 0x004fc80000400000 */
[----:B------:R-:W-:-:S04]  /*20320*/  FMUL R19, R25, R24 ;  /* 0x0000001819137220 */ /* 0x000fc80000400000 */
[----:B------:R-:W-:-:S04]  /*20330*/  FFMA R18, R19, R15, R8 ;  /* 0x0000000f13127223 */ /* 0x000fc80000000008 */
[----:B0-----:R-:W-:Y:S05]  /*20340*/  @!P0 BRA `(.L_x_829) ;  /* 0x0000000000108947 */ /* 0x001fea0003800000 */
[----:B------:R-:W-:Y:S02]  /*20350*/  MOV R19, R29 ;  /* 0x0000001d00137202 */ /* 0x000fe40000000f00 */
[----:B------:R-:W-:-:S07]  /*20360*/  MOV R8, 0x20380 ;  /* 0x0002038000087802 */ /* 0x000fce0000000f00 */
[----:B-1-3--:R-:W-:Y:S05]  /*20370*/  CALL.REL.NOINC `($__internal_4_$__cuda_sm20_sqrt_rn_f32_slowpath) ;  /* 0x0000008c00707944 */ /* 0x00afea0003c00000 */
[----:B------:R-:W-:Y:S05]  /*20380*/  BRA `(.L_x_830) ;  /* 0x0000000000107947 */ /* 0x000fea0003800000 */
.L_x_829:
[----:B-1----:R-:W-:Y:S01]  /*20390*/  FMUL.FTZ R24, R29, R28 ;  /* 0x0000001c1d187220 */ /* 0x002fe20000410000 */
[----:B------:R-:W-:-:S03]  /*203a0*/  FMUL.FTZ R8, R28, 0.5 ;  /* 0x3f0000001c087820 */ /* 0x000fc60000410000 */
[----:B------:R-:W-:-:S04]  /*203b0*/  FFMA R15, -R24, R24, R29 ;  /* 0x00000018180f7223 */ /* 0x000fc8000000011d */
[----:B------:R-:W-:-:S07]  /*203c0*/  FFMA R24, R15, R8, R24 ;  /* 0x000000080f187223 */ /* 0x000fce0000000018 */
.L_x_830:
[----:B------:R-:W-:Y:S05]  /*203d0*/  BSYNC.RECONVERGENT B3 ;  /* 0x0000000000037941 */ /* 0x000fea0003800200 */
.L_x_828:
        /* <DEDUP_REMOVED lines=14> */
.L_x_824:
[----:B------:R-:W-:Y:S05]  /*204c0*/  BSYNC.RECONVERGENT B2 ;  /* 0x0000000000027941 */ /* 0x000fea0003800200 */
.L_x_823:
[----:B------:R-:W0:Y:S01]  /*204d0*/  LDCU UR4, c[0x0][0x4a4] ;  /* 0x00009480ff0477ac */ /* 0x000e220008000800 */
[----:B------:R-:W-:Y:S01]  /*204e0*/  IADD3 R11, PT, PT, R11, 0x1, RZ ;  /* 0x000000010b0b7810 */ /* 0x000fe20007ffe0ff */
[----:B0-----:R-:W-:-:S05]  /*204f0*/  IMAD.U32 R18, RZ, RZ, UR4 ;  /* 0x00000004ff127e24 */ /* 0x001fca000f8e00ff */
[----:B------:R-:W-:-:S13]  /*20500*/  ISETP.GE.AND P0, PT, R11, R18, PT ;  /* 0x000000120b00720c */ /* 0x000fda0003f06270 */
[----:B------:R-:W-:Y:S05]  /*20510*/  @!P0 BRA `(.L_x_816) ;  /* 0xfffffff8008c8947 */ /* 0x000fea000383ffff */
.L_x_803:
[----:B------:R-:W-:Y:S05]  /*20520*/  BSYNC.RECONVERGENT B1 ;  /* 0x0000000000017941 */ /* 0x000fea0003800200 */
.L_x_802:
[----:B------:R-:W-:-:S04]  /*20530*/  IADD3 R2, PT, PT, R3, R2, RZ ;  /* 0x0000000203027210 */ /* 0x000fc80007ffe0ff */
[----:B------:R-:W-:-:S13]  /*20540*/  ISETP.GE.AND P0, PT, R2, R18, PT ;  /* 0x000000120200720c */ /* 0x000fda0003f06270 */
[----:B------:R-:W-:Y:S05]  /*20550*/  @!P0 BRA `(.L_x_831) ;  /* 0xffffffec00408947 */ /* 0x000fea000383ffff */
.L_x_801:
[----:B------:R-:W-:Y:S05]  /*20560*/  BSYNC.RECONVERGENT B0 ;  /* 0x0000000000007941 */ /* 0x000fea0003800200 */
.L_x_800:
[----:B------:R-:W-:Y:S05]  /*20570*/  WARPSYNC.ALL ;  /* 0x0000000000007948 */ /* 0x000fea0003800000 */
[----:B------:R-:W0:Y:S01]  /*20580*/  S2R R10, SR_CgaCtaId ;  /* 0x00000000000a7919 */ /* 0x000e220000008800 */
[----:B------:R-:W-:Y:S02]  /*20590*/  ISETP.GE.U32.AND P0, PT, R3, 0x2, PT ;  /* 0x000000020300780c */ /* 0x000fe40003f06070 */
[----:B------:R-:W-:Y:S01]  /*205a0*/  MOV R9, 0x400 ;  /* 0x0000040000097802 */ /* 0x000fe20000000f00 */
[----:B------:R1:W-:Y:S03]  /*205b0*/  STS [R17], R8 ;  /* 0x0000000811007388 */ /* 0x0003e60000000800 */
[----:B0-----:R-:W-:Y:S01]  /*205c0*/  LEA R31, R10, R9, 0x18 ;  /* 0x000000090a1f7211 */ /* 0x001fe200078ec0ff */
[----:B------:R-:W-:Y:S06]  /*205d0*/  BAR.SYNC.DEFER_BLOCKING 0x0 ;  /* 0x0000000000007b1d */ /* 0x000fec0000010000 */
[----:B-1----:R-:W-:Y:S05]  /*205e0*/  @!P0 BRA `(.L_x_832) ;  /* 0x0000000000308947 */ /* 0x002fea0003800000 */
[----:B------:R-:W-:-:S07]  /*205f0*/  MOV R2, R3 ;  /* 0x0000000300027202 */ /* 0x000fce0000000f00 */
.L_x_833:
        /* <DEDUP_REMOVED lines=11> */
.L_x_832:
[----:B------:R-:W0:Y:S01]  /*206b0*/  LDCU UR4, c[0x0][0x3c0] ;  /* 0x00007800ff0477ac */ /* 0x000e220008000800 */
[----:B------:R-:W1:Y:S01]  /*206c0*/  LDS R31, [R31] ;  /* 0x000000001f1f7984 */ /* 0x000e620000000800 */
[----:B------:R-:W-:Y:S01]  /*206d0*/  BSSY.RECONVERGENT B0, `(.L_x_834) ;  /* 0x000003b000007945 */ /* 0x000fe20003800200 */
[----:B------:R-:W-:Y:S01]  /*206e0*/  HFMA2 R2, -RZ, RZ, 0, 0 ;  /* 0x00000000ff027431 */ /* 0x000fe200000001ff */
[----:B------:R-:W1:Y:S01]  /*206f0*/  LDCU UR6, c[0x0][0x3c0] ;  /* 0x00007800ff0677ac */ /* 0x000e620008000800 */
[----:B------:R-:W-:Y:S01]  /*20700*/  BAR.SYNC.DEFER_BLOCKING 0x0 ;  /* 0x0000000000007b1d */ /* 0x000fe20000010000 */
[----:B0-----:R-:W-:-:S13]  /*20710*/  ISETP.GE.AND P0, PT, R0, UR4, PT ;  /* 0x0000000400007c0c */ /* 0x001fda000bf06270 */
[----:B------:R-:W-:Y:S05]  /*20720*/  @P0 BRA `(.L_x_835) ;  /* 0x0000000000d40947 */ /* 0x000fea0003800000 */
[----:B----4-:R-:W0:Y:S01]  /*20730*/  LDC.64 R4, c[0x0][0x3b0] ;  /* 0x0000ec00ff047b82 */ /* 0x010e220000000a00 */
[----:B------:R-:W-:Y:S02]  /*20740*/  IADD3 R9, PT, PT, R9, 0x2810, RZ ;  /* 0x0000281009097810 */ /* 0x000fe40007ffe0ff */
[----:B------:R-:W-:Y:S02]  /*20750*/  MOV R2, RZ ;  /* 0x000000ff00027202 */ /* 0x000fe40000000f00 */
[----:B------:R-:W-:Y:S02]  /*20760*/  LEA R26, R10, R9, 0x18 ;  /* 0x000000090a1a7211 */ /* 0x000fe400078ec0ff */
[----:B------:R-:W-:Y:S01]  /*20770*/  MOV R10, R0 ;  /* 0x00000000000a7202 */ /* 0x000fe20000000f00 */
[----:B------:R-:W4:Y:S06]  /*20780*/  LDC.64 R6, c[0x0][0x3b8] ;  /* 0x0000ee00ff067b82 */ /* 0x000f2c0000000a00 */
.L_x_839:
[----:B------:R-:W-:-:S05]  /*20790*/  SHF.L.U32 R25, R10, 0x1, RZ ;  /* 0x000000010a197819 */ /* 0x000fca00000006ff */
[----:B0-----:R-:W-:-:S05]  /*207a0*/  IMAD.WIDE R8, R25, 0x4, R4 ;  /* 0x0000000419087825 */ /* 0x001fca00078e0204 */
[----:B------:R-:W5:Y:S04]  /*207b0*/  LDG.E R11, desc[UR10][R8.64] ;  /* 0x0000000a080b7981 */ /* 0x000f68000c1e1900 */
[----:B------:R-:W2:Y:S01]  /*207c0*/  LDG.E R12, desc[UR10][R8.64+0x4] ;  /* 0x0000040a080c7981 */ /* 0x000ea2000c1e1900 */
[----:B------:R-:W-:Y:S01]  /*207d0*/  UMOV UR4, 0xd9d7bdbb ;  /* 0xd9d7bdbb00047882 */ /* 0x000fe20000000000 */
[----:B------:R-:W-:Y:S01]  /*207e0*/  UMOV UR5, 0x3ddb7cdf ;  /* 0x3ddb7cdf00057882 */ /* 0x000fe20000000000 */
[----:B------:R-:W-:Y:S01]  /*207f0*/  BSSY.RECONVERGENT B1, `(.L_x_836) ;  /* 0x000001e000017945 */ /* 0x000fe20003800200 */
[--C-:B-----5:R-:W-:Y:S02]  /*20800*/  IMAD R13, R11, 0xc, R26.reuse ;  /* 0x0000000c0b0d7824 */ /* 0x120fe400078e021a */
[----:B--2---:R-:W-:-:S03]  /*20810*/  IMAD R12, R12, 0xc, R26 ;  /* 0x0000000c0c0c7824 */ /* 0x004fc600078e021a */
[----:B------:R-:W-:Y:S04]  /*20820*/  LDS R18, [R13+0x4] ;  /* 0x000004000d127984 */ /* 0x000fe80000000800 */
[----:B------:R-:W0:Y:S04]  /*20830*/  LDS R15, [R12+0x4] ;  /* 0x000004000c0f7984 */ /* 0x000e280000000800 */
[----:B------:R-:W-:Y:S04]  /*20840*/  LDS R14, [R13] ;  /* 0x000000000d0e7984 */ /* 0x000fe80000000800 */
[----:B------:R-:W2:Y:S04]  /*20850*/  LDS R11, [R12] ;  /* 0x000000000c0b7984 */ /* 0x000ea80000000800 */
[----:B------:R-:W-:Y:S04]  /*20860*/  LDS R20, [R13+0x8] ;  /* 0x000008000d147984 */ /* 0x000fe80000000800 */
[----:B------:R-:W5:Y:S01]  /*20870*/  LDS R19, [R12+0x8] ;  /* 0x000008000c137984 */ /* 0x000f620000000800 */
[----:B0-----:R-:W-:-:S04]  /*20880*/  FADD R15, R15, -R18 ;  /* 0x800000120f0f7221 */ /* 0x001fc80000000000 */
[----:B------:R-:W-:Y:S01]  /*20890*/  FMUL R8, R15, R15 ;  /* 0x0000000f0f087220 */ /* 0x000fe20000400000 */
[----:B--2---:R-:W-:-:S04]  /*208a0*/  FADD R11, R11, -R14 ;  /* 0x8000000e0b0b7221 */ /* 0x004fc80000000000 */
[----:B------:R-:W-:Y:S01]  /*208b0*/  FFMA R8, R11, R11, R8 ;  /* 0x0000000b0b087223 */ /* 0x000fe20000000008 */
[----:B-----5:R-:W-:-:S04]  /*208c0*/  FADD R19, R19, -R20 ;  /* 0x8000001413137221 */ /* 0x020fc80000000000 */
[----:B------:R-:W-:-:S04]  /*208d0*/  FFMA R19, R19, R19, R8 ;  /* 0x0000001313137223 */ /* 0x000fc80000000008 */
[----:B------:R-:W0:Y:S02]  /*208e0*/  F2F.F64.F32 R8, R19 ;  /* 0x0000001300087310 */ /* 0x000e240000201800 */
[----:B0-----:R-:W-:-:S10]  /*208f0*/  DADD R8, R8, UR4 ;  /* 0x0000000408087e29 */ /* 0x001fd40008000000 */
[----:B------:R-:W0:Y:S02]  /*20900*/  F2F.F32.F64 R9, R8 ;  /* 0x0000000800097310 */ /* 0x000e240000301000 */
[----:B0-----:R-:W-:-:S06]  /*20910*/  VIADD R11, R9, 0xf3000000 ;  /* 0xf3000000090b7836 */ /* 0x001fcc0000000000 */
[----:B------:R0:W2:Y:S01]  /*20920*/  MUFU.RSQ R12, R9 ;  /* 0x00000009000c7308 */ /* 0x0000a20000001400 */
[----:B------:R-:W-:-:S13]  /*20930*/  ISETP.GT.U32.AND P0, PT, R11, 0x727fffff, PT ;  /* 0x727fffff0b00780c */ /* 0x000fda0003f04070 */
[----:B0-----:R-:W-:Y:S05]  /*20940*/  @!P0 BRA `(.L_x_837) ;  /* 0x0000000000108947 */ /* 0x001fea0003800000 */
[----:B------:R-:W-:Y:S02]  /*20950*/  MOV R19, R9 ;  /* 0x0000000900137202 */ /* 0x000fe40000000f00 */
[----:B------:R-:W-:-:S07]  /*20960*/  MOV R8, 0x20980 ;  /* 0x0002098000087802 */ /* 0x000fce0000000f00 */
[----:B-1234-:R-:W-:Y:S05]  /*20970*/  CALL.REL.NOINC `($__internal_4_$__cuda_sm20_sqrt_rn_f32_slowpath) ;  /* 0x0000008400f07944 */ /* 0x01efea0003c00000 */
[----:B------:R-:W-:Y:S05]  /*20980*/  BRA `(.L_x_838) ;  /* 0x0000000000107947 */ /* 0x000fea0003800000 */
.L_x_837:
[----:B--2---:R-:W-:Y:S01]  /*20990*/  FMUL.FTZ R24, R9, R12 ;  /* 0x0000000c09187220 */ /* 0x004fe20000410000 */
[----:B------:R-:W-:-:S03]  /*209a0*/  FMUL.FTZ R8, R12, 0.5 ;  /* 0x3f0000000c087820 */ /* 0x000fc60000410000 */
[----:B------:R-:W-:-:S04]  /*209b0*/  FFMA R9, -R24, R24, R9 ;  /* 0x0000001818097223 */ /* 0x000fc80000000109 */
[----:B------:R-:W-:-:S07]  /*209c0*/  FFMA R24, R9, R8, R24 ;  /* 0x0000000809187223 */ /* 0x000fce0000000018 */
.L_x_838:
[----:B-1----:R-:W-:Y:S05]  /*209d0*/  BSYNC.RECONVERGENT B1 ;  /* 0x0000000000017941 */ /* 0x002fea0003800200 */
.L_x_836:
[----:B----4-:R-:W-:-:S05]  /*209e0*/  IMAD.WIDE R8, R25, 0x4, R6 ;  /* 0x0000000419087825 */ /* 0x010fca00078e0206 */
[----:B------:R-:W2:Y:S04]  /*209f0*/  LDG.E R11, desc[UR10][R8.64] ;  /* 0x0000000a080b7981 */ /* 0x000ea8000c1e1900 */
[----:B------:R-:W4:Y:S01]  /*20a00*/  LDG.E R12, desc[UR10][R8.64+0x4] ;  /* 0x0000040a080c7981 */ /* 0x000f22000c1e1900 */
[----:B------:R-:W-:-:S04]  /*20a10*/  IADD3 R10, PT, PT, R3, R10, RZ ;  /* 0x0000000a030a7210 */ /* 0x000fc80007ffe0ff */
[----:B------:R-:W-:Y:S01]  /*20a20*/  ISETP.GE.AND P0, PT, R10, UR6, PT ;  /* 0x000000060a007c0c */ /* 0x000fe2000bf06270 */
[----:B--2---:R-:W-:Y:S01]  /*20a30*/  FADD R11, -R11, R24 ;  /* 0x000000180b0b7221 */ /* 0x004fe20000000100 */
[----:B----4-:R-:W-:-:S04]  /*20a40*/  FMUL R12, R12, 0.5 ;  /* 0x3f0000000c0c7820 */ /* 0x010fc80000400000 */
[----:B------:R-:W-:-:S04]  /*20a50*/  FMUL R12, R11, R12 ;  /* 0x0000000c0b0c7220 */ /* 0x000fc80000400000 */
[----:B------:R-:W-:-:S03]  /*20a60*/  FFMA R2, R11, R12, R2 ;  /* 0x0000000c0b027223 */ /* 0x000fc60000000002 */
[----:B------:R-:W-:Y:S05]  /*20a70*/  @!P0 BRA `(.L_x_839) ;  /* 0xfffffffc00448947 */ /* 0x000fea000383ffff */
.L_x_835:
[----:B-1----:R-:W-:Y:S05]  /*20a80*/  BSYNC.RECONVERGENT B0 ;  /* 0x0000000000007941 */ /* 0x002fea0003800200 */
.L_x_834:
        /* <DEDUP_REMOVED lines=8> */
.L_x_841:
        /* <DEDUP_REMOVED lines=11> */
.L_x_840:
        /* <DEDUP_REMOVED lines=8> */
[----:B------:R-:W0:Y:S01]  /*20c40*/  LDC.64 R12, c[0x0][0x3c8] ;  /* 0x0000f200ff0c7b82 */ /* 0x000e220000000a00 */
[----:B------:R-:W-:Y:S02]  /*20c50*/  IADD3 R2, PT, PT, R8, 0x2810, RZ ;  /* 0x0000281008027810 */ /* 0x000fe40007ffe0ff */
[----:B------:R-:W-:Y:S02]  /*20c60*/  MOV R6, RZ ;  /* 0x000000ff00067202 */ /* 0x000fe40000000f00 */
[----:B------:R-:W-:Y:S02]  /*20c70*/  LEA R2, R9, R2, 0x18 ;  /* 0x0000000209027211 */ /* 0x000fe400078ec0ff */
[----:B----4-:R-:W-:Y:S01]  /*20c80*/  MOV R4, R0 ;  /* 0x0000000000047202 */ /* 0x010fe20000000f00 */
[----:B------:R-:W4:Y:S06]  /*20c90*/  LDC.64 R10, c[0x0][0x3d0] ;  /* 0x0000f400ff0a7b82 */ /* 0x000f2c0000000a00 */
.L_x_852:
[----:B------:R-:W-:-:S04]  /*20ca0*/  IMAD R9, R4, 0x3, RZ ;  /* 0x0000000304097824 */ /* 0x000fc800078e02ff */
[----:B0-----:R-:W-:-:S05]  /*20cb0*/  IMAD.WIDE R8, R9, 0x4, R12 ;  /* 0x0000000409087825 */ /* 0x001fca00078e020c */
        /* <DEDUP_REMOVED lines=11> */
[----:B------:R-:W0:Y:S04]  /*20d70*/  LDS R22, [R18+0x4] ;  /* 0x0000040012167984 */ /* 0x000e280000000800 */
[----:B------:R-:W2:Y:S04]  /*20d80*/  LDS R20, [R18] ;  /* 0x0000000012147984 */ /* 0x000ea80000000800 */
[----:B------:R-:W-:Y:S04]  /*20d90*/  LDS R15, [R14+0x8] ;  /* 0x000008000e0f7984 */ /* 0x000fe80000000800 */
[----:B------:R-:W3:Y:S04]  /*20da0*/  LDS R24, [R18+0x8] ;  /* 0x0000080012187984 */ /* 0x000ee80000000800 */
[----:B------:R-:W5:Y:S04]  /*20db0*/  LDS R21, [R19] ;  /* 0x0000000013157984 */ /* 0x000f680000000800 */
[----:B------:R-:W-:Y:S04]  /*20dc0*/  LDS R23, [R19+0x4] ;  /* 0x0000040013177984 */ /* 0x000fe80000000800 */
[----:B------:R-:W1:Y:S01]  /*20dd0*/  LDS R25, [R19+0x8] ;  /* 0x0000080013197984 */ /* 0x000e620000000800 */
[----:B0-----:R-:W-:Y:S01]  /*20de0*/  FADD R7, R7, -R22 ;  /* 0x8000001607077221 */ /* 0x001fe20000000000 */
[----:B--2---:R-:W-:-:S03]  /*20df0*/  FADD R5, R5, -R20 ;  /* 0x8000001405057221 */ /* 0x004fc60000000000 */
[----:B------:R-:W-:-:S04]  /*20e00*/  FMUL R8, R7, R7 ;  /* 0x0000000707087220 */ /* 0x000fc80000400000 */
[----:B------:R-:W-:Y:S01]  /*20e10*/  FFMA R8, R5, R5, R8 ;  /* 0x0000000505087223 */ /* 0x000fe20000000008 */
[----:B---3--:R-:W-:-:S04]  /*20e20*/  FADD R15, R15, -R24 ;  /* 0x800000180f0f7221 */ /* 0x008fc80000000000 */
[----:B------:R-:W-:Y:S01]  /*20e30*/  FFMA R26, R15, R15, R8 ;  /* 0x0000000f0f1a7223 */ /* 0x000fe20000000008 */
[----:B-----5:R-:W-:-:S03]  /*20e40*/  FADD R27, -R20, R21 ;  /* 0x00000015141b7221 */ /* 0x020fc60000000100 */
[----:B------:R0:W2:Y:S01]  /*20e50*/  F2F.F64.F32 R8, R26 ;  /* 0x0000001a00087310 */ /* 0x0000a20000201800 */
[----:B-1----:R-:W-:Y:S01]  /*20e60*/  FADD R25, -R24, R25 ;  /* 0x0000001918197221 */ /* 0x002fe20000000100 */
[----:B0-----:R-:W-:Y:S01]  /*20e70*/  FADD R26, -R22, R23 ;  /* 0x00000017161a7221 */ /* 0x001fe20000000100 */
[----:B--2---:R-:W-:-:S10]  /*20e80*/  DADD R8, R8, UR4 ;  /* 0x0000000408087e29 */ /* 0x004fd40008000000 */
[----:B------:R-:W0:Y:S02]  /*20e90*/  F2F.F32.F64 R9, R8 ;  /* 0x0000000800097310 */ /* 0x000e240000301000 */
[----:B0-----:R-:W-:-:S06]  /*20ea0*/  VIADD R14, R9, 0xf3000000 ;  /* 0xf3000000090e7836 */ /* 0x001fcc0000000000 */
[----:B------:R0:W1:Y:S01]  /*20eb0*/  MUFU.RSQ R18, R9 ;  /* 0x0000000900127308 */ /* 0x0000620000001400 */
[----:B------:R-:W-:-:S13]  /*20ec0*/  ISETP.GT.U32.AND P0, PT, R14, 0x727fffff, PT ;  /* 0x727fffff0e00780c */ /* 0x000fda0003f04070 */
[----:B0-----:R-:W-:Y:S05]  /*20ed0*/  @!P0 BRA `(.L_x_845) ;  /* 0x0000000000148947 */ /* 0x001fea0003800000 */
[----:B------:R-:W-:Y:S02]  /*20ee0*/  MOV R19, R9 ;  /* 0x0000000900137202 */ /* 0x000fe40000000f00 */
[----:B------:R-:W-:-:S07]  /*20ef0*/  MOV R8, 0x20f10 ;  /* 0x00020f1000087802 */ /* 0x000fce0000000f00 */
[----:B-1--4-:R-:W-:Y:S05]  /*20f00*/  CALL.REL.NOINC `($__internal_4_$__cuda_sm20_sqrt_rn_f32_slowpath) ;  /* 0x00000080008c7944 */ /* 0x012fea0003c00000 */
[----:B------:R-:W-:Y:S01]  /*20f10*/  MOV R14, R24 ;  /* 0x00000018000e7202 */ /* 0x000fe20000000f00 */
[----:B------:R-:W-:Y:S06]  /*20f20*/  BRA `(.L_x_846) ;  /* 0x0000000000107947 */ /* 0x000fec0003800000 */
.L_x_845:
[----:B-1----:R-:W-:Y:S01]  /*20f30*/  FMUL.FTZ R14, R9, R18 ;  /* 0x00000012090e7220 */ /* 0x002fe20000410000 */
[----:B------:R-:W-:-:S03]  /*20f40*/  FMUL.FTZ R8, R18, 0.5 ;  /* 0x3f00000012087820 */ /* 0x000fc60000410000 */
[----:B------:R-:W-:-:S04]  /*20f50*/  FFMA R9, -R14, R14, R9 ;  /* 0x0000000e0e097223 */ /* 0x000fc80000000109 */
[----:B------:R-:W-:-:S07]  /*20f60*/  FFMA R14, R9, R8, R14 ;  /* 0x00000008090e7223 */ /* 0x000fce000000000e */
.L_x_846:
[----:B------:R-:W-:Y:S05]  /*20f70*/  BSYNC.RECONVERGENT B0 ;  /* 0x0000000000007941 */ /* 0x000fea0003800200 */
.L_x_844:
[----:B------:R-:W-:Y:S01]  /*20f80*/  FMUL R8, R26, R26 ;  /* 0x0000001a1a087220 */ /* 0x000fe20000400000 */
[----:B------:R-:W-:Y:S01]  /*20f90*/  UMOV UR4, 0xd9d7bdbb ;  /* 0xd9d7bdbb00047882 */ /* 0x000fe20000000000 */
[----:B------:R-:W-:Y:S01]  /*20fa0*/  UMOV UR5, 0x3ddb7cdf ;  /* 0x3ddb7cdf00057882 */ /* 0x000fe20000000000 */
[----:B------:R-:W-:Y:S01]  /*20fb0*/  BSSY.RECONVERGENT B0, `(.L_x_847) ;  /* 0x0000012000007945 */ /* 0x000fe20003800200 */
        /* <DEDUP_REMOVED lines=9> */
[----:B------:R-:W-:Y:S02]  /*21050*/  MOV R19, R9 ;  /* 0x0000000900137202 */ /* 0x000fe40000000f00 */
[----:B------:R-:W-:-:S07]  /*21060*/  MOV R8, 0x21080 ;  /* 0x0002108000087802 */ /* 0x000fce0000000f00 */
[----:B-1--4-:R-:W-:Y:S05]  /*21070*/  CALL.REL.NOINC `($__internal_4_$__cuda_sm20_sqrt_rn_f32_slowpath) ;  /* 0x0000008000307944 */ /* 0x012fea0003c00000 */
[----:B------:R-:W-:Y:S05]  /*21080*/  BRA `(.L_x_849) ;  /* 0x0000000000107947 */ /* 0x000fea0003800000 */
.L_x_848:
[----:B-1----:R-:W-:Y:S01]  /*21090*/  FMUL.FTZ R24, R9, R20 ;  /* 0x0000001409187220 */ /* 0x002fe20000410000 */
[----:B------:R-:W-:-:S03]  /*210a0*/  FMUL.FTZ R8, R20, 0.5 ;  /* 0x3f00000014087820 */ /* 0x000fc60000410000 */
[----:B------:R-:W-:-:S04]  /*210b0*/  FFMA R9, -R24, R24, R9 ;  /* 0x0000001818097223 */ /* 0x000fc80000000109 */
[----:B------:R-:W-:-:S07]  /*210c0*/  FFMA R24, R9, R8, R24 ;  /* 0x0000000809187223 */ /* 0x000fce0000000018 */
.L_x_849:
[----:B------:R-:W-:Y:S05]  /*210d0*/  BSYNC.RECONVERGENT B0 ;  /* 0x0000000000007941 */ /* 0x000fea0003800200 */
.L_x_847:
        /* <DEDUP_REMOVED lines=15> */
[----:B----4-:R-:W-:Y:S05]  /*211d0*/  CALL.REL.NOINC `($__internal_5_$__cuda_sm3x_div_rn_noftz_f32_slowpath) ;  /* 0x0000008000307944 */ /* 0x010fea0003c00000 */
[----:B------:R-:W-:-:S07]  /*211e0*/  MOV R5, R15 ;  /* 0x0000000f00057202 */ /* 0x000fce0000000f00 */
.L_x_851:
[----:B------:R-:W-:Y:S05]  /*211f0*/  BSYNC.RECONVERGENT B3 ;  /* 0x0000000000037941 */ /* 0x000fea0003800200 */
.L_x_850:
[----:B------:R-:W-:-:S05]  /*21200*/  SHF.L.U32 R9, R4, 0x1, RZ ;  /* 0x0000000104097819 */ /* 0x000fca00000006ff */
[----:B----4-:R-:W-:-:S05]  /*21210*/  IMAD.WIDE R8, R9, 0x4, R10 ;  /* 0x0000000409087825 */ /* 0x010fca00078e020a */
[----:B------:R-:W2:Y:S04]  /*21220*/  LDG.E R19, desc[UR10][R8.64+0x4] ;  /* 0x0000040a08137981 */ /* 0x000ea8000c1e1900 */
[----:B------:R0:W3:Y:S01]  /*21230*/  LDG.E R18, desc[UR10][R8.64] ;  /* 0x0000000a08127981 */ /* 0x0000e2000c1e1900 */
[----:B------:R-:W-:Y:S01]  /*21240*/  HFMA2 R14, -RZ, RZ, 1.75, 0 ;  /* 0x3f000000ff0e7431 */ /* 0x000fe200000001ff */
[----:B------:R-:W-:Y:S02]  /*21250*/  FMNMX R5, R5, 0.99989998340606689453, PT ;  /* 0x3f7ff97205057809 */ /* 0x000fe40003800000 */
[----:B------:R-:W-:Y:S02]  /*21260*/  IADD3 R4, PT, PT, R3, R4, RZ ;  /* 0x0000000403047210 */ /* 0x000fe40007ffe0ff */
[----:B------:R-:W-:-:S04]  /*21270*/  FMNMX R5, R5, -0.99989998340606689453, !PT ;  /* 0xbf7ff97205057809 */ /* 0x000fc80007800000 */
[C---:B------:R-:W-:Y:S01]  /*21280*/  FSETP.NEU.AND P1, PT, |R5|.reuse, 1, PT ;  /* 0x3f8000000500780b */ /* 0x040fe20003f2d200 */
[C---:B------:R-:W-:Y:S01]  /*21290*/  FFMA R7, |R5|.reuse, -R14, 0.5 ;  /* 0x3f00000005077423 */ /* 0x040fe20000000a0e */
[----:B------:R-:W-:Y:S02]  /*212a0*/  FSETP.GT.AND P0, PT, |R5|, 0.56000000238418579102, PT ;  /* 0x3f0f5c290500780b */ /* 0x000fe40003f04200 */
[----:B0-----:R-:W-:Y:S01]  /*212b0*/  MOV R8, 0x3d10ecef ;  /* 0x3d10ecef00087802 */ /* 0x001fe20000000f00 */
        /* <DEDUP_REMOVED lines=16> */
[----:B------:R-:W-:-:S03]  /*213c0*/  IMAD.MOV.U32 R8, RZ, RZ, 0x3fd774eb ;  /* 0x3fd774ebff087424 */ /* 0x000fc600078e00ff */
        /* <DEDUP_REMOVED lines=10> */
.L_x_843:
[----:B-1----:R-:W-:Y:S05]  /*21470*/  BSYNC.RECONVERGENT B2 ;  /* 0x0000000000027941 */ /* 0x002fea0003800200 */
.L_x_842:
[----:B------:R-:W0:Y:S01]  /*21480*/  S2UR UR5, SR_CgaCtaId ;  /* 0x00000000000579c3 */ /* 0x000e220000008800 */
[----:B------:R-:W-:Y:S01]  /*21490*/  ISETP.GE.U32.AND P0, PT, R3, 0x2, PT ;  /* 0x000000020300780c */ /* 0x000fe20003f06070 */
[----:B------:R-:W-:Y:S01]  /*214a0*/  UMOV UR4, 0x400 ;  /* 0x0000040000047882 */ /* 0x000fe20000000000 */
[----:B------:R1:W-:Y:S01]  /*214b0*/  STS [R17], R6 ;  /* 0x0000000611007388 */ /* 0x0003e20000000800 */
[----:B0-----:R-:W-:-:S04]  /*214c0*/  ULEA UR4, UR5, UR4, 0x18 ;  /* 0x0000000405047291 */ /* 0x001fc8000f8ec0ff */
[----:B------:R-:W-:Y:S06]  /*214d0*/  BAR.SYNC.DEFER_BLOCKING 0x0 ;  /* 0x0000000000007b1d */ /* 0x000fec0000010000 */
[----:B-1----:R-:W-:Y:S05]  /*214e0*/  @!P0 BRA `(.L_x_853) ;  /* 0x0000000000308947 */ /* 0x002fea0003800000 */
[----:B------:R-:W-:-:S07]  /*214f0*/  MOV R2, R3 ;  /* 0x0000000300027202 */ /* 0x000fce0000000f00 */
.L_x_854:
        /* <DEDUP_REMOVED lines=11> */
.L_x_853:
[----:B------:R-:W0:Y:S01]  /*215b0*/  LDS R28, [UR4] ;  /* 0x00000004ff1c7984 */ /* 0x000e220008000800 */
[----:B------:R-:W1:Y:S01]  /*215c0*/  LDCU UR4, c[0x0][0x3f8] ;  /* 0x00007f00ff0477ac */ /* 0x000e620008000800 */
[----:B------:R-:W-:Y:S01]  /*215d0*/  HFMA2 R18, -RZ, RZ, 0, 0 ;  /* 0x00000000ff127431 */ /* 0x000fe200000001ff */
[----:B-1----:R-:W-:Y:S01]  /*215e0*/  UISETP.GE.AND UP0, UPT, UR4, 0x1, UPT ;  /* 0x000000010400788c */ /* 0x002fe2000bf06270 */
[----:B------:R-:W-:Y:S08]  /*215f0*/  BAR.SYNC.DEFER_BLOCKING 0x0 ;  /* 0x0000000000007b1d */ /* 0x000ff00000010000 */
[----:B------:R-:W-:Y:S05]  /*21600*/  BRA.U !UP0, `(.L_x_855) ;  /* 0x0000001908a87547 */ /* 0x000fea000b800000 */
[----:B------:R-:W-:Y:S02]  /*21610*/  MOV R18, RZ ;  /* 0x000000ff00127202 */ /* 0x000fe40000000f00 */
[----:B------:R-:W-:Y:S02]  /*21620*/  MOV R29, RZ ;  /* 0x000000ff001d7202 */ /* 0x000fe40000000f00 */
[----:B------:R-:W-:Y:S02]  /*21630*/  MOV R14, RZ ;  /* 0x000000ff000e7202 */ /* 0x000fe40000000f00 */
[----:B------:R-:W-:-:S07]  /*21640*/  MOV R27, RZ ;  /* 0x000000ff001b7202 */ /* 0x000fce0000000f00 */
.L_x_891:
[----:B------:R-:W1:Y:S02]  /*21650*/  LDC.64 R12, c[0x0][0x3f0] ;  /* 0x0000fc00ff0c7b82 */ /* 0x000e640000000a00 */
[----:B-1----:R-:W-:-:S06]  /*21660*/  IMAD.WIDE.U32 R12, R14, 0x4, R12 ;  /* 0x000000040e0c7825 */ /* 0x002fcc00078e000c */
[----:B------:R1:W5:Y:S01]  /*21670*/  LDG.E R12, desc[UR10][R12.64] ;  /* 0x0000000a0c0c7981 */ /* 0x000362000c1e1900 */
[----:B------:R-:W-:Y:S01]  /*21680*/  ISETP.NE.AND P0, PT, R29, R0, PT ;  /* 0x000000001d00720c */ /* 0x000fe20003f05270 */
[----:B------:R-:W-:-:S12]  /*21690*/  BSSY.RECONVERGENT B2, `(.L_x_856) ;  /* 0x0000199000027945 */ /* 0x000fd80003800200 */
[----:B-1----:R-:W-:Y:S05]  /*216a0*/  @P0 BRA `(.L_x_857) ;  /* 0x00000018005c0947 */ /* 0x002fea0003800000 */
[----:B----4-:R-:W1:Y:S01]  /*216b0*/  LDC.64 R4, c[0x0][0x3e0] ;  /* 0x0000f800ff047b82 */ /* 0x010e620000000a00 */
[----:B------:R-:W-:-:S04]  /*216c0*/  IMAD.SHL.U32 R7, R14, 0x4, RZ ;  /* 0x000000040e077824 */ /* 0x000fc800078e00ff */
[----:B-1----:R-:W-:-:S05]  /*216d0*/  IMAD.WIDE.U32 R4, R7, 0x4, R4 ;  /* 0x0000000407047825 */ /* 0x002fca00078e0004 */
[----:B------:R-:W4:Y:S04]  /*216e0*/  LDG.E R2, desc[UR10][R4.64] ;  /* 0x0000000a04027981 */ /* 0x000f28000c1e1900 */
[----:B------:R-:W2:Y:S04]  /*216f0*/  LDG.E R6, desc[UR10][R4.64+0x4] ;  /* 0x0000040a04067981 */ /* 0x000ea8000c1e1900 */
[----:B------:R-:W3:Y:S04]  /*21700*/  LDG.E R7, desc[UR10][R4.64+0x8] ;  /* 0x0000080a04077981 */ /* 0x000ee8000c1e1900 */
[----:B------:R-:W3:Y:S01]  /*21710*/  LDG.E R8, desc[UR10][R4.64+0xc] ;  /* 0x00000c0a04087981 */ /* 0x000ee2000c1e1900 */
[----:B------:R-:W-:Y:S01]  /*21720*/  MOV R9, 0x400 ;  /* 0x0000040000097802 */ /* 0x000fe20000000f00 */
[----:B------:R-:W-:Y:S01]  /*21730*/  UMOV UR4, 0xd9d7bdbb ;  /* 0xd9d7bdbb00047882 */ /* 0x000fe20000000000 */
[----:B------:R-:W-:Y:S01]  /*21740*/  UMOV UR5, 0x3ddb7cdf ;  /* 0x3ddb7cdf00057882 */ /* 0x000fe20000000000 */
[----:B------:R-:W1:Y:S01]  /*21750*/  S2R R10, SR_CgaCtaId ;  /* 0x00000000000a7919 */ /* 0x000e620000008800 */
[----:B------:R-:W-:-:S04]  /*21760*/  IADD3 R9, PT, PT, R9, 0x2810, RZ ;  /* 0x0000281009097810 */ /* 0x000fc80007ffe0ff */
[----:B-1----:R-:W-:-:S05]  /*21770*/  LEA R19, R10, R9, 0x18 ;  /* 0x000000090a137211 */ /* 0x002fca00078ec0ff */
[--C-:B----4-:R-:W-:Y:S02]  /*21780*/  IMAD R2, R2, 0xc, R19.reuse ;  /* 0x0000000c02027824 */ /* 0x110fe400078e0213 */
[----:B--2---:R-:W-:-:S03]  /*21790*/  IMAD R6, R6, 0xc, R19 ;  /* 0x0000000c06067824 */ /* 0x004fc600078e0213 */
[----:B------:R-:W-:Y:S01]  /*217a0*/  LDS R10, [R2] ;  /* 0x00000000020a7984 */ /* 0x000fe20000000800 */
[----:B---3--:R-:W-:-:S03]  /*217b0*/  IMAD R13, R7, 0xc, R19 ;  /* 0x0000000c070d7824 */ /* 0x008fc600078e0213 */
[----:B------:R-:W1:Y:S01]  /*217c0*/  LDS R11, [R6] ;  /* 0x00000000060b7984 */ /* 0x000e620000000800 */
[----:B------:R-:W-:-:S03]  /*217d0*/  IMAD R8, R8, 0xc, R19 ;  /* 0x0000000c08087824 */ /* 0x000fc600078e0213 */
[----:B------:R-:W-:Y:S04]  /*217e0*/  LDS R7, [R6+0x8] ;  /* 0x0000080006077984 */ /* 0x000fe80000000800 */
[----:B------:R-:W2:Y:S04]  /*217f0*/  LDS R34, [R13+0x8] ;  /* 0x000008000d227984 */ /* 0x000ea80000000800 */
[----:B------:R-:W3:Y:S04]  /*21800*/  LDS R22, [R2+0x8] ;  /* 0x0000080002167984 */ /* 0x000ee80000000800 */
[----:B------:R-:W-:Y:S04]  /*21810*/  LDS R5, [R6+0x4] ;  /* 0x0000040006057984 */ /* 0x000fe80000000800 */
[----:B------:R-:W4:Y:S04]  /*21820*/  LDS R26, [R13+0x4] ;  /* 0x000004000d1a7984 */ /* 0x000f280000000800 */
[----:B------:R-:W0:Y:S04]  /*21830*/  LDS R24, [R13] ;  /* 0x000000000d187984 */ /* 0x000e280000000800 */
[----:B------:R-:W0:Y:S04]  /*21840*/  LDS R20, [R2+0x4] ;  /* 0x0000040002147984 */ /* 0x000e280000000800 */
[----:B------:R-:W0:Y:S04]  /*21850*/  LDS R13, [R8] ;  /* 0x00000000080d7984 */ /* 0x000e280000000800 */
[----:B------:R-:W0:Y:S01]  /*21860*/  LDS R19, [R8+0x4] ;  /* 0x0000040008137984 */ /* 0x000e220000000800 */
[----:B-1----:R-:W-:-:S03]  /*21870*/  FADD R4, R11, -R10 ;  /* 0x8000000a0b047221 */ /* 0x002fc60000000000 */
[----:B------:R-:W1:Y:S01]  /*21880*/  LDS R21, [R8+0x8] ;  /* 0x0000080008157984 */ /* 0x000e620000000800 */
[C---:B--2---:R-:W-:Y:S01]  /*21890*/  FADD R9, -R7.reuse, R34 ;  /* 0x0000002207097221 */ /* 0x044fe20000000100 */
[----:B---3--:R-:W-:-:S03]  /*218a0*/  FADD R7, R7, -R22 ;  /* 0x8000001607077221 */ /* 0x008fc60000000000 */
[----:B------:R-:W-:Y:S01]  /*218b0*/  FMUL R22, R4, R9 ;  /* 0x0000000904167220 */ /* 0x000fe20000400000 */
[----:B----4-:R-:W-:Y:S01]  /*218c0*/  FADD R10, -R5, R26 ;  /* 0x0000001a050a7221 */ /* 0x010fe20000000100 */
[----:B0-----:R-:W-:-:S03]  /*218d0*/  FADD R11, -R11, R24 ;  /* 0x000000180b0b7221 */ /* 0x001fc60000000100 */
        /* <DEDUP_REMOVED lines=10> */
[----:B-1----:R-:W-:Y:S02]  /*21980*/  FADD R21, -R34, R21 ;  /* 0x0000001522157221 */ /* 0x002fe40000000100 */
        /* <DEDUP_REMOVED lines=19> */
.L_x_859:
[----:B------:R-:W-:Y:S01]  /*21ac0*/  MOV R33, R24 ;  /* 0x0000001800217202 */ /* 0x000fe20000000f00 */
[----:B------:R-:W-:Y:S06]  /*21ad0*/  BRA `(.L_x_860) ;  /* 0x0000000000107947 */ /* 0x000fec0003800000 */
.L_x_858:
[----:B-1----:R-:W-:Y:S01]  /*21ae0*/  FMUL.FTZ R33, R36, R23 ;  /* 0x0000001724217220 */ /* 0x002fe20000410000 */
[----:B------:R-:W-:-:S03]  /*21af0*/  FMUL.FTZ R13, R23, 0.5 ;  /* 0x3f000000170d7820 */ /* 0x000fc60000410000 */
[----:B------:R-:W-:-:S04]  /*21b00*/  FFMA R8, -R33, R33, R36 ;  /* 0x0000002121087223 */ /* 0x000fc80000000124 */
[----:B------:R-:W-:-:S07]  /*21b10*/  FFMA R33, R8, R13, R33 ;  /* 0x0000000d08217223 */ /* 0x000fce0000000021 */
.L_x_860:
        /* <DEDUP_REMOVED lines=17> */
.L_x_862:
[----:B------:R-:W-:Y:S01]  /*21c30*/  MOV R13, R24 ;  /* 0x00000018000d7202 */ /* 0x000fe20000000f00 */
[----:B------:R-:W-:Y:S06]  /*21c40*/  BRA `(.L_x_863) ;  /* 0x0000000000107947 */ /* 0x000fec0003800000 */
.L_x_861:
[----:B-1----:R-:W-:Y:S01]  /*21c50*/  FMUL.FTZ R13, R20, R19 ;  /* 0x00000013140d7220 */ /* 0x002fe20000410000 */
[----:B------:R-:W-:-:S03]  /*21c60*/  FMUL.FTZ R19, R19, 0.5 ;  /* 0x3f00000013137820 */ /* 0x000fc60000410000 */
[----:B------:R-:W-:-:S04]  /*21c70*/  FFMA R8, -R13, R13, R20 ;  /* 0x0000000d0d087223 */ /* 0x000fc80000000114 */
[----:B------:R-:W-:-:S07]  /*21c80*/  FFMA R13, R8, R19, R13 ;  /* 0x00000013080d7223 */ /* 0x000fce000000000d */
.L_x_863:
        /* <DEDUP_REMOVED lines=17> */
.L_x_865:
[----:B------:R-:W-:Y:S01]  /*21da0*/  IMAD.MOV.U32 R36, RZ, RZ, R24 ;  /* 0x000000ffff247224 */ /* 0x000fe200078e0018 */
[----:B------:R-:W-:Y:S06]  /*21db0*/  BRA `(.L_x_866) ;  /* 0x0000000000107947 */ /* 0x000fec0003800000 */
.L_x_864:
[----:B-1----:R-:W-:Y:S01]  /*21dc0*/  FMUL.FTZ R36, R21, R22 ;  /* 0x0000001615247220 */ /* 0x002fe20000410000 */
[----:B------:R-:W-:-:S03]  /*21dd0*/  FMUL.FTZ R8, R22, 0.5 ;  /* 0x3f00000016087820 */ /* 0x000fc60000410000 */
[----:B------:R-:W-:-:S04]  /*21de0*/  FFMA R19, -R36, R36, R21 ;  /* 0x0000002424137223 */ /* 0x000fc80000000115 */
[----:B------:R-:W-:-:S07]  /*21df0*/  FFMA R36, R19, R8, R36 ;  /* 0x0000000813247223 */ /* 0x000fce0000000024 */
.L_x_866:
        /* <DEDUP_REMOVED lines=13> */
.L_x_868:
[----:B------:R-:W-:Y:S05]  /*21ed0*/  BSYNC.RECONVERGENT B3 ;  /* 0x0000000000037941 */ /* 0x000fea0003800200 */
.L_x_867:
        /* <DEDUP_REMOVED lines=14> */
.L_x_870:
[----:B------:R-:W-:Y:S05]  /*21fc0*/  BSYNC.RECONVERGENT B3 ;  /* 0x0000000000037941 */ /* 0x000fea0003800200 */
.L_x_869:
        /* <DEDUP_REMOVED lines=14> */
.L_x_872:
[----:B------:R-:W-:Y:S05]  /*220b0*/  BSYNC.RECONVERGENT B3 ;  /* 0x0000000000037941 */ /* 0x000fea0003800200 */
.L_x_871:
        /* <DEDUP_REMOVED lines=14> */
.L_x_874:
[----:B------:R-:W-:Y:S05]  /*221a0*/  BSYNC.RECONVERGENT B3 ;  /* 0x0000000000037941 */ /* 0x000fea0003800200 */
.L_x_873:
        /* <DEDUP_REMOVED lines=14> */
.L_x_876:
[----:B------:R-:W-:Y:S05]  /*22290*/  BSYNC.RECONVERGENT B3 ;  /* 0x0000000000037941 */ /* 0x000fea0003800200 */
.L_x_875:
        /* <DEDUP_REMOVED lines=14> */
.L_x_878:
[----:B------:R-:W-:Y:S05]  /*22380*/  BSYNC.RECONVERGENT B3 ;  /* 0x0000000000037941 */ /* 0x000fea0003800200 */
.L_x_877:
        /* <DEDUP_REMOVED lines=14> */
.L_x_880:
[----:B------:R-:W-:Y:S05]  /*22470*/  BSYNC.RECONVERGENT B3 ;  /* 0x0000000000037941 */ /* 0x000fea0003800200 */
.L_x_879:
        /* <DEDUP_REMOVED lines=14> */
.L_x_882:
[----:B------:R-:W-:Y:S05]  /*22560*/  BSYNC.RECONVERGENT B3 ;  /* 0x0000000000037941 */ /* 0x000fea0003800200 */
.L_x_881:
        /* <DEDUP_REMOVED lines=13> */
.L_x_884:
[----:B------:R-:W-:Y:S05]  /*22640*/  BSYNC.RECONVERGENT B3 ;  /* 0x0000000000037941 */ /* 0x000fea0003800200 */
.L_x_883:
        /* <DEDUP_REMOVED lines=30> */
.L_x_886:
[----:B------:R-:W-:Y:S05]  /*22830*/  BSYNC.RECONVERGENT B3 ;  /* 0x0000000000037941 */ /* 0x000fea0003800200 */
.L_x_885:
[----:B------:R-:W-:Y:S02]  /*22840*/  HFMA2 R8, -RZ, RZ, 0.89990234375, 10328 ;  /* 0x3b33710bff087431 */ /* 0x000fe400000001ff */
[----:B------:R-:W-:Y:S01]  /*22850*/  FMUL R7, R6, R6 ;  /* 0x0000000606077220 */ /* 0x000fe20000400000 */
[C---:B------:R-:W-:Y:S01]  /*22860*/  ISETP.GE.AND P0, PT, R2.reuse, RZ, PT ;  /* 0x000000ff0200720c */ /* 0x040fe20003f06270 */
[----:B------:R-:W-:Y:S01]  /*22870*/  IMAD.MOV.U32 R9, RZ, RZ, 0x3f6ee581 ;  /* 0x3f6ee581ff097424 */ /* 0x000fe200078e00ff */
[C---:B------:R-:W-:Y:S01]  /*22880*/  FSETP.NEU.AND P2, PT, |R2|.reuse, |R5|, PT ;  /* 0x400000050200720b */ /* 0x040fe20003f4d200 */
[----:B------:R-:W-:Y:S01]  /*22890*/  FADD R2, |R2|, |R5| ;  /* 0x4000000502027221 */ /* 0x000fe20000000200 */
[----:B------:R-:W-:Y:S01]  /*228a0*/  FSETP.NEU.AND P1, PT, R4, RZ, PT ;  /* 0x000000ff0400720b */ /* 0x000fe20003f2d000 */
[----:B------:R-:W-:Y:S02]  /*228b0*/  HFMA2 R4, -RZ, RZ, 2.04296875, -15.78125 ;  /* 0x4016cbe4ff047431 */ /* 0x000fe400000001ff */
        /* <DEDUP_REMOVED lines=23> */
.L_x_890:
        /* <DEDUP_REMOVED lines=22> */
[----:B------:R-:W-:Y:S01]  /*22b90*/  MOV R15, R16 ;  /* 0x00000010000f7202 */ /* 0x000fe20000000f00 */
[----:B------:R-:W0:Y:S01]  /*22ba0*/  LDCU.64 UR6, c[0x4][URZ] ;  /* 0x01000000ff0677ac */ /* 0x000e220008000a00 */
[----:B------:R-:W-:Y:S01]  /*22bb0*/  LOP3.LUT R21, R2, 0x80000000, RZ, 0xfc, !PT ;  /* 0x8000000002157812 */ /* 0x000fe200078efcff */
[----:B------:R-:W-:Y:S01]  /*22bc0*/  UMOV UR5, URZ ;  /* 0x000000ff00057c82 */ /* 0x000fe20008000000 */
[----:B------:R-:W-:-:S05]  /*22bd0*/  UMOV UR4, URZ ;  /* 0x000000ff00047c82 */ /* 0x000fca0008000000 */
.L_x_889:
[----:B0-----:R-:W-:Y:S02]  /*22be0*/  MOV R10, UR6 ;  /* 0x00000006000a7c02 */ /* 0x001fe40008000f00 */
[----:B------:R-:W-:-:S05]  /*22bf0*/  MOV R11, UR7 ;  /* 0x00000007000b7c02 */ /* 0x000fca0008000f00 */
[----:B------:R-:W2:Y:S01]  /*22c00*/  LDG.E.CONSTANT R4, desc[UR10][R10.64] ;  /* 0x0000000a0a047981 */ /* 0x000ea2000c1e9900 */
[----:B------:R-:W-:Y:S02]  /*22c10*/  UIADD3 UR6, UP0, UPT, UR6, 0x4, URZ ;  /* 0x0000000406067890 */ /* 0x000fe4000ff1e0ff */
[----:B------:R-:W-:Y:S02]  /*22c20*/  UIADD3 UR4, UPT, UPT, UR4, 0x1, URZ ;  /* 0x0000000104047890 */ /* 0x000fe4000fffe0ff */
[----:B------:R-:W-:Y:S02]  /*22c30*/  UIADD3.X UR7, UPT, UPT, URZ, UR7, URZ, UP0, !UPT ;  /* 0x00000007ff077290 */ /* 0x000fe400087fe4ff */
[----:B------:R-:W-:Y:S01]  /*22c40*/  UISETP.NE.AND UP0, UPT, UR4, 0x6, UPT ;  /* 0x000000060400788c */ /* 0x000fe2000bf05270 */
[----:B--2---:R-:W-:-:S03]  /*22c50*/  IMAD.WIDE.U32 R4, R4, R21, RZ ;  /* 0x0000001504047225 */ /* 0x004fc600078e00ff */
[----:B------:R-:W-:-:S04]  /*22c60*/  IADD3 R2, P0, PT, R4, R8, RZ ;  /* 0x0000000804027210 */ /* 0x000fc80007f1e0ff */
[----:B------:R-:W-:Y:S01]  /*22c70*/  IADD3.X R8, PT, PT, R5, UR5, RZ, P0, !PT ;  /* 0x0000000505087c10 */ /* 0x000fe200087fe4ff */
[----:B------:R0:W-:Y:S02]  /*22c80*/  STL [R15], R2 ;  /* 0x000000020f007387 */ /* 0x0001e40000100800 */
[----:B0-----:R-:W-:Y:S01]  /*22c90*/  VIADD R15, R15, 0x4 ;  /* 0x000000040f0f7836 */ /* 0x001fe20000000000 */
[----:B------:R-:W-:Y:S06]  /*22ca0*/  BRA.U UP0, `(.L_x_889) ;  /* 0xfffffffd00cc7547 */ /* 0x000fec000b83ffff */
[----:B------:R-:W-:Y:S01]  /*22cb0*/  SHF.R.U32.HI R6, RZ, 0x17, R19 ;  /* 0x00000017ff067819 */ /* 0x000fe20000011613 */
        /* <DEDUP_REMOVED lines=22> */
[----:B------:R-:W1:Y:S01]  /*22e20*/  I2F.F64.S64 R10, R10 ;  /* 0x0000000a000a7312 */ /* 0x000e620000301c00 */
[----:B------:R-:W-:Y:S02]  /*22e30*/  LEA.HI R2, R4, R5, RZ, 0x1 ;  /* 0x0000000504027211 */ /* 0x000fe400078f08ff */
[----:B------:R-:W-:-:S02]  /*22e40*/  ISETP.GE.AND P1, PT, R6, RZ, PT ;  /* 0x000000ff0600720c */ /* 0x000fc40003f26270 */
[----:B------:R-:W-:-:S04]  /*22e50*/  IADD3 R4, PT, PT, -R2, RZ, RZ ;  /* 0x000000ff02047210 */ /* 0x000fc80007ffe1ff */
[----:B------:R-:W-:Y:S01]  /*22e60*/  @!P0 MOV R2, R4 ;  /* 0x0000000400028202 */ /* 0x000fe20000000f00 */
[----:B-1----:R-:W-:-:S10]  /*22e70*/  DMUL R20, R10, UR4 ;  /* 0x000000040a147c28 */ /* 0x002fd40008000000 */
[----:B------:R-:W1:Y:S02]  /*22e80*/  F2F.F32.F64 R20, R20 ;  /* 0x0000001400147310 */ /* 0x000e640000301000 */
[----:B01----:R-:W-:-:S07]  /*22e90*/  FSEL R6, -R20, R20, !P1 ;  /* 0x0000001414067208 */ /* 0x003fce0004800100 */
.L_x_888:
[----:B------:R-:W-:Y:S05]  /*22ea0*/  BSYNC.RECONVERGENT B0 ;  /* 0x0000000000007941 */ /* 0x000fea0003800200 */
.L_x_887:
        /* <DEDUP_REMOVED lines=23> */
.L_x_857:
[----:B------:R-:W-:Y:S05]  /*23020*/  BSYNC.RECONVERGENT B2 ;  /* 0x0000000000027941 */ /* 0x000fea0003800200 */
.L_x_856:
[----:B------:R-:W1:Y:S01]  /*23030*/  LDCU UR4, c[0x0][0x3f8] ;  /* 0x00007f00ff0477ac */ /* 0x000e620008000800 */
[----:B------:R-:W-:Y:S01]  /*23040*/  IADD3 R14, PT, PT, R14, 0x1, RZ ;  /* 0x000000010e0e7810 */ /* 0x000fe20007ffe0ff */
[----:B------:R-:W-:Y:S01]  /*23050*/  VIADD R2, R29, 0x1 ;  /* 0x000000011d027836 */ /* 0x000fe20000000000 */
[----:B-----5:R-:W-:-:S04]  /*23060*/  LEA R27, R12, R27, 0x2 ;  /* 0x0000001b0c1b7211 */ /* 0x020fc800078e10ff */
[----:B------:R-:W-:-:S04]  /*23070*/  ISETP.NE.AND P0, PT, R2, R3, PT ;  /* 0x000000030200720c */ /* 0x000fc80003f05270 */
[----:B------:R-:W-:Y:S02]  /*23080*/  SEL R29, R2, RZ, P0 ;  /* 0x000000ff021d7207 */ /* 0x000fe40000000000 */
[----:B-1----:R-:W-:-:S13]  /*23090*/  ISETP.NE.AND P1, PT, R14, UR4, PT ;  /* 0x000000040e007c0c */ /* 0x002fda000bf25270 */
[----:B------:R-:W-:Y:S05]  /*230a0*/  @P1 BRA `(.L_x_891) ;  /* 0xffffffe400681947 */ /* 0x000fea000383ffff */
.L_x_855:
[----:B------:R-:W1:Y:S01]  /*230b0*/  S2UR UR5, SR_CgaCtaId ;  /* 0x00000000000579c3 */ /* 0x000e620000008800 */
[----:B------:R-:W-:Y:S01]  /*230c0*/  ISETP.GE.U32.AND P0, PT, R3, 0x2, PT ;  /* 0x000000020300780c */ /* 0x000fe20003f06070 */
[----:B------:R-:W-:Y:S01]  /*230d0*/  UMOV UR4, 0x400 ;  /* 0x0000040000047882 */ /* 0x000fe20000000000 */
[----:B------:R0:W-:Y:S01]  /*230e0*/  STS [R17], R18 ;  /* 0x0000001211007388 */ /* 0x0001e20000000800 */
[----:B------:R-:W-:Y:S02]  /*230f0*/  MOV R2, UR4 ;  /* 0x0000000400027c02 */ /* 0x000fe40008000f00 */
[----:B-1----:R-:W-:-:S04]  /*23100*/  MOV R7, UR5 ;  /* 0x0000000500077c02 */ /* 0x002fc80008000f00 */
[----:B------:R-:W-:Y:S01]  /*23110*/  LEA R6, R7, R2, 0x18 ;  /* 0x0000000207067211 */ /* 0x000fe200078ec0ff */
[----:B------:R-:W-:Y:S06]  /*23120*/  BAR.SYNC.DEFER_BLOCKING 0x0 ;  /* 0x0000000000007b1d */ /* 0x000fec0000010000 */
[----:B0-----:R-:W-:Y:S05]  /*23130*/  @!P0 BRA `(.L_x_892) ;  /* 0x0000000000308947 */ /* 0x001fea0003800000 */
[----:B----4-:R-:W-:-:S07]  /*23140*/  MOV R4, R3 ;  /* 0x0000000300047202 */ /* 0x010fce0000000f00 */
.L_x_893:
        /* <DEDUP_REMOVED lines=11> */
.L_x_892:
[----:B----4-:R-:W0:Y:S01]  /*23200*/  LDS R4, [R6] ;  /* 0x0000000006047984 */ /* 0x010e220000000800 */
[----:B--2---:R-:W-:Y:S01]  /*23210*/  FADD R31, R32, R31 ;  /* 0x0000001f201f7221 */ /* 0x004fe20000000000 */
[----:B------:R-:W-:Y:S01]  /*23220*/  ISETP.NE.AND P0, PT, R0, RZ, PT ;  /* 0x000000ff0000720c */ /* 0x000fe20003f05270 */
[----:B------:R-:W-:Y:S02]  /*23230*/  BSSY.RECONVERGENT B1, `(.L_x_894) ;  /* 0x000004b000017945 */ /* 0x000fe40003800200 */
[----:B------:R-:W-:-:S04]  /*23240*/  FADD R31, R30, R31 ;  /* 0x0000001f1e1f7221 */ /* 0x000fc80000000000 */
[----:B------:R-:W-:-:S04]  /*23250*/  FADD R31, R28, R31 ;  /* 0x0000001f1c1f7221 */ /* 0x000fc80000000000 */
[----:B0-----:R-:W-:-:S05]  /*23260*/  FADD R31, R4, R31 ;  /* 0x0000001f041f7221 */ /* 0x001fca0000000000 */
[----:B------:R0:W-:Y:S01]  /*23270*/  STS [R6+0x98ec], R31 ;  /* 0x0098ec1f06007388 */ /* 0x0001e20000000800 */
[----:B------:R-:W-:Y:S06]  /*23280*/  BAR.SYNC.DEFER_BLOCKING 0x0 ;  /* 0x0000000000007b1d */ /* 0x000fec0000010000 */
[----:B------:R-:W-:Y:S05]  /*23290*/  @P0 BRA `(.L_x_895) ;  /* 0x0000000400100947 */ /* 0x000fea0003800000 */
[----:B------:R-:W1:Y:S01]  /*232a0*/  LDS.64 R44, [R6+0x98e8] ;  /* 0x0098e800062c7984 */ /* 0x000e620000000a00 */
[----:B------:R-:W-:Y:S02]  /*232b0*/  HFMA2 R4, -RZ, RZ, 0, 5.9604644775390625e-08 ;  /* 0x00000001ff047431 */ /* 0x000fe400000001ff */
[----:B-1----:R-:W-:-:S05]  /*232c0*/  FADD R44, R45, -R44 ;  /* 0x8000002c2d2c7221 */ /* 0x002fca0000000000 */
[----:B------:R-:W-:-:S13]  /*232d0*/  FSETP.GTU.AND P0, PT, R44, RZ, PT ;  /* 0x000000ff2c00720b */ /* 0x000fda0003f0c000 */
[----:B------:R-:W-:Y:S05]  /*232e0*/  @!P0 BRA `(.L_x_896) ;  /* 0x0000000000f88947 */ /* 0x000fea0003800000 */
[----:B------:R-:W1:Y:S01]  /*232f0*/  LDCU UR4, c[0x0][0x498] ;  /* 0x00009300ff0477ac */ /* 0x000e620008000800 */
[----:B------:R-:W-:Y:S01]  /*23300*/  MOV R4, 0x1 ;  /* 0x0000000100047802 */ /* 0x000fe20000000f00 */
[----:B------:R-:W2:Y:S01]  /*23310*/  F2F.F64.F32 R44, R44 ;  /* 0x0000002c002c7310 */ /* 0x000ea20000201800 */
[----:B------:R-:W-:Y:S01]  /*23320*/  UMOV UR5, 0x3f604778 ;  /* 0x3f60477800057882 */ /* 0x000fe20000000000 */
[----:B--2---:R-:W-:-:S06]  /*23330*/  FSETP.GEU.AND P1, PT, |R45|, 6.5827683646048100446e-37, PT ;  /* 0x036000002d00780b */ /* 0x004fcc0003f2e200 */
[----:B-1----:R-:W1:Y:S01]  /*23340*/  F2F.F64.F32 R24, UR4 ;  /* 0x0000000400187d10 */ /* 0x002e620008201800 */
[----:B------:R-:W-:Y:S02]  /*23350*/  UMOV UR4, 0x6186a51 ;  /* 0x06186a5100047882 */ /* 0x000fe40000000000 */
[----:B-1----:R-:W-:-:S06]  /*23360*/  DMUL R24, R24, -UR4 ;  /* 0x8000000418187c28 */ /* 0x002fcc0008000000 */
        /* <DEDUP_REMOVED lines=14> */
.L_x_897:
[----:B------:R-:W0:Y:S01]  /*23450*/  S2UR UR5, SR_CgaCtaId ;  /* 0x00000000000579c3 */ /* 0x000e220000008800 */
[----:B------:R-:W-:Y:S01]  /*23460*/  UMOV UR4, 0x400 ;  /* 0x0000040000047882 */ /* 0x000fe20000000000 */
[----:B------:R-:W1:Y:S01]  /*23470*/  F2F.F32.F64 R46, R46 ;  /* 0x0000002e002e7310 */ /* 0x000e620000301000 */
[----:B------:R-:W-:Y:S01]  /*23480*/  IMAD.U32 R2, RZ, RZ, UR4 ;  /* 0x00000004ff027e24 */ /* 0x000fe2000f8e00ff */
[----:B------:R-:W-:Y:S02]  /*23490*/  MOV R5, 0x3bbb989d ;  /* 0x3bbb989d00057802 */ /* 0x000fe40000000f00 */
[----:B------:R-:W-:-:S03]  /*234a0*/  MOV R13, 0x437c0000 ;  /* 0x437c0000000d7802 */ /* 0x000fc60000000f00 */
[----:B-1----:R-:W-:-:S04]  /*234b0*/  FFMA.SAT R4, R46, R5, 0.5 ;  /* 0x3f0000002e047423 */ /* 0x002fc80000002005 */
[----:B------:R-:W-:Y:S01]  /*234c0*/  FFMA.RM R12, R4, R13, 12582913 ;  /* 0x4b400001040c7423 */ /* 0x000fe2000000400d */
[----:B0-----:R-:W-:-:S03]  /*234d0*/  MOV R7, UR5 ;  /* 0x0000000500077c02 */ /* 0x001fc60008000f00 */
[C---:B------:R-:W-:Y:S01]  /*234e0*/  FADD R5, R12.reuse, -12583039 ;  /* 0xcb40007f0c057421 */ /* 0x040fe20000000000 */
[----:B------:R-:W-:Y:S02]  /*234f0*/  SHF.L.U32 R12, R12, 0x17, RZ ;  /* 0x000000170c0c7819 */ /* 0x000fe400000006ff */
[----:B------:R-:W-:Y:S01]  /*23500*/  LEA R6, R7, R2, 0x18 ;  /* 0x0000000207067211 */ /* 0x000fe200078ec0ff */
[----:B------:R-:W-:-:S04]  /*23510*/  FFMA R5, R46, 1.4426950216293334961, -R5 ;  /* 0x3fb8aa3b2e057823 */ /* 0x000fc80000000805 */
[----:B------:R-:W0:Y:S01]  /*23520*/  LDS.128 R8, [R6+0x98f0] ;  /* 0x0098f00006087984 */ /* 0x000e220000000c00 */
[----:B------:R-:W-:-:S06]  /*23530*/  FFMA R13, R46, 1.925963033500011079e-08, R5 ;  /* 0x32a570602e0d7823 */ /* 0x000fcc0000000005 */
[----:B------:R-:W1:Y:S02]  /*23540*/  MUFU.EX2 R13, R13 ;  /* 0x0000000d000d7308 */ /* 0x000e640000000800 */
[----:B-1----:R-:W-:Y:S01]  /*23550*/  FMUL R12, R12, R13 ;  /* 0x0000000d0c0c7220 */ /* 0x002fe20000400000 */
[----:B0-----:R-:W-:Y:S02]  /*23560*/  IADD3 R4, P0, PT, R8, R10, RZ ;  /* 0x0000000a08047210 */ /* 0x001fe40007f1e0ff */
[----:B------:R-:W-:Y:S02]  /*23570*/  LOP3.LUT R18, R10, R8, RZ, 0x3c, !PT ;  /* 0x000000080a127212 */ /* 0x000fe400078e3cff */
[----:B------:R-:W-:Y:S02]  /*23580*/  LOP3.LUT R21, R11, R9, RZ, 0x3c, !PT ;  /* 0x000000090b157212 */ /* 0x000fe400078e3cff */
[----:B------:R-:W-:Y:S02]  /*23590*/  SHF.L.W.U32.HI R15, R8, 0x17, R9 ;  /* 0x00000017080f7819 */ /* 0x000fe40000010e09 */
[----:B------:R-:W-:-:S02]  /*235a0*/  IADD3.X R5, PT, PT, R9, R11, RZ, P0, !PT ;  /* 0x0000000b09057210 */ /* 0x000fc400007fe4ff */
[C---:B------:R-:W-:Y:S02]  /*235b0*/  SHF.L.U32 R16, R18.reuse, 0xe, RZ ;  /* 0x0000000e12107819 */ /* 0x040fe400000006ff */
[----:B------:R-:W-:Y:S02]  /*235c0*/  SHF.L.W.U32.HI R14, R9, 0x17, R8 ;  /* 0x00000017090e7819 */ /* 0x000fe40000010e08 */
[----:B------:R-:W-:Y:S02]  /*235d0*/  SHF.L.U64.HI R19, R18, 0xe, R21 ;  /* 0x0000000e12137819 */ /* 0x000fe40000010215 */
[----:B------:R-:W-:Y:S02]  /*235e0*/  SHF.R.U64 R4, R4, 0xb, R5 ;  /* 0x0000000b04047819 */ /* 0x000fe40000001205 */
[----:B------:R-:W-:Y:S02]  /*235f0*/  LOP3.LUT R17, R15, R16, RZ, 0x3c, !PT ;  /* 0x000000100f117212 */ /* 0x000fe400078e3cff */
[----:B------:R-:W-:-:S02]  /*23600*/  LOP3.LUT R19, R14, R19, RZ, 0x3c, !PT ;  /* 0x000000130e137212 */ /* 0x000fc400078e3cff */
[----:B------:R-:W-:Y:S02]  /*23610*/  SHF.L.W.U32.HI R14, R21, 0x4, R18 ;  /* 0x00000004150e7819 */ /* 0x000fe40000010e12 */
[----:B------:R-:W-:Y:S02]  /*23620*/  SHF.L.W.U32.HI R15, R18, 0x4, R21 ;  /* 0x00000004120f7819 */ /* 0x000fe40000010e15 */
[----:B------:R-:W-:Y:S02]  /*23630*/  SHF.R.U32.HI R5, RZ, 0xb, R5 ;  /* 0x0000000bff057819 */ /* 0x000fe40000011605 */
[----:B------:R-:W-:Y:S02]  /*23640*/  LOP3.LUT R8, R17, R10, R8, 0x96, !PT ;  /* 0x0000000a11087212 */ /* 0x000fe400078e9608 */
[----:B------:R-:W-:Y:S01]  /*23650*/  LOP3.LUT R9, R19, R11, R9, 0x96, !PT ;  /* 0x0000000b13097212 */ /* 0x000fe200078e9609 */
[----:B------:R-:W0:Y:S01]  /*23660*/  I2F.U64 R4, R4 ;  /* 0x0000000400047312 */ /* 0x000e220000301000 */
[----:B------:R-:W-:-:S02]  /*23670*/  MOV R10, R15 ;  /* 0x0000000f000a7202 */ /* 0x000fc40000000f00 */
[----:B------:R-:W-:-:S05]  /*23680*/  MOV R11, R14 ;  /* 0x0000000e000b7202 */ /* 0x000fca0000000f00 */
[----:B------:R1:W-:Y:S01]  /*23690*/  STS.128 [R6+0x98f0], R8 ;  /* 0x0098f00806007388 */ /* 0x0003e20000000c00 */
[----:B0-----:R-:W-:-:S05]  /*236a0*/  FMUL R5, R4, 1.1102230246251565404e-16 ;  /* 0x2500000004057820 */ /* 0x001fca0000400000 */
[----:B------:R-:W-:-:S04]  /*236b0*/  FSETP.GEU.AND P0, PT, R5, R12, PT ;  /* 0x0000000c0500720b */ /* 0x000fc80003f0e000 */
[----:B-1----:R-:W-:-:S09]  /*236c0*/  SEL R4, RZ, 0x1, P0 ;  /* 0x00000001ff047807 */ /* 0x002fd20000000000 */
.L_x_896:
[----:B------:R1:W-:Y:S02]  /*236d0*/  STS.U8 [R6+0x9900], R4 ;  /* 0x0099000406007388 */ /* 0x0003e40000000000 */
.L_x_895:
[----:B------:R-:W-:Y:S05]  /*236e0*/  BSYNC.RECONVERGENT B1 ;  /* 0x0000000000017941 */ /* 0x000fea0003800200 */
.L_x_894:
[----:B------:R-:W-:Y:S06]  /*236f0*/  BAR.SYNC.DEFER_BLOCKING 0x0 ;  /* 0x0000000000007b1d */ /* 0x000fec0000010000 */
[----:B------:R-:W-:Y:S01]  /*23700*/  BSSY.RECONVERGENT B0, `(.L_x_898) ;  /* 0x0000019000007945 */ /* 0x000fe20003800200 */
[----:B-1----:R-:W1:Y:S02]  /*23710*/  LDS.U8 R4, [R6+0x9900] ;  /* 0x0099000006047984 */ /* 0x002e640000000000 */
[----:B-1----:R-:W-:-:S13]  /*23720*/  ISETP.NE.AND P0, PT, R4, RZ, PT ;  /* 0x000000ff0400720c */ /* 0x002fda0003f05270 */
[----:B------:R-:W-:Y:S05]  /*23730*/  @P0 BRA `(.L_x_899) ;  /* 0x0000000000540947 */ /* 0x000fea0003800000 */
[----:B------:R-:W1:Y:S01]  /*23740*/  LDC R11, c[0x0][0x4a4] ;  /* 0x00012900ff0b7b82 */ /* 0x000e620000000800 */
[----:B------:R-:W-:Y:S01]  /*23750*/  BSSY.RECONVERGENT B1, `(.L_x_900) ;  /* 0x0000012000017945 */ /* 0x000fe20003800200 */
[----:B-1----:R-:W-:-:S13]  /*23760*/  ISETP.GE.AND P0, PT, R0, R11, PT ;  /* 0x0000000b0000720c */ /* 0x002fda0003f06270 */
[----:B------:R-:W-:Y:S05]  /*23770*/  @P0 BRA `(.L_x_901) ;  /* 0x00000000003c0947 */ /* 0x000fea0003800000 */
[----:B------:R-:W-:Y:S01]  /*23780*/  IADD3 R4, PT, PT, R2, 0x2810, RZ ;  /* 0x0000281002047810 */ /* 0x000fe20007ffe0ff */
[----:B------:R-:W-:-:S03]  /*23790*/  IMAD.MOV.U32 R8, RZ, RZ, R0 ;  /* 0x000000ffff087224 */ /* 0x000fc600078e0000 */
[----:B------:R-:W-:-:S07]  /*237a0*/  LEA R13, R7, R4, 0x18 ;  /* 0x00000004070d7211 */ /* 0x000fce00078ec0ff */
.L_x_902:
[----:B-1----:R-:W1:Y:S02]  /*237b0*/  LDC.64 R4, c[0x0][0x390] ;  /* 0x0000e400ff047b82 */ /* 0x002e640000000a00 */
[----:B-1----:R-:W-:-:S05]  /*237c0*/  IMAD.WIDE R4, R8, 0xc, R4 ;  /* 0x0000000c08047825 */ /* 0x002fca00078e0204 */
[----:B------:R-:W2:Y:S04]  /*237d0*/  LDG.E R10, desc[UR10][R4.64] ;  /* 0x0000000a040a7981 */ /* 0x000ea8000c1e1900 */
[----:B------:R-:W4:Y:S04]  /*237e0*/  LDG.E R12, desc[UR10][R4.64+0x4] ;  /* 0x0000040a040c7981 */ /* 0x000f28000c1e1900 */
[----:B------:R-:W5:Y:S01]  /*237f0*/  LDG.E R14, desc[UR10][R4.64+0x8] ;  /* 0x0000080a040e7981 */ /* 0x000f62000c1e1900 */
[----:B------:R-:W-:Y:S01]  /*23800*/  IMAD R9, R8, 0xc, R13 ;  /* 0x0000000c08097824 */ /* 0x000fe200078e020d */
[----:B------:R-:W-:-:S04]  /*23810*/  IADD3 R8, PT, PT, R3, R8, RZ ;  /* 0x0000000803087210 */ /* 0x000fc80007ffe0ff */
[----:B------:R-:W-:Y:S01]  /*23820*/  ISETP.GE.AND P0, PT, R8, R11, PT ;  /* 0x0000000b0800720c */ /* 0x000fe20003f06270 */
[----:B--2---:R1:W-:Y:S04]  /*23830*/  STS [R9], R10 ;  /* 0x0000000a09007388 */ /* 0x0043e80000000800 */
[----:B----4-:R1:W-:Y:S04]  /*23840*/  STS [R9+0x4], R12 ;  /* 0x0000040c09007388 */ /* 0x0103e80000000800 */
[----:B-----5:R1:W-:Y:S04]  /*23850*/  STS [R9+0x8], R14 ;  /* 0x0000080e09007388 */ /* 0x0203e80000000800 */
[----:B------:R-:W-:Y:S05]  /*23860*/  @!P0 BRA `(.L_x_902) ;  /* 0xfffffffc00d08947 */ /* 0x000fea000383ffff */
.L_x_901:
[----:B------:R-:W-:Y:S05]  /*23870*/  BSYNC.RECONVERGENT B1 ;  /* 0x0000000000017941 */ /* 0x000fea0003800200 */
.L_x_900:
[----:B------:R-:W-:Y:S06]  /*23880*/  BAR.SYNC.DEFER_BLOCKING 0x0 ;  /* 0x0000000000007b1d */ /* 0x000fec0000010000 */
.L_x_899:
[----:B------:R-:W-:Y:S05]  /*23890*/  BSYNC.RECONVERGENT B0 ;  /* 0x0000000000007941 */ /* 0x000fea0003800200 */
.L_x_898:
[----:B-1----:R-:W1:Y:S01]  /*238a0*/  I2F.U32.RP R10, R3 ;  /* 0x00000003000a7306 */ /* 0x002e620000209000 */
[----:B------:R-:W-:Y:S01]  /*238b0*/  IADD3 R8, PT, PT, R0, R3, RZ ;  /* 0x0000000300087210 */ /* 0x000fe20007ffe0ff */
[----:B------:R-:W2:Y:S01]  /*238c0*/  LDCU.64 UR4, c[0x0][0x438] ;  /* 0x00008700ff0477ac */ /* 0x000ea20008000a00 */
[----:B------:R-:W-:Y:S01]  /*238d0*/  ISETP.NE.U32.AND P2, PT, R3, RZ, PT ;  /* 0x000000ff0300720c */ /* 0x000fe20003f45070 */
[----:B------:R-:W-:Y:S01]  /*238e0*/  BSSY.RECONVERGENT B0, `(.L_x_903) ;  /* 0x0000065000007945 */ /* 0x000fe20003800200 */
[C---:B------:R-:W-:Y:S01]  /*238f0*/  ISETP.GE.U32.AND P0, PT, R8.reuse, 0x400, PT ;  /* 0x000004000800780c */ /* 0x040fe20003f06070 */
[----:B------:R-:W4:Y:S01]  /*23900*/  LDCU.64 UR6, c[0x0][0x450] ;  /* 0x00008a00ff0677ac */ /* 0x000f220008000a00 */
[----:B------:R-:W-:Y:S02]  /*23910*/  VIMNMX.U32 R9, PT, PT, R8, 0x400, !PT ;  /* 0x0000040008097848 */ /* 0x000fe40007fe0000 */
[----:B------:R-:W-:Y:S01]  /*23920*/  SEL R58, RZ, 0x1, P0 ;  /* 0x00000001ff3a7807 */ /* 0x000fe20000000000 */
[----:B------:R-:W0:Y:S01]  /*23930*/  LDCU.128 UR12, c[0x0][0x440] ;  /* 0x00008800ff0c77ac */ /* 0x000e220008000c00 */
[----:B------:R-:W-:-:S02]  /*23940*/  ISETP.NE.AND P4, PT, R0, RZ, PT ;  /* 0x000000ff0000720c */ /* 0x000fc40003f85270 */
[----:B------:R-:W-:Y:S01]  /*23950*/  IADD3 R8, PT, PT, R9, -R8, -R58 ;  /* 0x8000000809087210 */ /* 0x000fe20007ffe83a */
[----:B-1----:R-:W1:Y:S02]  /*23960*/  MUFU.RCP R10, R10 ;  /* 0x0000000a000a7308 */ /* 0x002e640000001000 */
[----:B-1----:R-:W-:-:S06]  /*23970*/  IADD3 R4, PT, PT, R10, 0xffffffe, RZ ;  /* 0x0ffffffe0a047810 */ /* 0x002fcc0007ffe0ff */
[----:B------:R1:W5:Y:S02]  /*23980*/  F2I.FTZ.U32.TRUNC.NTZ R5, R4 ;  /* 0x0000000400057305 */ /* 0x000364000021f000 */
[----:B-1----:R-:W-:Y:S02]  /*23990*/  MOV R4, RZ ;  /* 0x000000ff00047202 */ /* 0x002fe40000000f00 */
[----:B-----5:R-:W-:-:S05]  /*239a0*/  IADD3 R12, PT, PT, RZ, -R5, RZ ;  /* 0x80000005ff0c7210 */ /* 0x020fca0007ffe0ff */
[----:B------:R-:W-:-:S04]  /*239b0*/  IMAD R11, R12, R3, RZ ;  /* 0x000000030c0b7224 */ /* 0x000fc800078e02ff */
[----:B------:R-:W-:-:S06]  /*239c0*/  IMAD.HI.U32 R5, R5, R11, R4 ;  /* 0x0000000b05057227 */ /* 0x000fcc00078e0004 */
[----:B------:R-:W-:-:S05]  /*239d0*/  IMAD.HI.U32 R5, R5, R8, RZ ;  /* 0x0000000805057227 */ /* 0x000fca00078e00ff */
[----:B------:R-:W-:-:S05]  /*239e0*/  IADD3 R4, PT, PT, -R5, RZ, RZ ;  /* 0x000000ff05047210 */ /* 0x000fca0007ffe1ff */
[----:B------:R-:W-:Y:S01]  /*239f0*/  IMAD R8, R3, R4, R8 ;  /* 0x0000000403087224 */ /* 0x000fe200078e0208 */
[----:B------:R-:W-:-:S04]  /*23a00*/  MOV R4, R0 ;  /* 0x0000000000047202 */ /* 0x000fc80000000f00 */
[----:B------:R-:W-:-:S13]  /*23a10*/  ISETP.GE.U32.AND P0, PT, R8, R3, PT ;  /* 0x000000030800720c */ /* 0x000fda0003f06070 */
[-C--:B------:R-:W-:Y:S02]  /*23a20*/  @P0 IADD3 R8, PT, PT, R8, -R3.reuse, RZ ;  /* 0x8000000308080210 */ /* 0x080fe40007ffe0ff */
[----:B------:R-:W-:Y:S02]  /*23a30*/  @P0 IADD3 R5, PT, PT, R5, 0x1, RZ ;  /* 0x0000000105050810 */ /* 0x000fe40007ffe0ff */
[----:B------:R-:W-:Y:S02]  /*23a40*/  ISETP.GE.U32.AND P1, PT, R8, R3, PT ;  /* 0x000000030800720c */ /* 0x000fe40003f26070 */
[----:B------:R-:W1:Y:S11]  /*23a50*/  LDC.64 R8, c[0x0][0x458] ;  /* 0x00011600ff087b82 */ /* 0x000e760000000a00 */
[----:B------:R-:W-:-:S02]  /*23a60*/  @P1 IADD3 R5, PT, PT, R5, 0x1, RZ ;  /* 0x0000000105051810 */ /* 0x000fc40007ffe0ff */
[----:B------:R-:W-:-:S05]  /*23a70*/  @!P2 LOP3.LUT R5, RZ, R3, RZ, 0x33, !PT ;  /* 0x00000003ff05a212 */ /* 0x000fca00078e33ff */
[----:B------:R-:W-:Y:S01]  /*23a80*/  IMAD.IADD R58, R58, 0x1, R5 ;  /* 0x000000013a3a7824 */ /* 0x000fe200078e0205 */
[----:B------:R-:W-:-:S04]  /*23a90*/  SHF.L.U32 R5, R0, 0x4, RZ ;  /* 0x0000000400057819 */ /* 0x000fc800000006ff */
[C---:B------:R-:W-:Y:S01]  /*23aa0*/  LOP3.LUT R50, R58.reuse, 0x3, RZ, 0xc0, !PT ;  /* 0x000000033a327812 */ /* 0x040fe200078ec0ff */
[----:B-1----:R-:W-:Y:S01]  /*23ab0*/  IMAD.WIDE.U32 R8, R5, 0x4, R8 ;  /* 0x0000000405087825 */ /* 0x002fe200078e0008 */
[----:B------:R-:W-:Y:S02]  /*23ac0*/  ISETP.GE.U32.AND P0, PT, R58, 0x3, PT ;  /* 0x000000033a00780c */ /* 0x000fe40003f06070 */
[----:B------:R-:W-:Y:S02]  /*23ad0*/  ISETP.NE.AND P1, PT, R50, 0x3, PT ;  /* 0x000000033200780c */ /* 0x000fe40003f25270 */
[----:B------:R-:W-:Y:S01]  /*23ae0*/  IADD3 R51, PT, PT, R58, 0x1, RZ ;  /* 0x000000013a337810 */ /* 0x000fe20007ffe0ff */
[----:B0-2-4-:R-:W-:Y:S10]  /*23af0*/  @P4 BRA `(.L_x_904) ;  /* 0x00000004000c4947 */ /* 0x015ff40003800000 */
[----:B------:R-:W0:Y:S04]  /*23b00*/  LDS R5, [R6+0x5810] ;  /* 0x0058100006057984 */ /* 0x000e280000000800 */
[----:B------:R-:W1:Y:S04]  /*23b10*/  LDS R11, [R6+0x5814] ;  /* 0x00581400060b7984 */ /* 0x000e680000000800 */
[----:B------:R-:W2:Y:S04]  /*23b20*/  LDS R13, [R6+0x5818] ;  /* 0x00581800060d7984 */ /* 0x000ea80000000800 */
[----:B------:R-:W4:Y:S04]  /*23b30*/  LDS R15, [R6+0x581c] ;  /* 0x00581c00060f7984 */ /* 0x000f280000000800 */
[----:B------:R-:W5:Y:S04]  /*23b40*/  LDS R17, [R6+0x5820] ;  /* 0x0058200006117984 */ /* 0x000f680000000800 */
[----:B------:R-:W3:Y:S04]  /*23b50*/  LDS R19, [R6+0x5824] ;  /* 0x0058240006137984 */ /* 0x000ee80000000800 */
[----:B------:R-:W3:Y:S04]  /*23b60*/  LDS R21, [R6+0x5828] ;  /* 0x0058280006157984 */ /* 0x000ee80000000800 */
[----:B------:R-:W3:Y:S04]  /*23b70*/  LDS R23, [R6+0x582c] ;  /* 0x00582c0006177984 */ /* 0x000ee80000000800 */
[----:B------:R-:W-:Y:S04]  /*23b80*/  LDS R25, [R6+0x5830] ;  /* 0x0058300006197984 */ /* 0x000fe80000000800 */
[----:B------:R-:W-:Y:S04]  /*23b90*/  LDS R27, [R6+0x5834] ;  /* 0x00583400061b7984 */ /* 0x000fe80000000800 */
[----:B------:R-:W-:Y:S01]  /*23ba0*/  LDS R29, [R6+0x5838] ;  /* 0x00583800061d7984 */ /* 0x000fe20000000800 */
[----:B0-----:R-:W-:-:S03]  /*23bb0*/  FSETP.NE.AND P5, PT, |R5|, +INF , PT ;  /* 0x7f8000000500780b */ /* 0x001fc60003fa5200 */
[----:B------:R-:W-:Y:S01]  /*23bc0*/  LDS R31, [R6+0x583c] ;  /* 0x00583c00061f7984 */ /* 0x000fe20000000800 */
[----:B-1----:R-:W-:-:S03]  /*23bd0*/  FSETP.NE.AND P6, PT, |R11|, +INF , PT ;  /* 0x7f8000000b00780b */ /* 0x002fc60003fc5200 */
[----:B------:R-:W-:Y:S01]  /*23be0*/  LDS.U8 R10, [R6+0x9900] ;  /* 0x00990000060a7984 */ /* 0x000fe20000000000 */
[----:B--2---:R-:W-:-:S03]  /*23bf0*/  FSETP.NE.AND P2, PT, |R13|, +INF , PT ;  /* 0x7f8000000d00780b */ /* 0x004fc60003f45200 */
[----:B------:R-:W0:Y:S01]  /*23c00*/  LDS.64 R36, [R6+0x98e8] ;  /* 0x0098e80006247984 */ /* 0x000e220000000a00 */
[----:B----4-:R-:W-:-:S03]  /*23c10*/  FSETP.NE.AND P3, PT, |R15|, +INF , PT ;  /* 0x7f8000000f00780b */ /* 0x010fc60003f65200 */
[----:B------:R-:W1:Y:S04]  /*23c20*/  LDS R33, [R6+0x5840] ;  /* 0x0058400006217984 */ /* 0x000e680000000800 */
[----:B------:R-:W2:Y:S04]  /*23c30*/  LDS R35, [R6+0x5844] ;  /* 0x0058440006237984 */ /* 0x000ea80000000800 */
[----:B------:R0:W-:Y:S04]  /*23c40*/  STS [R6+0x9848], R5 ;  /* 0x0098480506007388 */ /* 0x0001e80000000800 */
[----:B------:R-:W-:Y:S01]  /*23c50*/  @!P5 STS [R6+0x9848], RZ ;  /* 0x009848ff0600d388 */ /* 0x000fe20000000800 */
[----:B-----5:R-:W-:-:S03]  /*23c60*/  FSETP.NE.AND P5, PT, |R17|, +INF , PT ;  /* 0x7f8000001100780b */ /* 0x020fc60003fa5200 */
[----:B------:R4:W-:Y:S04]  /*23c70*/  STS [R6+0x984c], R11 ;  /* 0x00984c0b06007388 */ /* 0x0009e80000000800 */
[----:B------:R0:W-:Y:S04]  /*23c80*/  STS [R6+0x9850], R13 ;  /* 0x0098500d06007388 */ /* 0x0001e80000000800 */
[----:B------:R0:W-:Y:S04]  /*23c90*/  STS [R6+0x9854], R15 ;  /* 0x0098540f06007388 */ /* 0x0001e80000000800 */
[----:B------:R0:W-:Y:S01]  /*23ca0*/  @!P6 STS [R6+0x984c], RZ ;  /* 0x00984cff0600e388 */ /* 0x0001e20000000800 */
[----:B---3--:R-:W-:-:S03]  /*23cb0*/  FSETP.NE.AND P6, PT, |R19|, +INF , PT ;  /* 0x7f8000001300780b */ /* 0x008fc60003fc5200 */
[----:B------:R3:W-:Y:S01]  /*23cc0*/  @!P2 STS [R6+0x9850], RZ ;  /* 0x009850ff0600a388 */ /* 0x0007e20000000800 */
[----:B------:R-:W-:-:S03]  /*23cd0*/  FSETP.NE.AND P2, PT, |R21|, +INF , PT ;  /* 0x7f8000001500780b */ /* 0x000fc60003f45200 */
[----:B------:R3:W-:Y:S01]  /*23ce0*/  @!P3 STS [R6+0x9854], RZ ;  /* 0x009854ff0600b388 */ /* 0x0007e20000000800 */
[----:B------:R-:W-:Y:S01]  /*23cf0*/  FSETP.NE.AND P3, PT, |R23|, +INF , PT ;  /* 0x7f8000001700780b */ /* 0x000fe20003f65200 */
[----:B0-----:R-:W-:Y:S02]  /*23d00*/  FADD R5, R37, -R36 ;  /* 0x8000002425057221 */ /* 0x001fe40000000000 */
[----:B------:R3:W-:Y:S04]  /*23d10*/  STS [R6+0x9858], R17 ;  /* 0x0098581106007388 */ /* 0x0007e80000000800 */
[----:B------:R3:W-:Y:S01]  /*23d20*/  @!P5 STS [R6+0x9858], RZ ;  /* 0x009858ff0600d388 */ /* 0x0007e20000000800 */
[----:B------:R-:W-:-:S03]  /*23d30*/  FSETP.NE.AND P5, PT, |R25|, +INF , PT ;  /* 0x7f8000001900780b */ /* 0x000fc60003fa5200 */
[----:B------:R3:W-:Y:S04]  /*23d40*/  STS [R6+0x985c], R19 ;  /* 0x00985c1306007388 */ /* 0x0007e80000000800 */
[----:B------:R3:W-:Y:S04]  /*23d50*/  STS [R6+0x9860], R21 ;  /* 0x0098601506007388 */ /* 0x0007e80000000800 */
[----:B------:R3:W-:Y:S04]  /*23d60*/  STS [R6+0x9864], R23 ;  /* 0x0098641706007388 */ /* 0x0007e80000000800 */
[----:B------:R3:W-:Y:S01]  /*23d70*/  @!P6 STS [R6+0x985c], RZ ;  /* 0x00985cff0600e388 */ /* 0x0007e20000000800 */
[----:B------:R-:W-:-:S03]  /*23d80*/  FSETP.NE.AND P6, PT, |R27|, +INF , PT ;  /* 0x7f8000001b00780b */ /* 0x000fc60003fc5200 */
[----:B------:R3:W-:Y:S01]  /*23d90*/  @!P2 STS [R6+0x9860], RZ ;  /* 0x009860ff0600a388 */ /* 0x0007e20000000800 */
[----:B------:R-:W-:-:S03]  /*23da0*/  FSETP.NE.AND P2, PT, |R29|, +INF , PT ;  /* 0x7f8000001d00780b */ /* 0x000fc60003f45200 */
[----:B------:R3:W-:Y:S01]  /*23db0*/  @!P3 STS [R6+0x9864], RZ ;  /* 0x009864ff0600b388 */ /* 0x0007e20000000800 */
[----:B------:R-:W-:-:S03]  /*23dc0*/  FSETP.NE.AND P3, PT, |R31|, +INF , PT ;  /* 0x7f8000001f00780b */ /* 0x000fc60003f65200 */
[----:B------:R3:W-:Y:S04]  /*23dd0*/  STS [R6+0x9868], R25 ;  /* 0x0098681906007388 */ /* 0x0007e80000000800 */
[----:B------:R3:W-:Y:S01]  /*23de0*/  @!P5 STS [R6+0x9868], RZ ;  /* 0x009868ff0600d388 */ /* 0x0007e20000000800 */
[----:B------:R-:W-:-:S03]  /*23df0*/  ISETP.NE.AND P5, PT, R10, RZ, PT ;  /* 0x000000ff0a00720c */ /* 0x000fc60003fa5270 */
[----:B------:R3:W-:Y:S01]  /*23e00*/  STS [R6+0x986c], R27 ;  /* 0x00986c1b06007388 */ /* 0x0007e20000000800 */
[----:B----4-:R-:W-:-:S03]  /*23e10*/  FSEL R11, RZ, 1, !P5 ;  /* 0x3f800000ff0b7808 */ /* 0x010fc60006800000 */
[----:B------:R3:W-:Y:S01]  /*23e20*/  STS [R6+0x9870], R29 ;  /* 0x0098701d06007388 */ /* 0x0007e20000000800 */
[----:B------:R-:W-:-:S03]  /*23e30*/  FSETP.NE.AND P5, PT, R11, +INF , PT ;  /* 0x7f8000000b00780b */ /* 0x000fc60003fa5000 */
[----:B------:R3:W-:Y:S04]  /*23e40*/  STS [R6+0x9874], R31 ;  /* 0x0098741f06007388 */ /* 0x0007e80000000800 */
[----:B------:R3:W-:Y:S01]  /*23e50*/  @!P6 STS [R6+0x986c], RZ ;  /* 0x00986cff0600e388 */ /* 0x0007e20000000800 */
[----:B-1----:R-:W-:-:S03]  /*23e60*/  FSETP.NE.AND P6, PT, |R33|, +INF , PT ;  /* 0x7f8000002100780b */ /* 0x002fc60003fc5200 */
[----:B------:R3:W-:Y:S01]  /*23e70*/  @!P2 STS [R6+0x9870], RZ ;  /* 0x009870ff0600a388 */ /* 0x0007e20000000800 */
[----:B--2---:R-:W-:-:S03]  /*23e80*/  FSETP.NE.AND P2, PT, |R35|, +INF , PT ;  /* 0x7f8000002300780b */ /* 0x004fc60003f45200 */
[----:B------:R3:W-:Y:S01]  /*23e90*/  @!P3 STS [R6+0x9874], RZ ;  /* 0x009874ff0600b388 */ /* 0x0007e20000000800 */
[----:B------:R-:W-:-:S03]  /*23ea0*/  FSETP.NE.AND P3, PT, |R5|, +INF , PT ;  /* 0x7f8000000500780b */ /* 0x000fc60003f65200 */
[----:B------:R3:W-:Y:S04]  /*23eb0*/  STS [R6+0x9880], R5 ;  /* 0x0098800506007388 */ /* 0x0007e80000000800 */
[----:B------:R3:W-:Y:S04]  /*23ec0*/  STS [R6+0x9878], R33 ;  /* 0x0098782106007388 */ /* 0x0007e80000000800 */
[----:B------:R3:W-:Y:S04]  /*23ed0*/  STS [R6+0x987c], R35 ;  /* 0x00987c2306007388 */ /* 0x0007e80000000800 */
[----:B------:R3:W-:Y:S04]  /*23ee0*/  STS [R6+0x9884], R11 ;  /* 0x0098840b06007388 */ /* 0x0007e80000000800 */
[----:B------:R3:W-:Y:S04]  /*23ef0*/  @!P6 STS [R6+0x9878], RZ ;  /* 0x009878ff0600e388 */ /* 0x0007e80000000800 */
[----:B------:R3:W-:Y:S04]  /*23f00*/  @!P2 STS [R6+0x987c], RZ ;  /* 0x00987cff0600a388 */ /* 0x0007e80000000800 */
[----:B------:R3:W-:Y:S04]  /*23f10*/  @!P3 STS [R6+0x9880], RZ ;  /* 0x009880ff0600b388 */ /* 0x0007e80000000800 */
[----:B------:R3:W-:Y:S02]  /*23f20*/  @!P5 STS [R6+0x9884], RZ ;  /* 0x009884ff0600d388 */ /* 0x0007e40000000800 */
.L_x_904:
[----:B------:R-:W-:Y:S05]  /*23f30*/  BSYNC.RECONVERGENT B0 ;  /* 0x0000000000007941 */ /* 0x000fea0003800200 */
.L_x_903:
[----:B------:R-:W-:Y:S01]  /*23f40*/  BAR.SYNC.DEFER_BLOCKING 0x0 ;  /* 0x0000000000007b1d */ /* 0x000fe20000010000 */
[----:B------:R-:W-:-:S05]  /*23f50*/  LOP3.LUT R51, R51, 0x3, RZ, 0xc0, !PT ;  /* 0x0000000333337812 */ /* 0x000fca00078ec0ff */
[----:B------:R-:W-:Y:S04]  /*23f60*/  BSSY.RECONVERGENT B0, `(.L_x_905) ;  /* 0x000001e000007945 */ /* 0x000fe80003800200 */
[----:B------:R-:W-:Y:S05]  /*23f70*/  @!P1 BRA `(.L_x_906) ;  /* 0x0000000000709947 */ /* 0x000fea0003800000 */
[----:B------:R-:W-:Y:S01]  /*23f80*/  IADD3 R4, PT, PT, R2, 0x5848, RZ ;  /* 0x0000584802047810 */ /* 0x000fe20007ffe0ff */
[----:B---3--:R-:W-:Y:S01]  /*23f90*/  IMAD.WIDE.U32 R10, R0, 0x4, RZ ;  /* 0x00000004000a7825 */ /* 0x008fe200078e00ff */
[----:B------:R-:W-:Y:S02]  /*23fa0*/  IADD3 R20, PT, PT, -R51, RZ, RZ ;  /* 0x000000ff33147210 */ /* 0x000fe40007ffe1ff */
[----:B------:R-:W-:Y:S01]  /*23fb0*/  LEA R5, R7, R4, 0x18 ;  /* 0x0000000407057211 */ /* 0x000fe200078ec0ff */
[----:B------:R-:W-:-:S03]  /*23fc0*/  IMAD R4, R51, R3, R0 ;  /* 0x0000000333047224 */ /* 0x000fc600078e0200 */
[----:B------:R-:W-:-:S04]  /*23fd0*/  LEA R5, R0, R5, 0x2 ;  /* 0x0000000500057211 */ /* 0x000fc800078e10ff */
[----:B------:R-:W-:-:S07]  /*23fe0*/  IADD3 R22, PT, PT, R5, 0x2000, RZ ;  /* 0x0000200005167810 */ /* 0x000fce0007ffe0ff */
.L_x_907:
[C---:B------:R-:W-:Y:S02]  /*23ff0*/  IADD3 R12, P1, PT, R10.reuse, UR4, RZ ;  /* 0x000000040a0c7c10 */ /* 0x040fe4000ff3e0ff */
[C---:B------:R-:W-:Y:S02]  /*24000*/  IADD3 R14, P2, PT, R10.reuse, UR12, RZ ;  /* 0x0000000c0a0e7c10 */ /* 0x040fe4000ff5e0ff */
[C---:B------:R-:W-:Y:S02]  /*24010*/  IADD3.X R13, PT, PT, R11.reuse, UR5, RZ, P1, !PT ;  /* 0x000000050b0d7c10 */ /* 0x040fe40008ffe4ff */
[C---:B------:R-:W-:Y:S02]  /*24020*/  IADD3 R16, P3, PT, R10.reuse, UR14, RZ ;  /* 0x0000000e0a107c10 */ /* 0x040fe4000ff7e0ff */
[----:B------:R-:W-:Y:S02]  /*24030*/  IADD3 R18, P1, PT, R10, UR6, RZ ;  /* 0x000000060a127c10 */ /* 0x000fe4000ff3e0ff */
[C---:B------:R-:W-:Y:S01]  /*24040*/  IADD3.X R15, PT, PT, R11.reuse, UR13, RZ, P2, !PT ;  /* 0x0000000d0b0f7c10 */ /* 0x040fe200097fe4ff */
[----:B------:R-:W2:Y:S01]  /*24050*/  LDG.E R13, desc[UR10][R12.64] ;  /* 0x0000000a0c0d7981 */ /* 0x000ea2000c1e1900 */
[----:B------:R-:W-:-:S02]  /*24060*/  IADD3.X R17, PT, PT, R11, UR15, RZ, P3, !PT ;  /* 0x0000000f0b117c10 */ /* 0x000fc40009ffe4ff */
[----:B------:R-:W-:Y:S02]  /*24070*/  IADD3.X R19, PT, PT, R11, UR7, RZ, P1, !PT ;  /* 0x000000070b137c10 */ /* 0x000fe40008ffe4ff */
[----:B------:R-:W3:Y:S04]  /*24080*/  LDG.E R15, desc[UR10][R14.64] ;  /* 0x0000000a0e0f7981 */ /* 0x000ee8000c1e1900 */
[----:B------:R-:W4:Y:S04]  /*24090*/  LDG.E R17, desc[UR10][R16.64] ;  /* 0x0000000a10117981 */ /* 0x000f28000c1e1900 */
[----:B------:R-:W5:Y:S01]  /*240a0*/  LDG.E R19, desc[UR10][R18.64] ;  /* 0x0000000a12137981 */ /* 0x000f62000c1e1900 */
[----:B------:R-:W-:-:S04]  /*240b0*/  IADD3 R20, PT, PT, R20, 0x1, RZ ;  /* 0x0000000114147810 */ /* 0x000fc80007ffe0ff */
[----:B------:R-:W-:Y:S01]  /*240c0*/  ISETP.NE.AND P1, PT, R20, RZ, PT ;  /* 0x000000ff1400720c */ /* 0x000fe20003f25270 */
[C---:B------:R-:W-:Y:S01]  /*240d0*/  IMAD.WIDE.U32 R10, R3.reuse, 0x4, R10 ;  /* 0x00000004030a7825 */ /* 0x040fe200078e000a */
[----:B--2---:R-:W-:Y:S04]  /*240e0*/  STS [R22+-0x2000], R13 ;  /* 0xffe0000d16007388 */ /* 0x004fe80000000800 */
[----:B---3--:R-:W-:Y:S04]  /*240f0*/  STS [R22+-0x1000], R15 ;  /* 0xfff0000f16007388 */ /* 0x008fe80000000800 */
[----:B----4-:R-:W-:Y:S04]  /*24100*/  STS [R22], R17 ;  /* 0x0000001116007388 */ /* 0x010fe80000000800 */
[----:B-----5:R0:W-:Y:S02]  /*24110*/  STS [R22+0x1000], R19 ;  /* 0x0010001316007388 */ /* 0x0201e40000000800 */
[----:B0-----:R-:W-:Y:S01]  /*24120*/  LEA R22, R3, R22, 0x2 ;  /* 0x0000001603167211 */ /* 0x001fe200078e10ff */
[----:B------:R-:W-:Y:S06]  /*24130*/  @P1 BRA `(.L_x_907) ;  /* 0xfffffffc00ac1947 */ /* 0x000fec000383ffff */
.L_x_906:
[----:B------:R-:W-:Y:S05]  /*24140*/  BSYNC.RECONVERGENT B0 ;  /* 0x0000000000007941 */ /* 0x000fea0003800200 */
.L_x_905:
[----:B------:R-:W-:Y:S04]  /*24150*/  BSSY.RECONVERGENT B0, `(.L_x_908) ;  /* 0x0000047000007945 */ /* 0x000fe80003800200 */
[----:B------:R-:W-:Y:S05]  /*24160*/  @!P0 BRA `(.L_x_909) ;  /* 0x0000000400148947 */ /* 0x000fea0003800000 */
[----:B------:R-:W-:Y:S01]  /*24170*/  VIADD R10, R2, 0x5848 ;  /* 0x00005848020a7836 */ /* 0x000fe20000000000 */
[C---:B---3--:R-:W-:Y:S01]  /*24180*/  LEA R5, R3.reuse, R4, 0x1 ;  /* 0x0000000403057211 */ /* 0x048fe200078e08ff */
[----:B------:R-:W-:Y:S01]  /*24190*/  IMAD R19, R3, 0x3, R4 ;  /* 0x0000000303137824 */ /* 0x000fe200078e0204 */
[----:B------:R-:W-:Y:S02]  /*241a0*/  IADD3 R21, PT, PT, R4, R3, RZ ;  /* 0x0000000304157210 */ /* 0x000fe40007ffe0ff */
[----:B------:R-:W-:-:S04]  /*241b0*/  LEA R11, R7, R10, 0x18 ;  /* 0x0000000a070b7211 */ /* 0x000fc800078ec0ff */
[----:B------:R-:W-:-:S07]  /*241c0*/  LEA R18, R4, R11, 0x2 ;  /* 0x0000000b04127211 */ /* 0x000fce00078e10ff */
.L_x_910:
[----:B-1----:R-:W0:Y:S08]  /*241d0*/  LDC.64 R14, c[0x0][0x440] ;  /* 0x00011000ff0e7b82 */ /* 0x002e300000000a00 */
[----:B------:R-:W1:Y:S08]  /*241e0*/  LDC.64 R16, c[0x0][0x438] ;  /* 0x00010e00ff107b82 */ /* 0x000e700000000a00 */
[----:B------:R-:W2:Y:S08]  /*241f0*/  LDC.64 R12, c[0x0][0x448] ;  /* 0x00011200ff0c7b82 */ /* 0x000eb00000000a00 */
[----:B------:R-:W3:Y:S01]  /*24200*/  LDC.64 R10, c[0x0][0x450] ;  /* 0x00011400ff0a7b82 */ /* 0x000ee20000000a00 */
[----:B0-----:R-:W-:-:S04]  /*24210*/  IMAD.WIDE.U32 R24, R4, 0x4, R14 ;  /* 0x0000000404187825 */ /* 0x001fc800078e000e */
[C---:B------:R-:W-:Y:S01]  /*24220*/  IMAD.WIDE.U32 R32, R21.reuse, 0x4, R14 ;  /* 0x0000000415207825 */ /* 0x040fe200078e000e */
[----:B------:R0:W4:Y:S03]  /*24230*/  LDG.E R45, desc[UR10][R24.64] ;  /* 0x0000000a182d7981 */ /* 0x000126000c1e1900 */
[C-C-:B-1----:R-:W-:Y:S02]  /*24240*/  IMAD.WIDE.U32 R22, R4.reuse, 0x4, R16.reuse ;  /* 0x0000000404167825 */ /* 0x142fe400078e0010 */
[----:B------:R-:W5:Y:S02]  /*24250*/  LDG.E R33, desc[UR10][R32.64] ;  /* 0x0000000a20217981 */ /* 0x000f64000c1e1900 */
[----:B------:R-:W-:Y:S02]  /*24260*/  IMAD.WIDE.U32 R30, R21, 0x4, R16 ;  /* 0x00000004151e7825 */ /* 0x000fe400078e0010 */
[----:B------:R1:W5:Y:S02]  /*24270*/  LDG.E R23, desc[UR10][R22.64] ;  /* 0x0000000a16177981 */ /* 0x000364000c1e1900 */
[----:B--2---:R-:W-:-:S02]  /*24280*/  IMAD.WIDE.U32 R26, R4, 0x4, R12 ;  /* 0x00000004041a7825 */ /* 0x004fc400078e000c */
[----:B------:R-:W2:Y:S02]  /*24290*/  LDG.E R30, desc[UR10][R30.64] ;  /* 0x0000000a1e1e7981 */ /* 0x000ea4000c1e1900 */
[C---:B------:R-:W-:Y:S02]  /*242a0*/  IMAD.WIDE.U32 R34, R21.reuse, 0x4, R12 ;  /* 0x0000000415227825 */ /* 0x040fe400078e000c */
[----:B------:R-:W2:Y:S02]  /*242b0*/  LDG.E R27, desc[UR10][R26.64] ;  /* 0x0000000a1a1b7981 */ /* 0x000ea4000c1e1900 */
[--C-:B---3--:R-:W-:Y:S02]  /*242c0*/  IMAD.WIDE.U32 R28, R4, 0x4, R10.reuse ;  /* 0x00000004041c7825 */ /* 0x108fe400078e000a */
[----:B------:R-:W3:Y:S02]  /*242d0*/  LDG.E R35, desc[UR10][R34.64] ;  /* 0x0000000a22237981 */ /* 0x000ee4000c1e1900 */
[----:B------:R-:W-:-:S02]  /*242e0*/  IMAD.WIDE.U32 R36, R21, 0x4, R10 ;  /* 0x0000000415247825 */ /* 0x000fc400078e000a */
[----:B------:R-:W3:Y:S02]  /*242f0*/  LDG.E R29, desc[UR10][R28.64] ;  /* 0x0000000a1c1d7981 */ /* 0x000ee4000c1e1900 */
[C---:B------:R-:W-:Y:S02]  /*24300*/  IMAD.WIDE.U32 R38, R5.reuse, 0x4, R16 ;  /* 0x0000000405267825 */ /* 0x040fe400078e0010 */
[----:B------:R-:W3:Y:S02]  /*24310*/  LDG.E R37, desc[UR10][R36.64] ;  /* 0x0000000a24257981 */ /* 0x000ee4000c1e1900 */
[C---:B------:R-:W-:Y:S02]  /*24320*/  IMAD.WIDE.U32 R40, R5.reuse, 0x4, R14 ;  /* 0x0000000405287825 */ /* 0x040fe400078e000e */
[----:B------:R-:W3:Y:S02]  /*24330*/  LDG.E R38, desc[UR10][R38.64] ;  /* 0x0000000a26267981 */ /* 0x000ee4000c1e1900 */
[----:B------:R-:W-:-:S02]  /*24340*/  IMAD.WIDE.U32 R42, R5, 0x4, R12 ;  /* 0x00000004052a7825 */ /* 0x000fc400078e000c */
[----:B------:R-:W3:Y:S02]  /*24350*/  LDG.E R41, desc[UR10][R40.64] ;  /* 0x0000000a28297981 */ /* 0x000ee4000c1e1900 */
[----:B0-----:R-:W-:Y:S02]  /*24360*/  IMAD.WIDE.U32 R24, R5, 0x4, R10 ;  /* 0x0000000405187825 */ /* 0x001fe400078e000a */
[----:B------:R-:W3:Y:S02]  /*24370*/  LDG.E R43, desc[UR10][R42.64] ;  /* 0x0000000a2a2b7981 */ /* 0x000ee4000c1e1900 */
[C---:B------:R-:W-:Y:S02]  /*24380*/  IMAD.WIDE.U32 R16, R19.reuse, 0x4, R16 ;  /* 0x0000000413107825 */ /* 0x040fe400078e0010 */
[----:B------:R-:W3:Y:S02]  /*24390*/  LDG.E R25, desc[UR10][R24.64] ;  /* 0x0000000a18197981 */ /* 0x000ee4000c1e1900 */
[----:B------:R-:W-:-:S02]  /*243a0*/  IMAD.WIDE.U32 R14, R19, 0x4, R14 ;  /* 0x00000004130e7825 */ /* 0x000fc400078e000e */
[----:B------:R-:W3:Y:S02]  /*243b0*/  LDG.E R16, desc[UR10][R16.64] ;  /* 0x0000000a10107981 */ /* 0x000ee4000c1e1900 */
[C---:B------:R-:W-:Y:S02]  /*243c0*/  IMAD.WIDE.U32 R12, R19.reuse, 0x4, R12 ;  /* 0x00000004130c7825 */ /* 0x040fe400078e000c */
[----:B------:R-:W3:Y:S02]  /*243d0*/  LDG.E R14, desc[UR10][R14.64] ;  /* 0x0000000a0e0e7981 */ /* 0x000ee4000c1e1900 */
[----:B------:R-:W-:Y:S02]  /*243e0*/  IMAD.WIDE.U32 R10, R19, 0x4, R10 ;  /* 0x00000004130a7825 */ /* 0x000fe400078e000a */
[----:B------:R-:W3:Y:S04]  /*243f0*/  LDG.E R12, desc[UR10][R12.64] ;  /* 0x0000000a0c0c7981 */ /* 0x000ee8000c1e1900 */
[----:B------:R0:W3:Y:S01]  /*24400*/  LDG.E R10, desc[UR10][R10.64] ;  /* 0x0000000a0a0a7981 */ /* 0x0000e2000c1e1900 */
[----:B------:R-:W-:-:S04]  /*24410*/  LEA R20, R3, R18, 0x2 ;  /* 0x0000001203147211 */ /* 0x000fc800078e10ff */
[C---:B-1----:R-:W-:Y:S02]  /*24420*/  LEA R22, R3.reuse, R20, 0x2 ;  /* 0x0000001403167211 */ /* 0x042fe400078e10ff */
[C-C-:B------:R-:W-:Y:S02]  /*24430*/  IADD3 R4, PT, PT, R3.reuse, R4, R3.reuse ;  /* 0x0000000403047210 */ /* 0x140fe40007ffe003 */
[C---:B0-----:R-:W-:Y:S02]  /*24440*/  LEA R11, R3.reuse, R22, 0x2 ;  /* 0x00000016030b7211 */ /* 0x041fe400078e10ff */
[----:B------:R-:W-:-:S04]  /*24450*/  IADD3 R4, PT, PT, R3, R4, R3 ;  /* 0x0000000403047210 */ /* 0x000fc80007ffe003 */
[----:B------:R-:W-:Y:S02]  /*24460*/  ISETP.GE.U32.AND P0, PT, R4, 0x400, PT ;  /* 0x000004000400780c */ /* 0x000fe40003f06070 */
[C---:B------:R-:W-:Y:S02]  /*24470*/  LEA R5, R3.reuse, R5, 0x2 ;  /* 0x0000000503057211 */ /* 0x040fe400078e10ff */
[C---:B------:R-:W-:Y:S02]  /*24480*/  LEA R19, R3.reuse, R19, 0x2 ;  /* 0x0000001303137211 */ /* 0x040fe400078e10ff */
[C---:B------:R-:W-:Y:S01]  /*24490*/  LEA R21, R3.reuse, R21, 0x2 ;  /* 0x0000001503157211 */ /* 0x040fe200078e10ff */
[----:B----4-:R-:W-:Y:S04]  /*244a0*/  STS [R18+0x1000], R45 ;  /* 0x0010002d12007388 */ /* 0x010fe80000000800 */
[----:B-----5:R-:W-:Y:S04]  /*244b0*/  STS [R18], R23 ;  /* 0x0000001712007388 */ /* 0x020fe80000000800 */
[----:B--2---:R-:W-:Y:S04]  /*244c0*/  STS [R18+0x2000], R27 ;  /* 0x0020001b12007388 */ /* 0x004fe80000000800 */
[----:B---3--:R0:W-:Y:S04]  /*244d0*/  STS [R18+0x3000], R29 ;  /* 0x0030001d12007388 */ /* 0x0081e80000000800 */
[----:B------:R1:W-:Y:S04]  /*244e0*/  STS [R20], R30 ;  /* 0x0000001e14007388 */ /* 0x0003e80000000800 */
[----:B------:R1:W-:Y:S04]  /*244f0*/  STS [R20+0x1000], R33 ;  /* 0x0010002114007388 */ /* 0x0003e80000000800 */
[----:B------:R1:W-:Y:S04]  /*24500*/  STS [R20+0x2000], R35 ;  /* 0x0020002314007388 */ /* 0x0003e80000000800 */
[----:B------:R1:W-:Y:S04]  /*24510*/  STS [R20+0x3000], R37 ;  /* 0x0030002514007388 */ /* 0x0003e80000000800 */
[----:B------:R1:W-:Y:S04]  /*24520*/  STS [R22], R38 ;  /* 0x0000002616007388 */ /* 0x0003e80000000800 */
[----:B------:R1:W-:Y:S04]  /*24530*/  STS [R22+0x1000], R41 ;  /* 0x0010002916007388 */ /* 0x0003e80000000800 */
[----:B------:R1:W-:Y:S04]  /*24540*/  STS [R22+0x2000], R43 ;  /* 0x0020002b16007388 */ /* 0x0003e80000000800 */
[----:B------:R1:W-:Y:S04]  /*24550*/  STS [R22+0x3000], R25 ;  /* 0x0030001916007388 */ /* 0x0003e80000000800 */
[----:B------:R1:W-:Y:S04]  /*24560*/  STS [R11], R16 ;  /* 0x000000100b007388 */ /* 0x0003e80000000800 */
[----:B------:R1:W-:Y:S04]  /*24570*/  STS [R11+0x1000], R14 ;  /* 0x0010000e0b007388 */ /* 0x0003e80000000800 */
[----:B------:R1:W-:Y:S04]  /*24580*/  STS [R11+0x2000], R12 ;  /* 0x0020000c0b007388 */ /* 0x0003e80000000800 */
[----:B------:R1:W-:Y:S01]  /*24590*/  STS [R11+0x3000], R10 ;  /* 0x0030000a0b007388 */ /* 0x0003e20000000800 */
[----:B0-----:R-:W-:Y:S01]  /*245a0*/  IMAD R18, R3, 0x10, R18 ;  /* 0x0000001003127824 */ /* 0x001fe200078e0212 */
[----:B------:R-:W-:Y:S06]  /*245b0*/  @!P0 BRA `(.L_x_910) ;  /* 0xfffffffc00048947 */ /* 0x000fec000383ffff */
.L_x_909:
[----:B------:R-:W-:Y:S05]  /*245c0*/  BSYNC.RECONVERGENT B0 ;  /* 0x0000000000007941 */ /* 0x000fea0003800200 */
.L_x_908:
[----:B------:R-:W-:Y:S06]  /*245d0*/  BAR.SYNC.DEFER_BLOCKING 0x0 ;  /* 0x0000000000007b1d */ /* 0x000fec0000010000 */
[----:B------:R-:W0:Y:S01]  /*245e0*/  LDCU.64 UR4, c[0x0][0x458] ;  /* 0x00008b00ff0477ac */ /* 0x000e220008000a00 */
[----:B-1-3--:R-:W2:Y:S04]  /*245f0*/  LDG.E R11, desc[UR10][R8.64] ;  /* 0x0000000a080b7981 */ /* 0x00aea8000c1e1900 */
[----:B------:R-:W3:Y:S04]  /*24600*/  LDG.E R25, desc[UR10][R8.64+0x4] ;  /* 0x0000040a08197981 */ /* 0x000ee8000c1e1900 */
[----:B------:R-:W4:Y:S04]  /*24610*/  LDG.E R10, desc[UR10][R8.64+0x8] ;  /* 0x0000080a080a7981 */ /* 0x000f28000c1e1900 */
[----:B------:R-:W5:Y:S04]  /*24620*/  LDG.E R27, desc[UR10][R8.64+0xc] ;  /* 0x00000c0a081b7981 */ /* 0x000f68000c1e1900 */
        /* <DEDUP_REMOVED lines=11> */
[----:B------:R-:W5:Y:S01]  /*246e0*/  LDG.E R39, desc[UR10][R8.64+0x3c] ;  /* 0x00003c0a08277981 */ /* 0x000f62000c1e1900 */
[----:B------:R-:W-:-:S03]  /*246f0*/  IADD3 R2, PT, PT, R2, 0x5848, RZ ;  /* 0x0000584802027810 */ /* 0x000fc60007ffe0ff */
[----:B------:R-:W2:Y:S04]  /*24700*/  LDS.64 R4, [R6+0x9848] ;  /* 0x0098480006047984 */ /* 0x000ea80000000a00 */
[----:B------:R-:W4:Y:S04]  /*24710*/  LDS.128 R16, [R6+0x9850] ;  /* 0x0098500006107984 */ /* 0x000f280000000c00 */
[----:B------:R-:W1:Y:S04]  /*24720*/  LDS.128 R12, [R6+0x9860] ;  /* 0x00986000060c7984 */ /* 0x000e680000000c00 */
[----:B------:R-:W0:Y:S01]  /*24730*/  LDS.128 R20, [R6+0x9870] ;  /* 0x0098700006147984 */ /* 0x000e220000000c00 */
[----:B--2---:R-:W-:-:S04]  /*24740*/  FFMA R4, R4, R11, RZ ;  /* 0x0000000b04047223 */ /* 0x004fc800000000ff */
[----:B---3--:R-:W-:-:S04]  /*24750*/  FFMA R5, R25, R5, R4 ;  /* 0x0000000519057223 */ /* 0x008fc80000000004 */
[----:B----4-:R-:W-:Y:S01]  /*24760*/  FFMA R10, R16, R10, R5 ;  /* 0x0000000a100a7223 */ /* 0x010fe20000000005 */
[----:B------:R-:W-:Y:S01]  /*24770*/  LEA R5, R7, R2, 0x18 ;  /* 0x0000000207057211 */ /* 0x000fe200078ec0ff */
[----:B------:R-:W-:Y:S02]  /*24780*/  HFMA2 R2, -RZ, RZ, 0, 0 ;  /* 0x00000000ff027431 */ /* 0x000fe400000001ff */
[----:B-----5:R-:W-:Y:S02]  /*24790*/  FFMA R17, R27, R17, R10 ;  /* 0x000000111b117223 */ /* 0x020fe4000000000a */
[----:B------:R-:W2:Y:S02]  /*247a0*/  LDS.64 R10, [R6+0x9880] ;  /* 0x00988000060a7984 */ /* 0x000ea40000000a00 */
[----:B------:R-:W-:-:S04]  /*247b0*/  FFMA R18, R24, R18, R17 ;  /* 0x0000001218127223 */ /* 0x000fc80000000011 */
[----:B------:R-:W-:-:S04]  /*247c0*/  FFMA R19, R29, R19, R18 ;  /* 0x000000131d137223 */ /* 0x000fc80000000012 */
[----:B-1----:R-:W-:-:S04]  /*247d0*/  FFMA R12, R12, R26, R19 ;  /* 0x0000001a0c0c7223 */ /* 0x002fc80000000013 */
[----:B------:R-:W-:-:S04]  /*247e0*/  FFMA R13, R31, R13, R12 ;  /* 0x0000000d1f0d7223 */ /* 0x000fc8000000000c */
[----:B------:R-:W-:-:S04]  /*247f0*/  FFMA R14, R28, R14, R13 ;  /* 0x0000000e1c0e7223 */ /* 0x000fc8000000000d */
[----:B------:R-:W-:-:S04]  /*24800*/  FFMA R15, R33, R15, R14 ;  /* 0x0000000f210f7223 */ /* 0x000fc8000000000e */
[----:B0-----:R-:W-:-:S04]  /*24810*/  FFMA R20, R20, R30, R15 ;  /* 0x0000001e14147223 */ /* 0x001fc8000000000f */
[----:B------:R-:W-:-:S04]  /*24820*/  FFMA R21, R35, R21, R20 ;  /* 0x0000001523157223 */ /* 0x000fc80000000014 */
[----:B------:R-:W-:-:S04]  /*24830*/  FFMA R22, R32, R22, R21 ;  /* 0x0000001620167223 */ /* 0x000fc80000000015 */
[----:B------:R-:W-:-:S04]  /*24840*/  FFMA R23, R37, R23, R22 ;  /* 0x0000001725177223 */ /* 0x000fc80000000016 */
[----:B--2---:R-:W-:-:S04]  /*24850*/  FFMA R10, R10, R34, R23 ;  /* 0x000000220a0a7223 */ /* 0x004fc80000000017 */
[----:B------:R-:W-:-:S07]  /*24860*/  FFMA R39, R39, R11, R10 ;  /* 0x0000000b27277223 */ /* 0x000fce000000000a */
.L_x_911:
[----:B------:R-:W-:-:S04]  /*24870*/  LEA R4, P0, R0, R2, 0xa ;  /* 0x0000000200047211 */ /* 0x000fc800078050ff */
[----:B------:R-:W-:Y:S02]  /*24880*/  IADD3.X R7, PT, PT, RZ, RZ, RZ, P0, !PT ;  /* 0x000000ffff077210 */ /* 0x000fe400007fe4ff */
[----:B------:R-:W-:-:S04]  /*24890*/  LEA R14, P0, R4, UR4, 0x2 ;  /* 0x00000004040e7c11 */ /* 0x000fc8000f8010ff */
[----:B------:R-:W-:-:S05]  /*248a0*/  LEA.HI.X R15, R4, UR5, R7, 0x2, P0 ;  /* 0x00000005040f7c11 */ /* 0x000fca00080f1407 */
[----:B------:R-:W2:Y:S04]  /*248b0*/  LDG.E R8, desc[UR10][R14.64+0x10000] ;  /* 0x0100000a0e087981 */ /* 0x000ea8000c1e1900 */
        /* <DEDUP_REMOVED lines=14> */
[----:B------:R0:W5:Y:S01]  /*249a0*/  LDG.E R35, desc[UR10][R14.64+0x1003c] ;  /* 0x01003c0a0e237981 */ /* 0x000162000c1e1900 */
[----:B------:R-:W-:-:S02]  /*249b0*/  LEA R4, R2, R5, 0x2 ;  /* 0x0000000502047211 */ /* 0x000fc400078e10ff */
[----:B------:R-:W-:-:S03]  /*249c0*/  IADD3 R2, PT, PT, R2, 0x10, RZ ;  /* 0x0000001002027810 */ /* 0x000fc60007ffe0ff */
[----:B------:R-:W2:Y:S01]  /*249d0*/  LDS.64 R18, [R4+0x1000] ;  /* 0x0010000004127984 */ /* 0x000ea20000000a00 */
[----:B------:R-:W-:-:S03]  /*249e0*/  ISETP.NE.AND P0, PT, R2, 0x400, PT ;  /* 0x000004000200780c */ /* 0x000fc60003f05270 */
[----:B------:R-:W4:Y:S04]  /*249f0*/  LDS.64 R16, [R4+0x1008] ;  /* 0x0010080004107984 */ /* 0x000f280000000a00 */
[----:B------:R-:W1:Y:S04]  /*24a00*/  LDS.64 R12, [R4+0x1010] ;  /* 0x00101000040c7984 */ /* 0x000e680000000a00 */
[----:B------:R-:W1:Y:S04]  /*24a10*/  LDS.64 R10, [R4+0x1018] ;  /* 0x00101800040a7984 */ /* 0x000e680000000a00 */
[----:B------:R-:W1:Y:S04]  /*24a20*/  LDS.64 R6, [R4+0x1020] ;  /* 0x0010200004067984 */ /* 0x000e680000000a00 */
[----:B0-----:R-:W-:Y:S01]  /*24a30*/  LDS.64 R14, [R4+0x1030] ;  /* 0x00103000040e7984 */ /* 0x001fe20000000a00 */
[----:B--2---:R-:W-:-:S03]  /*24a40*/  FFMA R18, R18, R8, R39 ;  /* 0x0000000812127223 */ /* 0x004fc60000000027 */
[----:B------:R-:W0:Y:S01]  /*24a50*/  LDS.64 R8, [R4+0x1028] ;  /* 0x0010280004087984 */ /* 0x000e220000000a00 */
[----:B---3--:R-:W-:-:S04]  /*24a60*/  FFMA R19, R21, R19, R18 ;  /* 0x0000001315137223 */ /* 0x008fc80000000012 */
[----:B----4-:R-:W-:-:S04]  /*24a70*/  FFMA R16, R16, R20, R19 ;  /* 0x0000001410107223 */ /* 0x010fc80000000013 */
[----:B-----5:R-:W-:-:S04]  /*24a80*/  FFMA R17, R23, R17, R16 ;  /* 0x0000001117117223 */ /* 0x020fc80000000010 */
[----:B-1----:R-:W-:Y:S02]  /*24a90*/  FFMA R12, R12, R22, R17 ;  /* 0x000000160c0c7223 */ /* 0x002fe40000000011 */
[----:B------:R-:W1:Y:S02]  /*24aa0*/  LDS.64 R16, [R4+0x1038] ;  /* 0x0010380004107984 */ /* 0x000e640000000a00 */
[----:B------:R-:W-:-:S04]  /*24ab0*/  FFMA R13, R25, R13, R12 ;  /* 0x0000000d190d7223 */ /* 0x000fc8000000000c */
[----:B------:R-:W-:-:S04]  /*24ac0*/  FFMA R10, R10, R24, R13 ;  /* 0x000000180a0a7223 */ /* 0x000fc8000000000d */
[----:B------:R-:W-:-:S04]  /*24ad0*/  FFMA R11, R27, R11, R10 ;  /* 0x0000000b1b0b7223 */ /* 0x000fc8000000000a */
[----:B------:R-:W-:-:S04]  /*24ae0*/  FFMA R6, R6, R26, R11 ;  /* 0x0000001a06067223 */ /* 0x000fc8000000000b */
[----:B------:R-:W-:-:S04]  /*24af0*/  FFMA R7, R29, R7, R6 ;  /* 0x000000071d077223 */ /* 0x000fc80000000006 */
[----:B0-----:R-:W-:-:S04]  /*24b00*/  FFMA R8, R8, R28, R7 ;  /* 0x0000001c08087223 */ /* 0x001fc80000000007 */
[----:B------:R-:W-:-:S04]  /*24b10*/  FFMA R9, R31, R9, R8 ;  /* 0x000000091f097223 */ /* 0x000fc80000000008 */
[----:B------:R-:W-:-:S04]  /*24b20*/  FFMA R14, R14, R30, R9 ;  /* 0x0000001e0e0e7223 */ /* 0x000fc80000000009 */
[----:B------:R-:W-:-:S04]  /*24b30*/  FFMA R15, R33, R15, R14 ;  /* 0x0000000f210f7223 */ /* 0x000fc8000000000e */
[----:B-1----:R-:W-:-:S04]  /*24b40*/  FFMA R16, R16, R32, R15 ;  /* 0x0000002010107223 */ /* 0x002fc8000000000f */
[----:B------:R-:W-:Y:S01]  /*24b50*/  FFMA R39, R35, R17, R16 ;  /* 0x0000001123277223 */ /* 0x000fe20000000010 */
[----:B------:R-:W-:Y:S06]  /*24b60*/  @P0 BRA `(.L_x_911) ;  /* 0xfffffffc00400947 */ /* 0x000fec000383ffff */
[----:B------:R-:W-:Y:S01]  /*24b70*/  LEA R4, R0, R5, 0x2 ;  /* 0x0000000500047211 */ /* 0x000fe200078e10ff */
[----:B------:R-:W-:Y:S01]  /*24b80*/  HFMA2 R7, -RZ, RZ, 2.8125, 0 ;  /* 0x41a00000ff077431 */ /* 0x000fe200000001ff */
[----:B------:R-:W-:Y:S01]  /*24b90*/  MOV R8, 0x3d4ccccd ;  /* 0x3d4ccccd00087802 */ /* 0x000fe20000000f00 */
[----:B------:R-:W-:Y:S02]  /*24ba0*/  BSSY.RECONVERGENT B2, `(.L_x_912) ;  /* 0x0000010000027945 */ /* 0x000fe40003800200 */
[----:B------:R-:W0:Y:S04]  /*24bb0*/  LDS R6, [R4+0x2000] ;  /* 0x0020000004067984 */ /* 0x000e280000000800 */
[----:B------:R-:W1:Y:S01]  /*24bc0*/  LDS R2, [R4+0x3000] ;  /* 0x0030000004027984 */ /* 0x000e620000000800 */
[----:B------:R-:W-:-:S04]  /*24bd0*/  FFMA R7, R8, -R7, 1 ;  /* 0x3f80000008077423 */ /* 0x000fc80000000807 */
[----:B------:R-:W-:Y:S01]  /*24be0*/  FFMA R8, R7, R8, 0.050000000745058059692 ;  /* 0x3d4ccccd07087423 */ /* 0x000fe20000000008 */
[----:B0-----:R-:W-:-:S04]  /*24bf0*/  FADD R15, R39, -R6 ;  /* 0x80000006270f7221 */ /* 0x001fc80000000000 */
[----:B-1----:R-:W-:-:S04]  /*24c00*/  FADD R15, -R2, R15 ;  /* 0x0000000f020f7221 */ /* 0x002fc80000000100 */
[----:B------:R-:W0:Y:S01]  /*24c10*/  FCHK P0, R15, 20 ;  /* 0x41a000000f007902 */ /* 0x000e220000000000 */
[----:B------:R-:W-:-:S04]  /*24c20*/  FFMA R7, R15, R8, RZ ;  /* 0x000000080f077223 */ /* 0x000fc800000000ff */
[----:B------:R-:W-:-:S04]  /*24c30*/  FFMA R9, R7, -20, R15 ;  /* 0xc1a0000007097823 */ /* 0x000fc8000000000f */
[----:B------:R-:W-:Y:S01]  /*24c40*/  FFMA R7, R8, R9, R7 ;  /* 0x0000000908077223 */ /* 0x000fe20000000007 */
[----:B0-----:R-:W-:Y:S06]  /*24c50*/  @!P0 BRA `(.L_x_913) ;  /* 0x0000000000108947 */ /* 0x001fec0003800000 */
[----:B------:R-:W-:Y:S02]  /*24c60*/  MOV R8, 0x41a00000 ;  /* 0x41a0000000087802 */ /* 0x000fe40000000f00 */
[----:B------:R-:W-:-:S07]  /*24c70*/  MOV R22, 0x24c90 ;  /* 0x00024c9000167802 */ /* 0x000fce0000000f00 */
[----:B------:R-:W-:Y:S05]  /*24c80*/  CALL.REL.NOINC `($__internal_5_$__cuda_sm3x_div_rn_noftz_f32_slowpath) ;  /* 0x0000004400847944 */ /* 0x000fea0003c00000 */
[----:B------:R-:W-:-:S07]  /*24c90*/  IMAD.MOV.U32 R7, RZ, RZ, R15 ;  /* 0x000000ffff077224 */ /* 0x000fce00078e000f */
.L_x_913:
[----:B------:R-:W-:Y:S05]  /*24ca0*/  BSYNC.RECONVERGENT B2 ;  /* 0x0000000000027941 */ /* 0x000fea0003800200 */
.L_x_912:
[----:B------:R-:W-:Y:S01]  /*24cb0*/  HFMA2 R8, -RZ, RZ, 3.640625, 0 ;  /* 0x43480000ff087431 */ /* 0x000fe200000001ff */
[----:B------:R-:W-:Y:S01]  /*24cc0*/  MOV R9, 0x3ba3d70a ;  /* 0x3ba3d70a00097802 */ /* 0x000fe20000000f00 */
[----:B------:R-:W0:Y:S01]  /*24cd0*/  FCHK P1, R2, -200 ;  /* 0xc348000002007902 */ /* 0x000e220000020000 */
[----:B------:R-:W-:Y:S01]  /*24ce0*/  FFMA R6, R7, 0.5, R6 ;  /* 0x3f00000007067823 */ /* 0x000fe20000000006 */
[----:B------:R-:W-:Y:S04]  /*24cf0*/  BSSY.RECONVERGENT B2, `(.L_x_914) ;  /* 0x000000e000027945 */ /* 0x000fe80003800200 */
[----:B------:R-:W-:Y:S01]  /*24d00*/  FSETP.GE.AND P0, PT, R6, 1, PT ;  /* 0x3f8000000600780b */ /* 0x000fe20003f06000 */
[----:B------:R-:W-:-:S04]  /*24d10*/  FFMA R8, -R9, R8, 1 ;  /* 0x3f80000009087423 */ /* 0x000fc80000000108 */
[----:B------:R-:W-:-:S04]  /*24d20*/  FFMA R9, R8, -R9, -0.0049999998882412910461 ;  /* 0xbba3d70a08097423 */ /* 0x000fc80000000809 */
[----:B------:R-:W-:-:S04]  /*24d30*/  FFMA R7, R2, R9, RZ ;  /* 0x0000000902077223 */ /* 0x000fc800000000ff */
[----:B------:R-:W-:-:S04]  /*24d40*/  FFMA R8, R7, 200, R2 ;  /* 0x4348000007087823 */ /* 0x000fc80000000002 */
[----:B------:R-:W-:Y:S01]  /*24d50*/  FFMA R15, R9, R8, R7 ;  /* 0x00000008090f7223 */ /* 0x000fe20000000007 */
[C---:B------:R-:W-:Y:S02]  /*24d60*/  FSET.BF.GE.AND R7, R6.reuse, 1, PT ;  /* 0x3f8000000607780a */ /* 0x040fe40003806000 */
[----:B------:R-:W-:Y:S01]  /*24d70*/  FSEL R9, R6, RZ, !P0 ;  /* 0x000000ff06097208 */ /* 0x000fe20004000000 */
[----:B0-----:R-:W-:Y:S06]  /*24d80*/  @!P1 BRA `(.L_x_915) ;  /* 0x0000000000109947 */ /* 0x001fec0003800000 */
[----:B------:R-:W-:Y:S02]  /*24d90*/  MOV R15, R2 ;  /* 0x00000002000f7202 */ /* 0x000fe40000000f00 */
[----:B------:R-:W-:Y:S02]  /*24da0*/  MOV R8, 0xc3480000 ;  /* 0xc348000000087802 */ /* 0x000fe40000000f00 */
[----:B------:R-:W-:-:S07]  /*24db0*/  MOV R22, 0x24dd0 ;  /* 0x00024dd000167802 */ /* 0x000fce0000000f00 */
[----:B------:R-:W-:Y:S05]  /*24dc0*/  CALL.REL.NOINC `($__internal_5_$__cuda_sm3x_div_rn_noftz_f32_slowpath) ;  /* 0x0000004400347944 */ /* 0x000fea0003c00000 */
.L_x_915:
[----:B------:R-:W-:Y:S05]  /*24dd0*/  BSYNC.RECONVERGENT B2 ;  /* 0x0000000000027941 */ /* 0x000fea0003800200 */
.L_x_914:
[----:B------:R-:W-:Y:S01]  /*24de0*/  HFMA2 R11, -RZ, RZ, 3.7421875, 0 ;  /* 0x437c0000ff0b7431 */ /* 0x000fe200000001ff */
[----:B------:R-:W-:Y:S01]  /*24df0*/  MOV R8, 0x3efff87f ;  /* 0x3efff87f00087802 */ /* 0x000fe20000000f00 */
[----:B------:R-:W0:Y:S01]  /*24e00*/  LDS R6, [R4+0x1000] ;  /* 0x0010000004067984 */ /* 0x000e220000000800 */
[----:B------:R-:W-:Y:S01]  /*24e10*/  FFMA R15, R7, 0.10000000149011611938, R15 ;  /* 0x3dcccccd070f7823 */ /* 0x000fe2000000000f */
[----:B------:R-:W-:Y:S01]  /*24e20*/  BSSY.RECONVERGENT B0, `(.L_x_916) ;  /* 0x000001e000007945 */ /* 0x000fe20003800200 */
[----:B------:R-:W-:Y:S01]  /*24e30*/  HFMA2 R49, -RZ, RZ, 0, 0 ;  /* 0x00000000ff317431 */ /* 0x000fe200000001ff */
[----:B------:R1:W-:Y:S01]  /*24e40*/  STS [R4+0x2000], R9 ;  /* 0x0020000904007388 */ /* 0x0003e20000000800 */
[----:B------:R-:W-:Y:S01]  /*24e50*/  FFMA R15, R15, 0.5, R2 ;  /* 0x3f0000000f0f7823 */ /* 0x000fe20000000002 */
[----:B------:R-:W-:Y:S01]  /*24e60*/  FFMA.RM R8, R11, R8, 12582913 ;  /* 0x4b4000010b087423 */ /* 0x000fe20000004008 */
[----:B------:R-:W-:Y:S01]  /*24e70*/  MOV R11, 0x3c23d70a ;  /* 0x3c23d70a000b7802 */ /* 0x000fe20000000f00 */
[----:B------:R1:W-:Y:S02]  /*24e80*/  STS [R4], R7 ;  /* 0x0000000704007388 */ /* 0x0003e40000000800 */
[C---:B------:R-:W-:Y:S01]  /*24e90*/  FADD R10, R8.reuse, -12583039 ;  /* 0xcb40007f080a7421 */ /* 0x040fe20000000000 */
[----:B------:R-:W-:Y:S01]  /*24ea0*/  SHF.L.U32 R8, R8, 0x17, RZ ;  /* 0x0000001708087819 */ /* 0x000fe200000006ff */
[----:B------:R1:W-:Y:S02]  /*24eb0*/  STS [R4+0x3000], R15 ;  /* 0x0030000f04007388 */ /* 0x0003e40000000800 */
[----:B------:R-:W-:-:S04]  /*24ec0*/  FFMA R10, -R11, 1.4426950216293334961, -R10 ;  /* 0x3fb8aa3b0b0a7823 */ /* 0x000fc8000000090a */
[----:B------:R-:W-:-:S04]  /*24ed0*/  FFMA R10, -R11, 1.925963033500011079e-08, R10 ;  /* 0x32a570600b0a7823 */ /* 0x000fc8000000010a */
[----:B------:R-:W2:Y:S02]  /*24ee0*/  MUFU.EX2 R11, R10 ;  /* 0x0000000a000b7308 */ /* 0x000ea40000000800 */
[----:B--2---:R-:W-:-:S04]  /*24ef0*/  FMUL R8, R8, R11 ;  /* 0x0000000b08087220 */ /* 0x004fc80000400000 */
[----:B0-----:R-:W-:-:S05]  /*24f00*/  FFMA R11, R6, R8, R7 ;  /* 0x00000008060b7223 */ /* 0x001fca0000000007 */
[----:B------:R1:W-:Y:S01]  /*24f10*/  STS [R4+0x1000], R11 ;  /* 0x0010000b04007388 */ /* 0x0003e20000000800 */
[----:B------:R-:W-:Y:S06]  /*24f20*/  BAR.SYNC.DEFER_BLOCKING 0x0 ;  /* 0x0000000000007b1d */ /* 0x000fec0000010000 */
[----:B------:R-:W-:Y:S05]  /*24f30*/  @P4 BRA `(.L_x_917) ;  /* 0x0000000000304947 */ /* 0x000fea0003800000 */
[----:B------:R-:W0:Y:S01]  /*24f40*/  S2UR UR5, SR_CgaCtaId ;  /* 0x00000000000579c3 */ /* 0x000e220000008800 */
[----:B------:R-:W-:-:S07]  /*24f50*/  UMOV UR4, 0x400 ;  /* 0x0000040000047882 */ /* 0x000fce0000000000 */
[----:B-1----:R-:W1:Y:S01]  /*24f60*/  LDC.64 R6, c[0x0][0x478] ;  /* 0x00011e00ff067b82 */ /* 0x002e620000000a00 */
[----:B0-----:R-:W-:-:S09]  /*24f70*/  ULEA UR4, UR5, UR4, 0x18 ;  /* 0x0000000405047291 */ /* 0x001fd2000f8ec0ff */
[----:B------:R-:W0:Y:S04]  /*24f80*/  LDS.U8 R2, [UR4+0x9900] ;  /* 0x00990004ff027984 */ /* 0x000e280008000000 */
[----:B------:R-:W2:Y:S04]  /*24f90*/  LDS.64 R8, [UR4+0x98e8] ;  /* 0x0098e804ff087984 */ /* 0x000ea80008000a00 */
[----:B------:R-:W3:Y:S01]  /*24fa0*/  LDS R49, [UR4+0x5820] ;  /* 0x00582004ff317984 */ /* 0x000ee20008000800 */
[----:B0-----:R-:W-:Y:S01]  /*24fb0*/  ISETP.NE.AND P0, PT, R2, RZ, PT ;  /* 0x000000ff0200720c */ /* 0x001fe20003f05270 */
[----:B--2---:R-:W-:-:S04]  /*24fc0*/  FADD R2, R9, -R8 ;  /* 0x8000000809027221 */ /* 0x004fc80000000000 */
[----:B---3--:R-:W-:-:S08]  /*24fd0*/  FFMA R49, R2, -0.10000000149011611938, R49 ;  /* 0xbdcccccd02317823 */ /* 0x008fd00000000031 */
[----:B------:R-:W-:-:S05]  /*24fe0*/  @!P0 FMUL R49, R49, 0.10000000149011611938 ;  /* 0x3dcccccd31318820 */ /* 0x000fca0000400000 */
[----:B-1----:R0:W-:Y:S02]  /*24ff0*/  STG.E desc[UR10][R6.64], R49 ;  /* 0x0000003106007986 */ /* 0x0021e4000c10190a */
.L_x_917:
[----:B------:R-:W-:Y:S05]  /*25000*/  BSYNC.RECONVERGENT B0 ;  /* 0x0000000000007941 */ /* 0x000fea0003800200 */
.L_x_916:
[C---:B------:R-:W-:Y:S01]  /*25010*/  FMUL R2, |R49|.reuse, 2.8853900432586669922 ;  /* 0x4038aa3b31027820 */ /* 0x040fe20000400200 */
[----:B-1----:R-:W1:Y:S01]  /*25020*/  LDC R9, c[0x0][0x4a0] ;  /* 0x00012800ff097b82 */ /* 0x002e620000000800 */
[----:B------:R-:W-:Y:S02]  /*25030*/  IMAD.MOV.U32 R8, RZ, RZ, 0x3c80f082 ;  /* 0x3c80f082ff087424 */ /* 0x000fe400078e00ff */
[----:B0-----:R-:W-:Y:S01]  /*25040*/  FMUL R7, R49, R49 ;  /* 0x0000003131077220 */ /* 0x001fe20000400000 */
[----:B------:R-:W-:Y:S01]  /*25050*/  MOV R11, 0x3f800000 ;  /* 0x3f800000000b7802 */ /* 0x000fe20000000f00 */
[----:B------:R-:W0:Y:S02]  /*25060*/  MUFU.EX2 R2, R2 ;  /* 0x0000000200027308 */ /* 0x000e240000000800 */
[----:B------:R-:W-:Y:S01]  /*25070*/  FFMA R8, R7, R8, -0.052303962409496307373 ;  /* 0xbd563cae07087423 */ /* 0x000fe20000000008 */
[----:B------:R-:W-:Y:S01]  /*25080*/  BAR.SYNC.DEFER_BLOCKING 0x0 ;  /* 0x0000000000007b1d */ /* 0x000fe20000010000 */
[----:B------:R-:W-:-:S02]  /*25090*/  FSETP.GE.AND P0, PT, |R49|, 9.010913848876953125, PT ;  /* 0x41102cb43100780b */ /* 0x000fc40003f06200 */
[----:B------:R-:W-:Y:S01]  /*250a0*/  FSETP.GE.AND P1, PT, |R49|, 0.60000002384185791016, PT ;  /* 0x3f19999a3100780b */ /* 0x000fe20003f26200 */
[----:B0-----:R-:W-:Y:S01]  /*250b0*/  FADD R4, R2, 1 ;  /* 0x3f80000002047421 */ /* 0x001fe20000000000 */
[----:B------:R-:W-:Y:S01]  /*250c0*/  FFMA R2, R7, R8, 0.1331529766321182251 ;  /* 0x3e08594107027423 */ /* 0x000fe20000000008 */
[----:B-1----:R-:W-:-:S03]  /*250d0*/  IADD3 R8, PT, PT, R9, 0x1800000, RZ ;  /* 0x0180000009087810 */ /* 0x002fc60007ffe0ff */
[C---:B------:R-:W-:Y:S01]  /*250e0*/  FFMA R2, R7.reuse, R2, -0.33332768082618713379 ;  /* 0xbeaaa9ed07027423 */ /* 0x040fe20000000002 */
[----:B------:R-:W0:Y:S01]  /*250f0*/  MUFU.RCP R4, R4 ;  /* 0x0000000400047308 */ /* 0x000e220000001000 */
[----:B------:R-:W-:Y:S02]  /*25100*/  LOP3.LUT R8, R8, 0x7f800000, RZ, 0xc0, !PT ;  /* 0x7f80000008087812 */ /* 0x000fe400078ec0ff */
[----:B------:R-:W-:Y:S01]  /*25110*/  FFMA R2, R7, R2, RZ ;  /* 0x0000000207027223 */ /* 0x000fe200000000ff */
[----:B0-----:R-:W-:-:S05]  /*25120*/  FFMA R6, R4, -2, R11 ;  /* 0xc000000004067823 */ /* 0x001fca000000000b */
[----:B------:R-:W-:Y:S02]  /*25130*/  FSEL R6, R6, 1, !P0 ;  /* 0x3f80000006067808 */ /* 0x000fe40004000000 */
[----:B------:R-:W-:Y:S02]  /*25140*/  ISETP.GT.U32.AND P0, PT, R8, 0x1ffffff, PT ;  /* 0x01ffffff0800780c */ /* 0x000fe40003f04070 */
[--C-:B------:R-:W-:Y:S01]  /*25150*/  LOP3.LUT R6, R6, 0x80000000, R49.reuse, 0xb8, !PT ;  /* 0x8000000006067812 */ /* 0x100fe200078eb831 */
[----:B------:R-:W-:-:S04]  /*25160*/  @!P1 FFMA R6, R2, R49, R49 ;  /* 0x0000003102069223 */ /* 0x000fc80000000031 */
[----:B------:R-:W-:-:S06]  /*25170*/  FFMA R2, R6, 0.5, R11 ;  /* 0x3f00000006027823 */ /* 0x000fcc000000000b */
[----:B------:R-:W-:Y:S05]  /*25180*/  @P0 BRA `(.L_x_918) ;  /* 0x0000000000180947 */ /* 0x000fea0003800000 */
[----:B------:R-:W0:Y:S01]  /*25190*/  LDCU UR4, c[0x0][0x4a0] ;  /* 0x00009400ff0477ac */ /* 0x000e220008000800 */
[----:B------:R-:W-:Y:S02]  /*251a0*/  MOV R24, 0x251d0 ;  /* 0x000251d000187802 */ /* 0x000fe40000000f00 */
[----:B0-----:R-:W-:-:S07]  /*251b0*/  MOV R33, UR4 ;  /* 0x0000000400217c02 */ /* 0x001fce0008000f00 */
[----:B------:R-:W-:Y:S05]  /*251c0*/  CALL.REL.NOINC `($__internal_3_$__cuda_sm20_rcp_rn_f32_slowpath) ;  /* 0x0000003c000c7944 */ /* 0x000fea0003c00000 */
[----:B------:R-:W-:Y:S01]  /*251d0*/  MOV R4, R19 ;  /* 0x0000001300047202 */ /* 0x000fe20000000f00 */
[----:B------:R-:W-:Y:S06]  /*251e0*/  BRA `(.L_x_919) ;  /* 0x0000000000107947 */ /* 0x000fec0003800000 */
.L_x_918:
[----:B------:R-:W0:Y:S02]  /*251f0*/  MUFU.RCP R4, R9 ;  /* 0x0000000900047308 */ /* 0x000e240000001000 */
[----:B0-----:R-:W-:-:S04]  /*25200*/  FFMA R6, R4, R9, -1 ;  /* 0xbf80000004067423 */ /* 0x001fc80000000009 */
[----:B------:R-:W-:-:S04]  /*25210*/  FADD.FTZ R7, -R6, -RZ ;  /* 0x800000ff06077221 */ /* 0x000fc80000010100 */
[----:B------:R-:W-:-:S07]  /*25220*/  FFMA R4, R4, R7, R4 ;  /* 0x0000000704047223 */ /* 0x000fce0000000004 */
.L_x_919:
[----:B------:R-:W0:Y:S01]  /*25230*/  LDCU.64 UR4, c[0x0][0x468] ;  /* 0x00008d00ff0477ac */ /* 0x000e220008000a00 */
[----:B------:R-:W-:Y:S01]  /*25240*/  HFMA2 R7, -RZ, RZ, 0, 0 ;  /* 0x00000000ff077431 */ /* 0x000fe200000001ff */
[----:B------:R-:W-:Y:S02]  /*25250*/  IADD3 R6, PT, PT, R5, 0x103c, RZ ;  /* 0x0000103c05067810 */ /* 0x000fe40007ffe0ff */
[----:B------:R-:W-:Y:S01]  /*25260*/  IADD3 R48, PT, PT, R1, 0x1000, RZ ;  /* 0x0000100001307810 */ /* 0x000fe20007ffe0ff */
[----:B0-----:R-:W-:-:S04]  /*25270*/  UIADD3 UR4, UP0, UPT, UR4, 0x20, URZ ;  /* 0x0000002004047890 */ /* 0x001fc8000ff1e0ff */
[----:B------:R-:W-:-:S12]  /*25280*/  UIADD3.X UR5, UPT, UPT, URZ, UR5, URZ, UP0, !UPT ;  /* 0x00000005ff057290 */ /* 0x000fd800087fe4ff */
.L_x_962:
[----:B------:R-:W-:Y:S01]  /*25290*/  ISETP.NE.AND P0, PT, R0, RZ, PT ;  /* 0x000000ff0000720c */ /* 0x000fe20003f05270 */
[----:B------:R-:W-:-:S12]  /*252a0*/  BSSY.RECONVERGENT B2, `(.L_x_920) ;  /* 0x0000294000027945 */ /* 0x000fd80003800200 */
[----:B0-----:R-:W-:Y:S05]  /*252b0*/  @P0 BRA `(.L_x_921) ;  /* 0x0000002800480947 */ /* 0x001fea0003800000 */
[----:B------:R-:W-:Y:S01]  /*252c0*/  MOV R10, UR4 ;  /* 0x00000004000a7c02 */ /* 0x000fe20008000f00 */
[----:B------:R-:W-:Y:S01]  /*252d0*/  IMAD.SHL.U32 R59, R7, 0x100000, RZ ;  /* 0x00100000073b7824 */ /* 0x000fe200078e00ff */
[----:B------:R-:W-:Y:S02]  /*252e0*/  MOV R11, UR5 ;  /* 0x00000005000b7c02 */ /* 0x000fe40008000f00 */
[----:B------:R-:W-:Y:S01]  /*252f0*/  MOV R9, RZ ;  /* 0x000000ff00097202 */ /* 0x000fe20000000f00 */
[----:B------:R-:W-:-:S07]  /*25300*/  IMAD.WIDE.U32 R10, R59, 0x4, R10 ;  /* 0x000000043b0a7825 */ /* 0x000fce00078e000a */
.L_x_923:
[----:B------:R-:W-:Y:S01]  /*25310*/  MOV R8, R9 ;  /* 0x0000000900087202 */ /* 0x000fe20000000f00 */
[C---:B0-----:R-:W-:Y:S01]  /*25320*/  IMAD.WIDE.U32 R12, R9.reuse, 0x1000, R10 ;  /* 0x00001000090c7825 */ /* 0x041fe200078e000a */
[----:B------:R-:W-:-:S03]  /*25330*/  IADD3 R9, PT, PT, R9, 0x1, RZ ;  /* 0x0000000109097810 */ /* 0x000fc60007ffe0ff */
[----:B------:R-:W-:Y:S01]  /*25340*/  HFMA2 R16, -RZ, RZ, 0, 0 ;  /* 0x00000000ff107431 */ /* 0x000fe200000001ff */
[----:B------:R-:W-:Y:S01]  /*25350*/  MOV R14, R6 ;  /* 0x00000006000e7202 */ /* 0x000fe20000000f00 */
[----:B------:R-:W-:Y:S01]  /*25360*/  UMOV UR6, 0x1000 ;  /* 0x0000100000067882 */ /* 0x000fe20000000000 */
[----:B------:R-:W-:-:S13]  /*25370*/  ISETP.NE.AND P1, PT, R9, 0x400, PT ;  /* 0x000004000900780c */ /* 0x000fda0003f25270 */
.L_x_922:
        /* <DEDUP_REMOVED lines=16> */
[----:B------:R-:W-:-:S03]  /*25480*/  UIADD3 UR6, UPT, UPT, UR6, 0x40, URZ ;  /* 0x0000004006067890 */ /* 0x000fc6000fffe0ff */
[----:B------:R-:W2:Y:S01]  /*25490*/  LDS R18, [R14+-0x3c] ;  /* 0xffffc4000e127984 */ /* 0x000ea20000000800 */
[----:B------:R-:W-:-:S03]  /*254a0*/  UISETP.NE.AND UP0, UPT, UR6, 0x2000, UPT ;  /* 0x000020000600788c */ /* 0x000fc6000bf05270 */
[----:B------:R-:W3:Y:S01]  /*254b0*/  LDS R19, [R14+-0x38] ;  /* 0xffffc8000e137984 */ /* 0x000ee20000000800 */
[----:B0-----:R-:W-:-:S03]  /*254c0*/  IADD3 R12, P0, PT, R12, 0x40, RZ ;  /* 0x000000400c0c7810 */ /* 0x001fc60007f1e0ff */
[----:B------:R-:W4:Y:S01]  /*254d0*/  LDS R21, [R14+-0x34] ;  /* 0xffffcc000e157984 */ /* 0x000f220000000800 */
[----:B------:R-:W-:-:S03]  /*254e0*/  IADD3.X R13, PT, PT, RZ, R13, RZ, P0, !PT ;  /* 0x0000000dff0d7210 */ /* 0x000fc600007fe4ff */
[----:B------:R-:W5:Y:S04]  /*254f0*/  LDS R23, [R14+-0x30] ;  /* 0xffffd0000e177984 */ /* 0x000f680000000800 */
[----:B------:R-:W0:Y:S04]  /*25500*/  LDS R25, [R14+-0x2c] ;  /* 0xffffd4000e197984 */ /* 0x000e280000000800 */
[----:B------:R-:W1:Y:S04]  /*25510*/  LDS R27, [R14+-0x28] ;  /* 0xffffd8000e1b7984 */ /* 0x000e680000000800 */
[----:B------:R-:W1:Y:S04]  /*25520*/  LDS R29, [R14+-0x24] ;  /* 0xffffdc000e1d7984 */ /* 0x000e680000000800 */
[----:B------:R-:W1:Y:S04]  /*25530*/  LDS R31, [R14+-0x20] ;  /* 0xffffe0000e1f7984 */ /* 0x000e680000000800 */
[----:B------:R-:W1:Y:S04]  /*25540*/  LDS R33, [R14+-0x1c] ;  /* 0xffffe4000e217984 */ /* 0x000e680000000800 */
[----:B------:R-:W1:Y:S01]  /*25550*/  LDS R35, [R14+-0x18] ;  /* 0xffffe8000e237984 */ /* 0x000e620000000800 */
[----:B--2---:R-:W-:-:S03]  /*25560*/  FFMA R17, R17, R18, R16 ;  /* 0x0000001211117223 */ /* 0x004fc60000000010 */
[----:B------:R-:W2:Y:S01]  /*25570*/  LDS R16, [R14+-0x14] ;  /* 0xffffec000e107984 */ /* 0x000ea20000000800 */
[----:B---3--:R-:W-:-:S03]  /*25580*/  FFMA R17, R20, R19, R17 ;  /* 0x0000001314117223 */ /* 0x008fc60000000011 */
[----:B------:R-:W3:Y:S01]  /*25590*/  LDS R18, [R14+-0x10] ;  /* 0xfffff0000e127984 */ /* 0x000ee20000000800 */
[----:B----4-:R-:W-:-:S03]  /*255a0*/  FFMA R17, R22, R21, R17 ;  /* 0x0000001516117223 */ /* 0x010fc60000000011 */
[----:B------:R-:W4:Y:S01]  /*255b0*/  LDS R19, [R14+-0xc] ;  /* 0xfffff4000e137984 */ /* 0x000f220000000800 */
[----:B-----5:R-:W-:-:S03]  /*255c0*/  FFMA R17, R24, R23, R17 ;  /* 0x0000001718117223 */ /* 0x020fc60000000011 */
[----:B------:R-:W5:Y:S01]  /*255d0*/  LDS R20, [R14+-0x8] ;  /* 0xfffff8000e147984 */ /* 0x000f620000000800 */
[----:B0-----:R-:W-:-:S03]  /*255e0*/  FFMA R17, R26, R25, R17 ;  /* 0x000000191a117223 */ /* 0x001fc60000000011 */
[----:B------:R-:W0:Y:S01]  /*255f0*/  LDS R21, [R14+-0x4] ;  /* 0xfffffc000e157984 */ /* 0x000e220000000800 */
[----:B-1----:R-:W-:-:S03]  /*25600*/  FFMA R17, R28, R27, R17 ;  /* 0x0000001b1c117223 */ /* 0x002fc60000000011 */
[----:B------:R1:W0:Y:S01]  /*25610*/  LDS R22, [R14] ;  /* 0x000000000e167984 */ /* 0x0002220000000800 */
[----:B------:R-:W-:-:S04]  /*25620*/  FFMA R17, R30, R29, R17 ;  /* 0x0000001d1e117223 */ /* 0x000fc80000000011 */
[----:B------:R-:W-:Y:S01]  /*25630*/  FFMA R17, R32, R31, R17 ;  /* 0x0000001f20117223 */ /* 0x000fe20000000011 */
[----:B-1----:R-:W-:-:S03]  /*25640*/  IADD3 R14, PT, PT, R14, 0x40, RZ ;  /* 0x000000400e0e7810 */ /* 0x002fc60007ffe0ff */
[----:B------:R-:W-:-:S04]  /*25650*/  FFMA R17, R34, R33, R17 ;  /* 0x0000002122117223 */ /* 0x000fc80000000011 */
[----:B------:R-:W-:-:S04]  /*25660*/  FFMA R17, R36, R35, R17 ;  /* 0x0000002324117223 */ /* 0x000fc80000000011 */
[----:B--2---:R-:W-:-:S04]  /*25670*/  FFMA R16, R38, R16, R17 ;  /* 0x0000001026107223 */ /* 0x004fc80000000011 */
[----:B---3--:R-:W-:-:S04]  /*25680*/  FFMA R16, R37, R18, R16 ;  /* 0x0000001225107223 */ /* 0x008fc80000000010 */
[----:B----4-:R-:W-:-:S04]  /*25690*/  FFMA R16, R39, R19, R16 ;  /* 0x0000001327107223 */ /* 0x010fc80000000010 */
[----:B-----5:R-:W-:-:S04]  /*256a0*/  FFMA R16, R41, R20, R16 ;  /* 0x0000001429107223 */ /* 0x020fc80000000010 */
[----:B0-----:R-:W-:-:S04]  /*256b0*/  FFMA R16, R43, R21, R16 ;  /* 0x000000152b107223 */ /* 0x001fc80000000010 */
[----:B------:R-:W-:Y:S01]  /*256c0*/  FFMA R16, R15, R22, R16 ;  /* 0x000000160f107223 */ /* 0x000fe20000000010 */
[----:B------:R-:W-:Y:S06]  /*256d0*/  BRA.U UP0, `(.L_x_922) ;  /* 0xfffffffd00287547 */ /* 0x000fec000b83ffff */
[----:B------:R-:W-:-:S05]  /*256e0*/  LEA R13, R8, R1, 0x2 ;  /* 0x00000001080d7211 */ /* 0x000fca00078e10ff */
[----:B------:R0:W-:Y:S01]  /*256f0*/  STL [R13], R16 ;  /* 0x000000100d007387 */ /* 0x0001e20000100800 */
[----:B------:R-:W-:Y:S05]  /*25700*/  @P1 BRA `(.L_x_923) ;  /* 0xfffffffc00001947 */ /* 0x000fea000383ffff */
[----:B------:R-:W-:Y:S02]  /*25710*/  HFMA2 R53, -RZ, RZ, 0, 0 ;  /* 0x00000000ff357431 */ /* 0x000fe400000001ff */
[----:B------:R-:W-:-:S07]  /*25720*/  IMAD.MOV.U32 R62, RZ, RZ, RZ ;  /* 0x000000ffff3e7224 */ /* 0x000fce00078e00ff */
.L_x_924:
[----:B------:R-:W-:-:S05]  /*25730*/  LEA R34, R62, R1, 0x2 ;  /* 0x000000013e227211 */ /* 0x000fca00078e10ff */
[----:B0-----:R-:W2:Y:S04]  /*25740*/  LDL.128 R12, [R34] ;  /* 0x00000000220c7983 */ /* 0x001ea80000100c00 */
[----:B------:R-:W3:Y:S04]  /*25750*/  LDL.128 R20, [R34+0x10] ;  /* 0x0000100022147983 */ /* 0x000ee80000100c00 */
[----:B------:R-:W4:Y:S04]  /*25760*/  LDL.128 R28, [R34+0x20] ;  /* 0x00002000221c7983 */ /* 0x000f280000100c00 */
[----:B------:R0:W5:Y:S01]  /*25770*/  LDL.128 R24, [R34+0x30] ;  /* 0x0000300022187983 */ /* 0x0001620000100c00 */
[----:B------:R-:W-:-:S04]  /*25780*/  IADD3 R8, PT, PT, R62, 0x10, RZ ;  /* 0x000000103e087810 */ /* 0x000fc80007ffe0ff */
[----:B------:R-:W-:-:S05]  /*25790*/  LEA R52, R8, R1, 0x2 ;  /* 0x0000000108347211 */ /* 0x000fca00078e10ff */
[----:B------:R-:W5:Y:S04]  /*257a0*/  LDL.128 R16, [R52] ;  /* 0x0000000034107983 */ /* 0x000f680000100c00 */
[----:B------:R-:W5:Y:S04]  /*257b0*/  LDL.128 R44, [R52+0x10] ;  /* 0x00001000342c7983 */ /* 0x000f680000100c00 */
[----:B------:R-:W5:Y:S01]  /*257c0*/  LDL.128 R8, [R52+0x20] ;  /* 0x0000200034087983 */ /* 0x000f620000100c00 */
[----:B------:R-:W-:-:S03]  /*257d0*/  LEA R60, R62, R5, 0x2 ;  /* 0x000000053e3c7211 */ /* 0x000fc600078e10ff */
[----:B------:R1:W5:Y:S04]  /*257e0*/  LDL.128 R40, [R52+0x30] ;  /* 0x0000300034287983 */ /* 0x0003680000100c00 */
[----:B------:R-:W2:Y:S04]  /*257f0*/  LDS.64 R38, [R60+0x1000] ;  /* 0x001000003c267984 */ /* 0x000ea80000000a00 */
[----:B------:R-:W1:Y:S04]  /*25800*/  LDS.64 R36, [R60+0x1008] ;  /* 0x001008003c247984 */ /* 0x000e680000000a00 */
[----:B------:R-:W3:Y:S04]  /*25810*/  LDS.64 R32, [R60+0x1010] ;  /* 0x001010003c207984 */ /* 0x000ee80000000a00 */
[----:B0-----:R-:W0:Y:S04]  /*25820*/  LDS.64 R34, [R60+0x1018] ;  /* 0x001018003c227984 */ /* 0x001e280000000a00 */
[----:B------:R-:W-:Y:S04]  /*25830*/  LDS.64 R56, [R60+0x1040] ;  /* 0x001040003c387984 */ /* 0x000fe80000000a00 */
[----:B------:R-:W-:Y:S01]  /*25840*/  LDS.64 R54, [R60+0x1050] ;  /* 0x001050003c367984 */ /* 0x000fe20000000a00 */
[----:B--2---:R-:W-:-:S03]  /*25850*/  FFMA R12, R38, R12, R53 ;  /* 0x0000000c260c7223 */ /* 0x004fc60000000035 */
[----:B-1----:R-:W-:Y:S01]  /*25860*/  LDS.64 R52, [R60+0x1048] ;  /* 0x001048003c347984 */ /* 0x002fe20000000a00 */
[----:B------:R-:W-:-:S03]  /*25870*/  FFMA R13, R13, R39, R12 ;  /* 0x000000270d0d7223 */ /* 0x000fc6000000000c */
[----:B------:R-:W4:Y:S01]  /*25880*/  LDS.64 R38, [R60+0x1020] ;  /* 0x001020003c267984 */ /* 0x000f220000000a00 */
[----:B------:R-:W-:Y:S01]  /*25890*/  IADD3 R12, PT, PT, R62, 0x20, RZ ;  /* 0x000000203e0c7810 */ /* 0x000fe20007ffe0ff */
[----:B------:R-:W-:-:S03]  /*258a0*/  FFMA R14, R14, R36, R13 ;  /* 0x000000240e0e7223 */ /* 0x000fc6000000000d */
[----:B------:R-:W-:Y:S01]  /*258b0*/  LEA R61, R12, R1, 0x2 ;  /* 0x000000010c3d7211 */ /* 0x000fe200078e10ff */
[----:B------:R-:W-:Y:S02]  /*258c0*/  FFMA R15, R15, R37, R14 ;  /* 0x000000250f0f7223 */ /* 0x000fe4000000000e */
[----:B------:R-:W1:Y:S02]  /*258d0*/  LDS.64 R36, [R60+0x1028] ;  /* 0x001028003c247984 */ /* 0x000e640000000a00 */
[----:B---3--:R-:W-:Y:S02]  /*258e0*/  FFMA R20, R32, R20, R15 ;  /* 0x0000001420147223 */ /* 0x008fe4000000000f */
[----:B------:R-:W2:Y:S02]  /*258f0*/  LDL.128 R12, [R61] ;  /* 0x000000003d0c7983 */ /* 0x000ea40000100c00 */
[----:B------:R-:W-:Y:S02]  /*25900*/  FFMA R21, R21, R33, R20 ;  /* 0x0000002115157223 */ /* 0x000fe40000000014 */
[----:B------:R-:W5:Y:S02]  /*25910*/  LDS.64 R32, [R60+0x1030] ;  /* 0x001030003c207984 */ /* 0x000f640000000a00 */
[----:B0-----:R-:W-:-:S04]  /*25920*/  FFMA R22, R22, R34, R21 ;  /* 0x0000002216167223 */ /* 0x001fc80000000015 */
[----:B------:R-:W-:Y:S02]  /*25930*/  FFMA R23, R23, R35, R22 ;  /* 0x0000002317177223 */ /* 0x000fe40000000016 */
[----:B------:R-:W0:Y:S02]  /*25940*/  LDS.64 R34, [R60+0x1038] ;  /* 0x001038003c227984 */ /* 0x000e240000000a00 */
[----:B----4-:R-:W-:Y:S02]  /*25950*/  FFMA R28, R38, R28, R23 ;  /* 0x0000001c261c7223 */ /* 0x010fe40000000017 */
[----:B------:R-:W3:Y:S02]  /*25960*/  LDL.128 R20, [R61+0x10] ;  /* 0x000010003d147983 */ /* 0x000ee40000100c00 */
[----:B------:R-:W-:-:S04]  /*25970*/  FFMA R29, R29, R39, R28 ;  /* 0x000000271d1d7223 */ /* 0x000fc8000000001c */
[----:B-1----:R-:W-:-:S04]  /*25980*/  FFMA R30, R30, R36, R29 ;  /* 0x000000241e1e7223 */ /* 0x002fc8000000001d */
[----:B------:R-:W-:Y:S02]  /*25990*/  FFMA R31, R31, R37, R30 ;  /* 0x000000251f1f7223 */ /* 0x000fe4000000001e */
[----:B------:R-:W4:Y:S02]  /*259a0*/  LDL.128 R36, [R61+0x20] ;  /* 0x000020003d247983 */ /* 0x000f240000100c00 */
[----:B-----5:R-:W-:-:S04]  /*259b0*/  FFMA R24, R32, R24, R31 ;  /* 0x0000001820187223 */ /* 0x020fc8000000001f */
[----:B------:R-:W-:-:S04]  /*259c0*/  FFMA R25, R25, R33, R24 ;  /* 0x0000002119197223 */ /* 0x000fc80000000018 */
[----:B0-----:R-:W-:-:S04]  /*259d0*/  FFMA R26, R26, R34, R25 ;  /* 0x000000221a1a7223 */ /* 0x001fc80000000019 */
[----:B------:R-:W-:Y:S02]  /*259e0*/  FFMA R27, R27, R35, R26 ;  /* 0x000000231b1b7223 */ /* 0x000fe4000000001a */
[----:B------:R-:W5:Y:S02]  /*259f0*/  LDL.128 R32, [R61+0x30] ;  /* 0x000030003d207983 */ /* 0x000f640000100c00 */
[----:B------:R-:W-:-:S04]  /*25a00*/  FFMA R16, R56, R16, R27 ;  /* 0x0000001038107223 */ /* 0x000fc8000000001b */
[----:B------:R-:W-:Y:S01]  /*25a10*/  FFMA R17, R17, R57, R16 ;  /* 0x0000003911117223 */ /* 0x000fe20000000010 */
[----:B------:R-:W-:Y:S01]  /*25a20*/  IADD3 R16, PT, PT, R62, 0x30, RZ ;  /* 0x000000303e107810 */ /* 0x000fe20007ffe0ff */
[----:B------:R-:W0:Y:S03]  /*25a30*/  LDS.64 R56, [R60+0x1058] ;  /* 0x001058003c387984 */ /* 0x000e260000000a00 */
[----:B------:R-:W-:Y:S01]  /*25a40*/  LEA R63, R16, R1, 0x2 ;  /* 0x00000001103f7211 */ /* 0x000fe200078e10ff */
[----:B------:R-:W-:-:S04]  /*25a50*/  FFMA R18, R18, R52, R17 ;  /* 0x0000003412127223 */ /* 0x000fc80000000011 */
[----:B------:R-:W5:Y:S01]  /*25a60*/  LDL.128 R28, [R63] ;  /* 0x000000003f1c7983 */ /* 0x000f620000100c00 */
[----:B------:R-:W-:-:S03]  /*25a70*/  FFMA R19, R19, R53, R18 ;  /* 0x0000003513137223 */ /* 0x000fc60000000012 */
[----:B------:R-:W1:Y:S04]  /*25a80*/  LDS.64 R52, [R60+0x1060] ;  /* 0x001060003c347984 */ /* 0x000e680000000a00 */
[----:B------:R-:W5:Y:S01]  /*25a90*/  LDL.128 R24, [R63+0x10] ;  /* 0x000010003f187983 */ /* 0x000f620000100c00 */
[----:B------:R-:W-:-:S03]  /*25aa0*/  FFMA R44, R54, R44, R19 ;  /* 0x0000002c362c7223 */ /* 0x000fc60000000013 */
[----:B------:R-:W5:Y:S01]  /*25ab0*/  LDL.128 R16, [R63+0x20] ;  /* 0x000020003f107983 */ /* 0x000f620000100c00 */
[----:B------:R-:W-:-:S04]  /*25ac0*/  FFMA R45, R45, R55, R44 ;  /* 0x000000372d2d7223 */ /* 0x000fc8000000002c */
[----:B0-----:R-:W-:-:S04]  /*25ad0*/  FFMA R46, R46, R56, R45 ;  /* 0x000000382e2e7223 */ /* 0x001fc8000000002d */
[----:B------:R-:W-:-:S04]  /*25ae0*/  FFMA R47, R47, R57, R46 ;  /* 0x000000392f2f7223 */ /* 0x000fc8000000002e */
[----:B-1----:R-:W-:Y:S02]  /*25af0*/  FFMA R8, R52, R8, R47 ;  /* 0x0000000834087223 */ /* 0x002fe4000000002f */
[----:B------:R-:W5:Y:S02]  /*25b00*/  LDL.128 R44, [R63+0x30] ;  /* 0x000030003f2c7983 */ /* 0x000f640000100c00 */
[----:B------:R-:W-:Y:S02]  /*25b10*/  FFMA R9, R9, R53, R8 ;  /* 0x0000003509097223 */ /* 0x000fe40000000008 */
[----:B------:R-:W0:Y:S02]  /*25b20*/  LDS.64 R52, [R60+0x1068] ;  /* 0x001068003c347984 */ /* 0x000e240000000a00 */
[----:B0-----:R-:W-:Y:S02]  /*25b30*/  FFMA R10, R10, R52, R9 ;  /* 0x000000340a0a7223 */ /* 0x001fe40000000009 */
[----:B------:R-:W0:Y:S02]  /*25b40*/  LDS.64 R8, [R60+0x1070] ;  /* 0x001070003c087984 */ /* 0x000e240000000a00 */
[----:B------:R-:W-:-:S02]  /*25b50*/  FFMA R53, R11, R53, R10 ;  /* 0x000000350b357223 */ /* 0x000fc4000000000a */
[----:B------:R-:W1:Y:S02]  /*25b60*/  LDS.64 R10, [R60+0x1078] ;  /* 0x001078003c0a7984 */ /* 0x000e640000000a00 */
[----:B0-----:R-:W-:Y:S02]  /*25b70*/  FFMA R8, R8, R40, R53 ;  /* 0x0000002808087223 */ /* 0x001fe40000000035 */
[----:B------:R-:W2:Y:S02]  /*25b80*/  LDS.64 R52, [R60+0x1080] ;  /* 0x001080003c347984 */ /* 0x000ea40000000a00 */
[----:B------:R-:W-:Y:S02]  /*25b90*/  FFMA R41, R41, R9, R8 ;  /* 0x0000000929297223 */ /* 0x000fe40000000008 */
[----:B------:R-:W0:Y:S02]  /*25ba0*/  LDS.64 R8, [R60+0x1088] ;  /* 0x001088003c087984 */ /* 0x000e240000000a00 */
[----:B-1----:R-:W-:-:S02]  /*25bb0*/  FFMA R10, R42, R10, R41 ;  /* 0x0000000a2a0a7223 */ /* 0x002fc40000000029 */
[----:B------:R-:W-:Y:S02]  /*25bc0*/  LDS.64 R40, [R60+0x1098] ;  /* 0x001098003c287984 */ /* 0x000fe40000000a00 */
[----:B------:R-:W-:Y:S02]  /*25bd0*/  FFMA R43, R43, R11, R10 ;  /* 0x0000000b2b2b7223 */ /* 0x000fe4000000000a */
[----:B------:R-:W3:Y:S02]  /*25be0*/  LDS.64 R10, [R60+0x1090] ;  /* 0x001090003c0a7984 */ /* 0x000ee40000000a00 */
[----:B--2---:R-:W-:Y:S02]  /*25bf0*/  FFMA R12, R52, R12, R43 ;  /* 0x0000000c340c7223 */ /* 0x004fe4000000002b */
[----:B------:R-:W4:Y:S02]  /*25c00*/  LDS.64 R42, [R60+0x10a0] ;  /* 0x0010a0003c2a7984 */ /* 0x000f240000000a00 */
[----:B------:R-:W-:-:S04]  /*25c10*/  FFMA R13, R13, R53, R12 ;  /* 0x000000350d0d7223 */ /* 0x000fc8000000000c */
[----:B0-----:R-:W-:Y:S02]  /*25c20*/  FFMA R8, R14, R8, R13 ;  /* 0x000000080e087223 */ /* 0x001fe4000000000d */
[----:B------:R-:W0:Y:S02]  /*25c30*/  LDS.64 R12, [R60+0x10a8] ;  /* 0x0010a8003c0c7984 */ /* 0x000e240000000a00 */
[----:B------:R-:W-:Y:S02]  /*25c40*/  FFMA R15, R15, R9, R8 ;  /* 0x000000090f0f7223 */ /* 0x000fe40000000008 */
[----:B------:R-:W5:Y:S02]  /*25c50*/  LDS.64 R8, [R60+0x10b0] ;  /* 0x0010b0003c087984 */ /* 0x000f640000000a00 */
[----:B---3--:R-:W-:Y:S02]  /*25c60*/  FFMA R10, R10, R20, R15 ;  /* 0x000000140a0a7223 */ /* 0x008fe4000000000f */
[----:B------:R-:W1:Y:S02]  /*25c70*/  LDS.64 R14, [R60+0x10b8] ;  /* 0x0010b8003c0e7984 */ /* 0x000e640000000a00 */
[----:B------:R-:W-:-:S02]  /*25c80*/  FFMA R11, R21, R11, R10 ;  /* 0x0000000b150b7223 */ /* 0x000fc4000000000a */
[----:B------:R-:W-:Y:S02]  /*25c90*/  LDS.64 R20, [R60+0x10c8] ;  /* 0x0010c8003c147984 */ /* 0x000fe40000000a00 */
[----:B------:R-:W-:Y:S02]  /*25ca0*/  FFMA R22, R22, R40, R11 ;  /* 0x0000002816167223 */ /* 0x000fe4000000000b */
[----:B------:R-:W2:Y:S02]  /*25cb0*/  LDS.64 R10, [R60+0x10c0] ;  /* 0x0010c0003c0a7984 */ /* 0x000ea40000000a00 */
[----:B------:R-:W-:-:S04]  /*25cc0*/  FFMA R23, R23, R41, R22 ;  /* 0x0000002917177223 */ /* 0x000fc80000000016 */
[----:B----4-:R-:W-:Y:S02]  /*25cd0*/  FFMA R36, R42, R36, R23 ;  /* 0x000000242a247223 */ /* 0x010fe40000000017 */
[----:B------:R-:W3:Y:S02]  /*25ce0*/  LDS.64 R22, [R60+0x10d0] ;  /* 0x0010d0003c167984 */ /* 0x000ee40000000a00 */
[----:B------:R-:W-:-:S04]  /*25cf0*/  FFMA R37, R37, R43, R36 ;  /* 0x0000002b25257223 */ /* 0x000fc80000000024 */
[----:B0-----:R-:W-:-:S04]  /*25d00*/  FFMA R12, R38, R12, R37 ;  /* 0x0000000c260c7223 */ /* 0x001fc80000000025 */
[----:B------:R-:W-:-:S04]  /*25d10*/  FFMA R13, R39, R13, R12 ;  /* 0x0000000d270d7223 */ /* 0x000fc8000000000c */
[----:B-----5:R-:W-:Y:S02]  /*25d20*/  FFMA R8, R8, R32, R13 ;  /* 0x0000002008087223 */ /* 0x020fe4000000000d */
[----:B------:R-:W0:Y:S02]  /*25d30*/  LDS.64 R12, [R60+0x10d8] ;  /* 0x0010d8003c0c7984 */ /* 0x000e240000000a00 */
[----:B------:R-:W-:-:S04]  /*25d40*/  FFMA R9, R33, R9, R8 ;  /* 0x0000000921097223 */ /* 0x000fc80000000008 */
[----:B-1----:R-:W-:Y:S02]  /*25d50*/  FFMA R14, R34, R14, R9 ;  /* 0x0000000e220e7223 */ /* 0x002fe40000000009 */
[----:B------:R-:W1:Y:S02]  /*25d60*/  LDS.64 R8, [R60+0x10e0] ;  /* 0x0010e0003c087984 */ /* 0x000e640000000a00 */
[----:B------:R-:W-:-:S04]  /*25d70*/  FFMA R15, R35, R15, R14 ;  /* 0x0000000f230f7223 */ /* 0x000fc8000000000e */
[----:B--2---:R-:W-:Y:S02]  /*25d80*/  FFMA R10, R10, R28, R15 ;  /* 0x0000001c0a0a7223 */ /* 0x004fe4000000000f */
[----:B------:R-:W2:Y:S02]  /*25d90*/  LDS.64 R14, [R60+0x10e8] ;  /* 0x0010e8003c0e7984 */ /* 0x000ea40000000a00 */
[----:B------:R-:W-:-:S04]  /*25da0*/  FFMA R11, R29, R11, R10 ;  /* 0x0000000b1d0b7223 */ /* 0x000fc8000000000a */
[----:B------:R-:W-:Y:S02]  /*25db0*/  FFMA R20, R30, R20, R11 ;  /* 0x000000141e147223 */ /* 0x000fe4000000000b */
[----:B------:R-:W4:Y:S02]  /*25dc0*/  LDS.64 R10, [R60+0x10f0] ;  /* 0x0010f0003c0a7984 */ /* 0x000f240000000a00 */
[----:B------:R-:W-:-:S04]  /*25dd0*/  FFMA R21, R31, R21, R20 ;  /* 0x000000151f157223 */ /* 0x000fc80000000014 */
[----:B---3--:R-:W-:Y:S02]  /*25de0*/  FFMA R22, R22, R24, R21 ;  /* 0x0000001816167223 */ /* 0x008fe40000000015 */
[----:B------:R-:W3:Y:S02]  /*25df0*/  LDS.64 R20, [R60+0x10f8] ;  /* 0x0010f8003c147984 */ /* 0x000ee40000000a00 */
[----:B------:R-:W-:-:S04]  /*25e00*/  FFMA R23, R25, R23, R22 ;  /* 0x0000001719177223 */ /* 0x000fc80000000016 */
[----:B0-----:R-:W-:-:S04]  /*25e10*/  FFMA R12, R26, R12, R23 ;  /* 0x0000000c1a0c7223 */ /* 0x001fc80000000017 */
[----:B------:R-:W-:-:S04]  /*25e20*/  FFMA R13, R27, R13, R12 ;  /* 0x0000000d1b0d7223 */ /* 0x000fc8000000000c */
[----:B-1----:R-:W-:-:S04]  /*25e30*/  FFMA R8, R8, R16, R13 ;  /* 0x0000001008087223 */ /* 0x002fc8000000000d */
[----:B------:R-:W-:Y:S01]  /*25e40*/  FFMA R9, R17, R9, R8 ;  /* 0x0000000911097223 */ /* 0x000fe20000000008 */
[----:B------:R-:W-:-:S03]  /*25e50*/  IADD3 R62, PT, PT, R62, 0x40, RZ ;  /* 0x000000403e3e7810 */ /* 0x000fc60007ffe0ff */
[----:B--2---:R-:W-:Y:S01]  /*25e60*/  FFMA R14, R18, R14, R9 ;  /* 0x0000000e120e7223 */ /* 0x004fe20000000009 */
[----:B------:R-:W-:-:S03]  /*25e70*/  ISETP.NE.AND P0, PT, R62, 0x400, PT ;  /* 0x000004003e00780c */ /* 0x000fc60003f05270 */
[----:B------:R-:W-:-:S04]  /*25e80*/  FFMA R15, R19, R15, R14 ;  /* 0x0000000f130f7223 */ /* 0x000fc8000000000e */
[----:B----4-:R-:W-:-:S04]  /*25e90*/  FFMA R10, R10, R44, R15 ;  /* 0x0000002c0a0a7223 */ /* 0x010fc8000000000f */
[----:B------:R-:W-:-:S04]  /*25ea0*/  FFMA R11, R45, R11, R10 ;  /* 0x0000000b2d0b7223 */ /* 0x000fc8000000000a */
[----:B---3--:R-:W-:-:S04]  /*25eb0*/  FFMA R20, R46, R20, R11 ;  /* 0x000000142e147223 */ /* 0x008fc8000000000b */
[----:B------:R-:W-:Y:S01]  /*25ec0*/  FFMA R53, R47, R21, R20 ;  /* 0x000000152f357223 */ /* 0x000fe20000000014 */
[----:B------:R-:W-:Y:S06]  /*25ed0*/  @P0 BRA `(.L_x_924) ;  /* 0xfffffff800140947 */ /* 0x000fec000383ffff */
[----:B------:R-:W0:Y:S01]  /*25ee0*/  LDCU UR6, c[0x0][0x4a0] ;  /* 0x00009400ff0677ac */ /* 0x000e220008000800 */
[----:B------:R-:W-:Y:S02]  /*25ef0*/  IMAD.MOV.U32 R28, RZ, RZ, RZ ;  /* 0x000000ffff1c7224 */ /* 0x000fe400078e00ff */
[----:B0-----:R-:W-:-:S07]  /*25f00*/  FADD R29, R53, UR6 ;  /* 0x00000006351d7e21 */ /* 0x001fce0008000000 */
.L_x_957:
[----:B------:R-:W-:-:S05]  /*25f10*/  LEA R30, R28, R1, 0x2 ;  /* 0x000000011c1e7211 */ /* 0x000fca00078e10ff */
[----:B------:R-:W2:Y:S01]  /*25f20*/  LDL.128 R8, [R30] ;  /* 0x000000001e087983 */ /* 0x000ea20000100c00 */
[----:B0-----:R-:W0:Y:S01]  /*25f30*/  MUFU.RCP R12, R29 ;  /* 0x0000001d000c7308 */ /* 0x001e220000001000 */
[----:B------:R-:W-:Y:S01]  /*25f40*/  MOV R14, R28 ;  /* 0x0000001c000e7202 */ /* 0x000fe20000000f00 */
[----:B------:R-:W-:Y:S01]  /*25f50*/  BSSY.RECONVERGENT B3, `(.L_x_925) ;  /* 0x000000f000037945 */ /* 0x000fe20003800200 */
[----:B------:R-:W-:-:S04]  /*25f60*/  IADD3 R28, PT, PT, R28, 0x10, RZ ;  /* 0x000000101c1c7810 */ /* 0x000fc80007ffe0ff */
[----:B------:R-:W-:Y:S01]  /*25f70*/  ISETP.NE.AND P4, PT, R28, 0x400, PT ;  /* 0x000004001c00780c */ /* 0x000fe20003f85270 */
[----:B0-----:R-:W-:-:S04]  /*25f80*/  FFMA R13, -R29, R12, 1 ;  /* 0x3f8000001d0d7423 */ /* 0x001fc8000000010c */
[----:B------:R-:W-:Y:S01]  /*25f90*/  FFMA R13, R12, R13, R12 ;  /* 0x0000000d0c0d7223 */ /* 0x000fe2000000000c */
[----:B--2---:R-:W0:Y:S03]  /*25fa0*/  FCHK P0, R8, R29 ;  /* 0x0000001d08007302 */ /* 0x004e260000000000 */
[----:B------:R-:W-:-:S04]  /*25fb0*/  FFMA R12, R8, R13, RZ ;  /* 0x0000000d080c7223 */ /* 0x000fc800000000ff */
[----:B------:R-:W-:-:S04]  /*25fc0*/  FFMA R15, -R29, R12, R8 ;  /* 0x0000000c1d0f7223 */ /* 0x000fc80000000108 */
[----:B------:R-:W-:Y:S01]  /*25fd0*/  FFMA R12, R13, R15, R12 ;  /* 0x0000000f0d0c7223 */ /* 0x000fe2000000000c */
[----:B0-----:R-:W-:Y:S06]  /*25fe0*/  @!P0 BRA `(.L_x_926) ;  /* 0x0000000000148947 */ /* 0x001fec0003800000 */
[----:B------:R-:W-:Y:S02]  /*25ff0*/  MOV R15, R8 ;  /* 0x00000008000f7202 */ /* 0x000fe40000000f00 */
[----:B------:R-:W-:Y:S02]  /*26000*/  MOV R8, R29 ;  /* 0x0000001d00087202 */ /* 0x000fe40000000f00 */
[----:B------:R-:W-:-:S07]  /*26010*/  MOV R22, 0x26030 ;  /* 0x0002603000167802 */ /* 0x000fce0000000f00 */
[----:B------:R-:W-:Y:S05]  /*26020*/  CALL.REL.NOINC `($__internal_5_$__cuda_sm3x_div_rn_noftz_f32_slowpath) ;  /* 0x00000030009c7944 */ /* 0x000fea0003c00000 */
[----:B------:R-:W-:-:S07]  /*26030*/  MOV R12, R15 ;  /* 0x0000000f000c7202 */ /* 0x000fce0000000f00 */
.L_x_926:
[----:B------:R-:W-:Y:S05]  /*26040*/  BSYNC.RECONVERGENT B3 ;  /* 0x0000000000037941 */ /* 0x000fea0003800200 */
.L_x_925:
[----:B------:R-:W0:Y:S01]  /*26050*/  MUFU.RCP R8, R29 ;  /* 0x0000001d00087308 */ /* 0x000e220000001000 */
[----:B------:R-:W-:Y:S01]  /*26060*/  BSSY.RECONVERGENT B3, `(.L_x_927) ;  /* 0x000000e000037945 */ /* 0x000fe20003800200 */
[----:B------:R-:W-:-:S06]  /*26070*/  LEA R27, R14, R1, 0x2 ;  /* 0x000000010e1b7211 */ /* 0x000fcc00078e10ff */
        /* <DEDUP_REMOVED lines=10> */
[----:B------:R-:W-:Y:S05]  /*26120*/  CALL.REL.NOINC `($__internal_5_$__cuda_sm3x_div_rn_noftz_f32_slowpath) ;  /* 0x00000030005c7944 */ /* 0x000fea0003c00000 */
[----:B------:R-:W-:-:S07]  /*26130*/  IMAD.MOV.U32 R13, RZ, RZ, R15 ;  /* 0x000000ffff0d7224 */ /* 0x000fce00078e000f */
.L_x_928:
[----:B------:R-:W-:Y:S05]  /*26140*/  BSYNC.RECONVERGENT B3 ;  /* 0x0000000000037941 */ /* 0x000fea0003800200 */
.L_x_927:
        /* <DEDUP_REMOVED lines=13> */
[----:B------:R-:W-:-:S07]  /*26220*/  MOV R14, R15 ;  /* 0x0000000f000e7202 */ /* 0x000fce0000000f00 */
.L_x_930:
[----:B------:R-:W-:Y:S05]  /*26230*/  BSYNC.RECONVERGENT B3 ;  /* 0x0000000000037941 */ /* 0x000fea0003800200 */
.L_x_929:
        /* <DEDUP_REMOVED lines=13> */
.L_x_932:
[----:B------:R-:W-:Y:S05]  /*26310*/  BSYNC.RECONVERGENT B3 ;  /* 0x0000000000037941 */ /* 0x000fea0003800200 */
.L_x_931:
[----:B------:R0:W-:Y:S04]  /*26320*/  STL.128 [R27+0x1000], R12 ;  /* 0x0010000c1b007387 */ /* 0x0001e80000100c00 */
[----:B------:R-:W2:Y:S01]  /*26330*/  LDL.128 R8, [R30+0x10] ;  /* 0x000010001e087983 */ /* 0x000ea20000100c00 */
[----:B------:R-:W1:Y:S01]  /*26340*/  MUFU.RCP R16, R29 ;  /* 0x0000001d00107308 */ /* 0x000e620000001000 */
[----:B------:R-:W-:Y:S01]  /*26350*/  BSSY.RECONVERGENT B3, `(.L_x_933) ;  /* 0x000000d000037945 */ /* 0x000fe20003800200 */
[----:B-1----:R-:W-:-:S04]  /*26360*/  FFMA R17, -R29, R16, 1 ;  /* 0x3f8000001d117423 */ /* 0x002fc80000000110 */
[----:B------:R-:W-:Y:S02]  /*26370*/  FFMA R17, R16, R17, R16 ;  /* 0x0000001110117223 */ /* 0x000fe40000000010 */
[----:B--2---:R-:W1:Y:S02]  /*26380*/  FCHK P0, R8, R29 ;  /* 0x0000001d08007302 */ /* 0x004e640000000000 */
[----:B------:R-:W-:-:S04]  /*26390*/  FFMA R16, R17, R8, RZ ;  /* 0x0000000811107223 */ /* 0x000fc800000000ff */
[----:B------:R-:W-:-:S04]  /*263a0*/  FFMA R19, -R29, R16, R8 ;  /* 0x000000101d137223 */ /* 0x000fc80000000108 */
[----:B------:R-:W-:Y:S01]  /*263b0*/  FFMA R16, R17, R19, R16 ;  /* 0x0000001311107223 */ /* 0x000fe20000000010 */
[----:B01----:R-:W-:Y:S06]  /*263c0*/  @!P0 BRA `(.L_x_934) ;  /* 0x0000000000148947 */ /* 0x003fec0003800000 */
[----:B------:R-:W-:Y:S02]  /*263d0*/  MOV R15, R8 ;  /* 0x00000008000f7202 */ /* 0x000fe40000000f00 */
[----:B------:R-:W-:Y:S02]  /*263e0*/  MOV R8, R29 ;  /* 0x0000001d00087202 */ /* 0x000fe40000000f00 */
[----:B------:R-:W-:-:S07]  /*263f0*/  MOV R22, 0x26410 ;  /* 0x0002641000167802 */ /* 0x000fce0000000f00 */
[----:B------:R-:W-:Y:S05]  /*26400*/  CALL.REL.NOINC `($__internal_5_$__cuda_sm3x_div_rn_noftz_f32_slowpath) ;  /* 0x0000002c00a47944 */ /* 0x000fea0003c00000 */
[----:B------:R-:W-:-:S07]  /*26410*/  MOV R16, R15 ;  /* 0x0000000f00107202 */ /* 0x000fce0000000f00 */
.L_x_934:
[----:B------:R-:W-:Y:S05]  /*26420*/  BSYNC.RECONVERGENT B3 ;  /* 0x0000000000037941 */ /* 0x000fea0003800200 */
.L_x_933:
        /* <DEDUP_REMOVED lines=9> */
[----:B------:R-:W-:Y:S01]  /*264c0*/  MOV R15, R9 ;  /* 0x00000009000f7202 */ /* 0x000fe20000000f00 */
[----:B------:R-:W-:Y:S01]  /*264d0*/  IMAD.MOV.U32 R8, RZ, RZ, R29 ;  /* 0x000000ffff087224 */ /* 0x000fe200078e001d */
[----:B------:R-:W-:-:S07]  /*264e0*/  MOV R22, 0x26500 ;  /* 0x0002650000167802 */ /* 0x000fce0000000f00 */
[----:B------:R-:W-:Y:S05]  /*264f0*/  CALL.REL.NOINC `($__internal_5_$__cuda_sm3x_div_rn_noftz_f32_slowpath) ;  /* 0x0000002c00687944 */ /* 0x000fea0003c00000 */
[----:B------:R-:W-:-:S07]  /*26500*/  MOV R17, R15 ;  /* 0x0000000f00117202 */ /* 0x000fce0000000f00 */
.L_x_936:
[----:B------:R-:W-:Y:S05]  /*26510*/  BSYNC.RECONVERGENT B3 ;  /* 0x0000000000037941 */ /* 0x000fea0003800200 */
.L_x_935:
        /* <DEDUP_REMOVED lines=14> */
.L_x_938:
[----:B------:R-:W-:Y:S05]  /*26600*/  BSYNC.RECONVERGENT B3 ;  /* 0x0000000000037941 */ /* 0x000fea0003800200 */
.L_x_937:
        /* <DEDUP_REMOVED lines=14> */
.L_x_940:
[----:B------:R-:W-:Y:S05]  /*266f0*/  BSYNC.RECONVERGENT B3 ;  /* 0x0000000000037941 */ /* 0x000fea0003800200 */
.L_x_939:
        /* <DEDUP_REMOVED lines=15> */
[----:B------:R-:W-:-:S07]  /*267f0*/  IMAD.MOV.U32 R12, RZ, RZ, R15 ;  /* 0x000000ffff0c7224 */ /* 0x000fce00078e000f */
.L_x_942:
[----:B------:R-:W-:Y:S05]  /*26800*/  BSYNC.RECONVERGENT B3 ;  /* 0x0000000000037941 */ /* 0x000fea0003800200 */
.L_x_941:
        /* <DEDUP_REMOVED lines=14> */
.L_x_944:
[----:B------:R-:W-:Y:S05]  /*268f0*/  BSYNC.RECONVERGENT B3 ;  /* 0x0000000000037941 */ /* 0x000fea0003800200 */
.L_x_943:
        /* <DEDUP_REMOVED lines=14> */
.L_x_946:
[----:B------:R-:W-:Y:S05]  /*269e0*/  BSYNC.RECONVERGENT B3 ;  /* 0x0000000000037941 */ /* 0x000fea0003800200 */
.L_x_945:
        /* <DEDUP_REMOVED lines=13> */
.L_x_948:
[----:B------:R-:W-:Y:S05]  /*26ac0*/  BSYNC.RECONVERGENT B3 ;  /* 0x0000000000037941 */ /* 0x000fea0003800200 */
.L_x_947:
        /* <DEDUP_REMOVED lines=11> */
[----:B------:R-:W-:Y:S01]  /*26b80*/  MOV R15, R8 ;  /* 0x00000008000f7202 */ /* 0x000fe20000000f00 */
[----:B------:R-:W-:Y:S01]  /*26b90*/  IMAD.MOV.U32 R8, RZ, RZ, R29 ;  /* 0x000000ffff087224 */ /* 0x000fe200078e001d */
[----:B------:R-:W-:-:S07]  /*26ba0*/  MOV R22, 0x26bc0 ;  /* 0x00026bc000167802 */ /* 0x000fce0000000f00 */
[----:B------:R-:W-:Y:S05]  /*26bb0*/  CALL.REL.NOINC `($__internal_5_$__cuda_sm3x_div_rn_noftz_f32_slowpath) ;  /* 0x0000002400b87944 */ /* 0x000fea0003c00000 */
[----:B------:R-:W-:-:S07]  /*26bc0*/  MOV R16, R15 ;  /* 0x0000000f00107202 */ /* 0x000fce0000000f00 */
.L_x_950:
[----:B------:R-:W-:Y:S05]  /*26bd0*/  BSYNC.RECONVERGENT B3 ;  /* 0x0000000000037941 */ /* 0x000fea0003800200 */
.L_x_949:
        /* <DEDUP_REMOVED lines=14> */
.L_x_952:
[----:B------:R-:W-:Y:S05]  /*26cc0*/  BSYNC.RECONVERGENT B3 ;  /* 0x0000000000037941 */ /* 0x000fea0003800200 */
.L_x_951:
        /* <DEDUP_REMOVED lines=14> */
.L_x_954:
[----:B------:R-:W-:Y:S05]  /*26db0*/  BSYNC.RECONVERGENT B3 ;  /* 0x0000000000037941 */ /* 0x000fea0003800200 */
.L_x_953:
        /* <DEDUP_REMOVED lines=14> */
.L_x_956:
[----:B------:R-:W-:Y:S05]  /*26ea0*/  BSYNC.RECONVERGENT B3 ;  /* 0x0000000000037941 */ /* 0x000fea0003800200 */
.L_x_955:
[----:B------:R0:W-:Y:S01]  /*26eb0*/  STL.128 [R27+0x1030], R16 ;  /* 0x001030101b007387 */ /* 0x0001e20000100c00 */
[----:B------:R-:W-:Y:S05]  /*26ec0*/  @P4 BRA `(.L_x_957) ;  /* 0xfffffff000104947 */ /* 0x000fea000383ffff */
[----:B------:R-:W1:Y:S01]  /*26ed0*/  LDC.64 R24, c[0x0][0x460] ;  /* 0x00011800ff187b82 */ /* 0x000e620000000a00 */
[----:B------:R-:W-:Y:S01]  /*26ee0*/  SHF.L.U32 R9, R7, 0xa, RZ ;  /* 0x0000000a07097819 */ /* 0x000fe200000006ff */
[----:B------:R-:W-:Y:S01]  /*26ef0*/  HFMA2 R28, -RZ, RZ, 0, 0 ;  /* 0x00000000ff1c7431 */ /* 0x000fe200000001ff */
[----:B------:R-:W-:-:S03]  /*26f00*/  MOV R20, RZ ;  /* 0x000000ff00147202 */ /* 0x000fc60000000f00 */
[----:B-1----:R-:W-:-:S07]  /*26f10*/  IMAD.WIDE.U32 R24, R9, 0x4, R24 ;  /* 0x0000000409187825 */ /* 0x002fce00078e0018 */
.L_x_958:
[----:B------:R-:W-:-:S05]  /*26f20*/  IMAD.WIDE.U32 R22, R20, 0x4, R24 ;  /* 0x0000000414167825 */ /* 0x000fca00078e0018 */
[----:B------:R-:W2:Y:S04]  /*26f30*/  LDG.E R15, desc[UR10][R22.64] ;  /* 0x0000000a160f7981 */ /* 0x000ea8000c1e1900 */
[----:B0-----:R-:W3:Y:S04]  /*26f40*/  LDG.E R27, desc[UR10][R22.64+0x4] ;  /* 0x0000040a161b7981 */ /* 0x001ee8000c1e1900 */
        /* <DEDUP_REMOVED lines=14> */
[----:B------:R-:W-:-:S02]  /*27030*/  LEA R21, R20, R5, 0x2 ;  /* 0x0000000514157211 */ /* 0x000fc400078e10ff */
[----:B------:R-:W-:-:S03]  /*27040*/  IADD3 R20, PT, PT, R20, 0x10, RZ ;  /* 0x0000001014147810 */ /* 0x000fc60007ffe0ff */
[----:B------:R-:W2:Y:S01]  /*27050*/  LDS.64 R18, [R21+0x1000] ;  /* 0x0010000015127984 */ /* 0x000ea20000000a00 */
[----:B------:R-:W-:-:S03]  /*27060*/  ISETP.NE.AND P0, PT, R20, 0x400, PT ;  /* 0x000004001400780c */ /* 0x000fc60003f05270 */
[----:B------:R-:W4:Y:S04]  /*27070*/  LDS.64 R16, [R21+0x1008] ;  /* 0x0010080015107984 */ /* 0x000f280000000a00 */
[----:B------:R-:W0:Y:S04]  /*27080*/  LDS.64 R8, [R21+0x1010] ;  /* 0x0010100015087984 */ /* 0x000e280000000a00 */
[----:B------:R-:W1:Y:S04]  /*27090*/  LDS.64 R10, [R21+0x1018] ;  /* 0x00101800150a7984 */ /* 0x000e680000000a00 */
[----:B------:R-:W1:Y:S01]  /*270a0*/  LDS.64 R12, [R21+0x1020] ;  /* 0x00102000150c7984 */ /* 0x000e620000000a00 */
[----:B--2---:R-:W-:-:S03]  /*270b0*/  FFMA R18, R15, R18, R28 ;  /* 0x000000120f127223 */ /* 0x004fc6000000001c */
[----:B------:R-:W2:Y:S01]  /*270c0*/  LDS.64 R14, [R21+0x1028] ;  /* 0x00102800150e7984 */ /* 0x000ea20000000a00 */
[----:B---3--:R-:W-:-:S04]  /*270d0*/  FFMA R19, R27, R19, R18 ;  /* 0x000000131b137223 */ /* 0x008fc80000000012 */
[----:B----4-:R-:W-:Y:S02]  /*270e0*/  FFMA R16, R26, R16, R19 ;  /* 0x000000101a107223 */ /* 0x010fe40000000013 */
[----:B------:R-:W3:Y:S02]  /*270f0*/  LDS.64 R18, [R21+0x1030] ;  /* 0x0010300015127984 */ /* 0x000ee40000000a00 */
[----:B-----5:R-:W-:-:S04]  /*27100*/  FFMA R17, R29, R17, R16 ;  /* 0x000000111d117223 */ /* 0x020fc80000000010 */
[----:B0-----:R-:W-:Y:S02]  /*27110*/  FFMA R8, R30, R8, R17 ;  /* 0x000000081e087223 */ /* 0x001fe40000000011 */
[----:B------:R-:W0:Y:S02]  /*27120*/  LDS.64 R16, [R21+0x1038] ;  /* 0x0010380015107984 */ /* 0x000e240000000a00 */
[----:B------:R-:W-:-:S04]  /*27130*/  FFMA R9, R31, R9, R8 ;  /* 0x000000091f097223 */ /* 0x000fc80000000008 */
[----:B-1----:R-:W-:-:S04]  /*27140*/  FFMA R10, R32, R10, R9 ;  /* 0x0000000a200a7223 */ /* 0x002fc80000000009 */
[----:B------:R-:W-:-:S04]  /*27150*/  FFMA R11, R33, R11, R10 ;  /* 0x0000000b210b7223 */ /* 0x000fc8000000000a */
[----:B------:R-:W-:-:S04]  /*27160*/  FFMA R12, R34, R12, R11 ;  /* 0x0000000c220c7223 */ /* 0x000fc8000000000b */
[----:B------:R-:W-:-:S04]  /*27170*/  FFMA R13, R35, R13, R12 ;  /* 0x0000000d230d7223 */ /* 0x000fc8000000000c */
[----:B--2---:R-:W-:-:S04]  /*27180*/  FFMA R14, R36, R14, R13 ;  /* 0x0000000e240e7223 */ /* 0x004fc8000000000d */
[----:B------:R-:W-:-:S04]  /*27190*/  FFMA R15, R37, R15, R14 ;  /* 0x0000000f250f7223 */ /* 0x000fc8000000000e */
[----:B---3--:R-:W-:-:S04]  /*271a0*/  FFMA R18, R38, R18, R15 ;  /* 0x0000001226127223 */ /* 0x008fc8000000000f */
[----:B------:R-:W-:-:S04]  /*271b0*/  FFMA R19, R39, R19, R18 ;  /* 0x0000001327137223 */ /* 0x000fc80000000012 */
[----:B0-----:R-:W-:-:S04]  /*271c0*/  FFMA R16, R40, R16, R19 ;  /* 0x0000001028107223 */ /* 0x001fc80000000013 */
[----:B------:R-:W-:Y:S01]  /*271d0*/  FFMA R28, R41, R17, R16 ;  /* 0x00000011291c7223 */ /* 0x000fe20000000010 */
[----:B------:R-:W-:Y:S06]  /*271e0*/  @P0 BRA `(.L_x_958) ;  /* 0xfffffffc004c0947 */ /* 0x000fec000383ffff */
[----:B------:R-:W-:Y:S02]  /*271f0*/  HFMA2 R29, -RZ, RZ, 0, 0 ;  /* 0x00000000ff1d7431 */ /* 0x000fe400000001ff */
[----:B------:R-:W-:-:S07]  /*27200*/  FADD R28, -R28, R49 ;  /* 0x000000311c1c7221 */ /* 0x000fce0000000100 */
.L_x_959:
[C---:B------:R-:W-:Y:S01]  /*27210*/  LEA R38, R29.reuse, R1, 0x2 ;  /* 0x000000011d267211 */ /* 0x040fe200078e10ff */
[----:B0-----:R-:W-:-:S04]  /*27220*/  IMAD.WIDE.U32 R26, R29, 0x4, R24 ;  /* 0x000000041d1a7825 */ /* 0x001fc800078e0018 */
[----:B------:R-:W2:Y:S04]  /*27230*/  LDL.128 R8, [R38+0x1000] ;  /* 0x0010000026087983 */ /* 0x000ea80000100c00 */
[----:B------:R-:W3:Y:S04]  /*27240*/  LDG.E R53, desc[UR10][R26.64] ;  /* 0x0000000a1a357981 */ /* 0x000ee8000c1e1900 */
[----:B------:R-:W4:Y:S04]  /*27250*/  LDL.128 R16, [R38+0x1020] ;  /* 0x0010200026107983 */ /* 0x000f280000100c00 */
[----:B------:R-:W5:Y:S04]  /*27260*/  LDG.E R55, desc[UR10][R26.64+0x4] ;  /* 0x0000040a1a377981 */ /* 0x000f68000c1e1900 */
[----:B------:R-:W5:Y:S04]  /*27270*/  LDG.E R43, desc[UR10][R26.64+0x24] ;  /* 0x0000240a1a2b7981 */ /* 0x000f68000c1e1900 */
[----:B------:R-:W5:Y:S04]  /*27280*/  LDL.128 R12, [R38+0x1010] ;  /* 0x00101000260c7983 */ /* 0x000f680000100c00 */
[----:B------:R-:W5:Y:S04]  /*27290*/  LDL.128 R20, [R38+0x1030] ;  /* 0x0010300026147983 */ /* 0x000f680000100c00 */
        /* <DEDUP_REMOVED lines=13> */
[----:B------:R-:W-:-:S04]  /*27370*/  IADD3 R29, PT, PT, R29, 0x10, RZ ;  /* 0x000000101d1d7810 */ /* 0x000fc80007ffe0ff */
[----:B------:R-:W-:Y:S01]  /*27380*/  ISETP.NE.AND P0, PT, R29, 0x400, PT ;  /* 0x000004001d00780c */ /* 0x000fe20003f05270 */
[C---:B--2---:R-:W-:Y:S01]  /*27390*/  FMUL R47, R28.reuse, R8 ;  /* 0x000000081c2f7220 */ /* 0x044fe20000400000 */
[----:B------:R-:W-:-:S03]  /*273a0*/  FMUL R9, R28, R9 ;  /* 0x000000091c097220 */ /* 0x000fc60000400000 */
[----:B---3--:R-:W-:Y:S01]  /*273b0*/  FFMA R47, R2, R47, R53 ;  /* 0x0000002f022f7223 */ /* 0x008fe20000000035 */
[C---:B----4-:R-:W-:Y:S01]  /*273c0*/  FMUL R8, R28.reuse, R17 ;  /* 0x000000111c087220 */ /* 0x050fe20000400000 */
[----:B------:R-:W-:-:S03]  /*273d0*/  FMUL R53, R28, R10 ;  /* 0x0000000a1c357220 */ /* 0x000fc60000400000 */
[----:B------:R0:W-:Y:S01]  /*273e0*/  STG.E desc[UR10][R26.64], R47 ;  /* 0x0000002f1a007986 */ /* 0x0001e2000c10190a */
[----:B------:R-:W-:Y:S01]  /*273f0*/  FMUL R11, R28, R11 ;  /* 0x0000000b1c0b7220 */ /* 0x000fe20000400000 */
[----:B-----5:R-:W-:Y:S01]  /*27400*/  FFMA R9, R2, R9, R55 ;  /* 0x0000000902097223 */ /* 0x020fe20000000037 */
[C---:B------:R-:W-:Y:S01]  /*27410*/  FMUL R16, R28.reuse, R16 ;  /* 0x000000101c107220 */ /* 0x040fe20000400000 */
[C---:B------:R-:W-:Y:S01]  /*27420*/  FMUL R18, R28.reuse, R18 ;  /* 0x000000121c127220 */ /* 0x040fe20000400000 */
[----:B------:R-:W-:Y:S01]  /*27430*/  FMUL R19, R28, R19 ;  /* 0x000000131c137220 */ /* 0x000fe20000400000 */
[----:B------:R-:W-:Y:S01]  /*27440*/  FFMA R43, R2, R8, R43 ;  /* 0x00000008022b7223 */ /* 0x000fe2000000002b */
[C---:B------:R-:W-:Y:S01]  /*27450*/  FMUL R55, R28.reuse, R12 ;  /* 0x0000000c1c377220 */ /* 0x040fe20000400000 */
[C---:B------:R-:W-:Y:S01]  /*27460*/  FMUL R13, R28.reuse, R13 ;  /* 0x0000000d1c0d7220 */ /* 0x040fe20000400000 */
[C---:B0-----:R-:W-:Y:S01]  /*27470*/  FMUL R47, R28.reuse, R14 ;  /* 0x0000000e1c2f7220 */ /* 0x041fe20000400000 */
[C---:B------:R-:W-:Y:S01]  /*27480*/  FMUL R15, R28.reuse, R15 ;  /* 0x0000000f1c0f7220 */ /* 0x040fe20000400000 */
[C---:B------:R-:W-:Y:S01]  /*27490*/  FMUL R20, R28.reuse, R20 ;  /* 0x000000141c147220 */ /* 0x040fe20000400000 */
[C---:B------:R-:W-:Y:S01]  /*274a0*/  FMUL R8, R28.reuse, R21 ;  /* 0x000000151c087220 */ /* 0x040fe20000400000 */
[C---:B------:R-:W-:Y:S01]  /*274b0*/  FMUL R22, R28.reuse, R22 ;  /* 0x000000161c167220 */ /* 0x040fe20000400000 */
[----:B------:R-:W-:Y:S01]  /*274c0*/  FMUL R10, R28, R23 ;  /* 0x000000171c0a7220 */ /* 0x000fe20000400000 */
[C---:B------:R-:W-:Y:S01]  /*274d0*/  FFMA R53, R2.reuse, R53, R30 ;  /* 0x0000003502357223 */ /* 0x040fe2000000001e */
        /* <DEDUP_REMOVED lines=11> */
[----:B------:R-:W-:Y:S01]  /*27590*/  FFMA R31, R2, R10, R31 ;  /* 0x0000000a021f7223 */ /* 0x000fe2000000001f */
[----:B------:R0:W-:Y:S04]  /*275a0*/  STG.E desc[UR10][R26.64+0x4], R9 ;  /* 0x000004091a007986 */ /* 0x0001e8000c10190a */
        /* <DEDUP_REMOVED lines=13> */
[----:B------:R0:W-:Y:S01]  /*27680*/  STG.E desc[UR10][R26.64+0x3c], R31 ;  /* 0x00003c1f1a007986 */ /* 0x0001e2000c10190a */
[----:B------:R-:W-:Y:S05]  /*27690*/  @P0 BRA `(.L_x_959) ;  /* 0xfffffff800dc0947 */ /* 0x000fea000383ffff */
[----:B------:R-:W1:Y:S01]  /*276a0*/  LDC.64 R24, c[0x0][0x468] ;  /* 0x00011a00ff187b82 */ /* 0x000e620000000a00 */
[----:B------:R-:W-:Y:S01]  /*276b0*/  MOV R29, RZ ;  /* 0x000000ff001d7202 */ /* 0x000fe20000000f00 */
[----:B-1----:R-:W-:-:S07]  /*276c0*/  IMAD.WIDE.U32 R24, R59, 0x4, R24 ;  /* 0x000000043b187825 */ /* 0x002fce00078e0018 */
.L_x_961:
[----:B------:R-:W-:-:S06]  /*276d0*/  IMAD R28, R29, 0x4, R48 ;  /* 0x000000041d1c7824 */ /* 0x000fcc00078e0230 */
[----:B------:R-:W5:Y:S01]  /*276e0*/  LDL R28, [R28] ;  /* 0x000000001c1c7983 */ /* 0x000f620000100800 */
[----:B------:R-:W-:Y:S01]  /*276f0*/  MOV R30, R29 ;  /* 0x0000001d001e7202 */ /* 0x000fe20000000f00 */
[----:B0-----:R-:W-:Y:S01]  /*27700*/  HFMA2 R31, -RZ, RZ, 0, 0 ;  /* 0x00000000ff1f7431 */ /* 0x001fe200000001ff */
[----:B------:R-:W-:-:S04]  /*27710*/  IADD3 R29, PT, PT, R29, 0x1, RZ ;  /* 0x000000011d1d7810 */ /* 0x000fc80007ffe0ff */
[----:B------:R-:W-:-:S13]  /*27720*/  ISETP.NE.AND P1, PT, R29, 0x400, PT ;  /* 0x000004001d00780c */ /* 0x000fda0003f25270 */
.L_x_960:
[----:B0-----:R-:W-:Y:S02]  /*27730*/  LEA R27, R30, R31, 0xa ;  /* 0x0000001f1e1b7211 */ /* 0x001fe400078e50ff */
[----:B------:R-:W-:-:S03]  /*27740*/  LEA R36, R31, R1, 0x2 ;  /* 0x000000011f247211 */ /* 0x000fc600078e10ff */
[----:B------:R-:W-:Y:S02]  /*27750*/  IMAD.WIDE.U32 R26, R27, 0x4, R24 ;  /* 0x000000041b1a7825 */ /* 0x000fe400078e0018 */
[----:B------:R-:W2:Y:S04]  /*27760*/  LDL.128 R8, [R36] ;  /* 0x0000000024087983 */ /* 0x000ea80000100c00 */
[----:B------:R-:W2:Y:S04]  /*27770*/  LDG.E R41, desc[UR10][R26.64] ;  /* 0x0000000a1a297981 */ /* 0x000ea8000c1e1900 */
[----:B------:R-:W3:Y:S04]  /*27780*/  LDL.128 R12, [R36+0x10] ;  /* 0x00001000240c7983 */ /* 0x000ee80000100c00 */
[----:B------:R-:W4:Y:S04]  /*27790*/  LDG.E R38, desc[UR10][R26.64+0x4] ;  /* 0x0000040a1a267981 */ /* 0x000f28000c1e1900 */
[----:B------:R-:W3:Y:S04]  /*277a0*/  LDG.E R43, desc[UR10][R26.64+0x8] ;  /* 0x0000080a1a2b7981 */ /* 0x000ee8000c1e1900 */
[----:B------:R-:W3:Y:S04]  /*277b0*/  LDG.E R40, desc[UR10][R26.64+0xc] ;  /* 0x00000c0a1a287981 */ /* 0x000ee8000c1e1900 */
[----:B------:R-:W3:Y:S04]  /*277c0*/  LDG.E R45, desc[UR10][R26.64+0x10] ;  /* 0x0000100a1a2d7981 */ /* 0x000ee8000c1e1900 */
[----:B------:R-:W3:Y:S04]  /*277d0*/  LDG.E R42, desc[UR10][R26.64+0x14] ;  /* 0x0000140a1a2a7981 */ /* 0x000ee8000c1e1900 */
[----:B------:R-:W3:Y:S04]  /*277e0*/  LDL.128 R16, [R36+0x20] ;  /* 0x0000200024107983 */ /* 0x000ee80000100c00 */
[----:B------:R-:W3:Y:S04]  /*277f0*/  LDG.E R47, desc[UR10][R26.64+0x18] ;  /* 0x0000180a1a2f7981 */ /* 0x000ee8000c1e1900 */
        /* <DEDUP_REMOVED lines=9> */
[----:B------:R-:W3:Y:S01]  /*27890*/  LDG.E R34, desc[UR10][R26.64+0x3c] ;  /* 0x00003c0a1a227981 */ /* 0x000ee2000c1e1900 */
[----:B------:R-:W-:-:S04]  /*278a0*/  IADD3 R31, PT, PT, R31, 0x10, RZ ;  /* 0x000000101f1f7810 */ /* 0x000fc80007ffe0ff */
[----:B------:R-:W-:Y:S01]  /*278b0*/  ISETP.NE.AND P0, PT, R31, 0x400, PT ;  /* 0x000004001f00780c */ /* 0x000fe20003f05270 */
[----:B--2--5:R-:W-:-:S04]  /*278c0*/  FFMA R41, -R28, R8, R41 ;  /* 0x000000081c297223 */ /* 0x024fc80000000129 */
[----:B------:R-:W-:Y:S01]  /*278d0*/  FMUL R41, R41, R4 ;  /* 0x0000000429297220 */ /* 0x000fe20000400000 */
[----:B----4-:R-:W-:-:S04]  /*278e0*/  FFMA R9, -R28, R9, R38 ;  /* 0x000000091c097223 */ /* 0x010fc80000000126 */
[----:B------:R0:W-:Y:S01]  /*278f0*/  STG.E desc[UR10][R26.64], R41 ;  /* 0x000000291a007986 */ /* 0x0001e2000c10190a */
[C---:B---3--:R-:W-:Y:S01]  /*27900*/  FFMA R43, -R28.reuse, R10, R43 ;  /* 0x0000000a1c2b7223 */ /* 0x048fe2000000012b */
[-C--:B------:R-:W-:Y:S01]  /*27910*/  FMUL R9, R9, R4.reuse ;  /* 0x0000000409097220 */ /* 0x080fe20000400000 */
[C---:B------:R-:W-:Y:S02]  /*27920*/  FFMA R11, -R28.reuse, R11, R40 ;  /* 0x0000000b1c0b7223 */ /* 0x040fe40000000128 */
[----:B------:R-:W-:Y:S02]  /*27930*/  FMUL R43, R43, R4 ;  /* 0x000000042b2b7220 */ /* 0x000fe40000400000 */
[----:B------:R0:W-:Y:S01]  /*27940*/  STG.E desc[UR10][R26.64+0x4], R9 ;  /* 0x000004091a007986 */ /* 0x0001e2000c10190a */
[C---:B------:R-:W-:Y:S01]  /*27950*/  FFMA R45, -R28.reuse, R12, R45 ;  /* 0x0000000c1c2d7223 */ /* 0x040fe2000000012d */
[-C--:B------:R-:W-:Y:S02]  /*27960*/  FMUL R11, R11, R4.reuse ;  /* 0x000000040b0b7220 */ /* 0x080fe40000400000 */
[----:B------:R0:W-:Y:S01]  /*27970*/  STG.E desc[UR10][R26.64+0x8], R43 ;  /* 0x0000082b1a007986 */ /* 0x0001e2000c10190a */
[----:B------:R-:W-:Y:S01]  /*27980*/  FFMA R13, -R28, R13, R42 ;  /* 0x0000000d1c0d7223 */ /* 0x000fe2000000012a */
[----:B------:R-:W-:-:S02]  /*27990*/  FMUL R45, R45, R4 ;  /* 0x000000042d2d7220 */ /* 0x000fc40000400000 */
[----:B------:R0:W-:Y:S01]  /*279a0*/  STG.E desc[UR10][R26.64+0xc], R11 ;  /* 0x00000c0b1a007986 */ /* 0x0001e2000c10190a */
[----:B------:R-:W-:-:S03]  /*279b0*/  FMUL R13, R13, R4 ;  /* 0x000000040d0d7220 */ /* 0x000fc60000400000 */
[----:B------:R0:W-:Y:S01]  /*279c0*/  STG.E desc[UR10][R26.64+0x10], R45 ;  /* 0x0000102d1a007986 */ /* 0x0001e2000c10190a */
[----:B------:R-:W-:-:S03]  /*279d0*/  FFMA R47, -R28, R14, R47 ;  /* 0x0000000e1c2f7223 */ /* 0x000fc6000000012f */
[----:B------:R0:W-:Y:S01]  /*279e0*/  STG.E desc[UR10][R26.64+0x14], R13 ;  /* 0x0000140d1a007986 */ /* 0x0001e2000c10190a */
[C---:B------:R-:W-:Y:S01]  /*279f0*/  FFMA R15, -R28.reuse, R15, R44 ;  /* 0x0000000f1c0f7223 */ /* 0x040fe2000000012c */
[----:B------:R-:W-:Y:S01]  /*27a00*/  FMUL R47, R47, R4 ;  /* 0x000000042f2f7220 */ /* 0x000fe20000400000 */
[C---:B------:R-:W-:Y:S02]  /*27a10*/  FFMA R53, -R28.reuse, R16, R53 ;  /* 0x000000101c357223 */ /* 0x040fe40000000135 */
[-C--:B------:R-:W-:Y:S02]  /*27a20*/  FMUL R15, R15, R4.reuse ;  /* 0x000000040f0f7220 */ /* 0x080fe40000400000 */
[----:B------:R0:W-:Y:S01]  /*27a30*/  STG.E desc[UR10][R26.64+0x18], R47 ;  /* 0x0000182f1a007986 */ /* 0x0001e2000c10190a */
[C---:B------:R-:W-:Y:S01]  /*27a40*/  FFMA R17, -R28.reuse, R17, R46 ;  /* 0x000000111c117223 */ /* 0x040fe2000000012e */
[----:B------:R-:W-:Y:S02]  /*27a50*/  FMUL R53, R53, R4 ;  /* 0x0000000435357220 */ /* 0x000fe40000400000 */
        /* <DEDUP_REMOVED lines=20> */
[----:B------:R0:W-:Y:S04]  /*27ba0*/  STG.E desc[UR10][R26.64+0x38], R35 ;  /* 0x000038231a007986 */ /* 0x0001e8000c10190a */
[----:B------:R0:W-:Y:S01]  /*27bb0*/  STG.E desc[UR10][R26.64+0x3c], R23 ;  /* 0x00003c171a007986 */ /* 0x0001e2000c10190a */
[----:B------:R-:W-:Y:S05]  /*27bc0*/  @P0 BRA `(.L_x_960) ;  /* 0xfffffff800d80947 */ /* 0x000fea000383ffff */
[----:B------:R-:W-:Y:S05]  /*27bd0*/  @P1 BRA `(.L_x_961) ;  /* 0xfffffff800bc1947 */ /* 0x000fea000383ffff */
.L_x_921:
[----:B------:R-:W-:Y:S05]  /*27be0*/  BSYNC.RECONVERGENT B2 ;  /* 0x0000000000027941 */ /* 0x000fea0003800200 */
.L_x_920:
[----:B------:R-:W-:-:S04]  /*27bf0*/  IADD3 R7, PT, PT, R7, 0x1, RZ ;  /* 0x0000000107077810 */ /* 0x000fc80007ffe0ff */
[----:B------:R-:W-:-:S13]  /*27c00*/  ISETP.NE.AND P0, PT, R7, 0x14, PT ;  /* 0x000000140700780c */ /* 0x000fda0003f05270 */
[----:B------:R-:W-:Y:S05]  /*27c10*/  @P0 BRA `(.L_x_962) ;  /* 0xffffffd4009c0947 */ /* 0x000fea000383ffff */
[----:B------:R-:W1:Y:S01]  /*27c20*/  LDCU UR4, c[0x0][0x4a4] ;  /* 0x00009480ff0477ac */ /* 0x000e620008000800 */
[----:B------:R-:W-:Y:S01]  /*27c30*/  BSSY.RECONVERGENT B0, `(.L_x_963) ;  /* 0x000001d000007945 */ /* 0x000fe20003800200 */
[----:B------:R-:W-:Y:S01]  /*27c40*/  ISETP.NE.AND P4, PT, R50, 0x3, PT ;  /* 0x000000033200780c */ /* 0x000fe20003f85270 */
[----:B------:R-:W2:Y:S01]  /*27c50*/  LDCU.64 UR6, c[0x0][0x438] ;  /* 0x00008700ff0677ac */ /* 0x000ea20008000a00 */
[----:B------:R-:W-:Y:S01]  /*27c60*/  BAR.SYNC.DEFER_BLOCKING 0x0 ;  /* 0x0000000000007b1d */ /* 0x000fe20000010000 */
[----:B------:R-:W-:Y:S02]  /*27c70*/  ISETP.GE.U32.AND P2, PT, R58, 0x3, PT ;  /* 0x000000033a00780c */ /* 0x000fe40003f46070 */
[C---:B------:R-:W-:Y:S02]  /*27c80*/  ISETP.GT.U32.AND P1, PT, R0.reuse, 0xf, PT ;  /* 0x0000000f0000780c */ /* 0x040fe40003f24070 */
[C---:B------:R-:W-:Y:S01]  /*27c90*/  ISETP.NE.AND P0, PT, R0.reuse, RZ, PT ;  /* 0x000000ff0000720c */ /* 0x040fe20003f05270 */
[----:B------:R-:W3:Y:S01]  /*27ca0*/  LDCU.64 UR8, c[0x0][0x450] ;  /* 0x00008a00ff0877ac */ /* 0x000ee20008000a00 */
[----:B------:R-:W-:Y:S01]  /*27cb0*/  MOV R2, R0 ;  /* 0x0000000000027202 */ /* 0x000fe20000000f00 */
[----:B------:R-:W4:Y:S01]  /*27cc0*/  LDCU.128 UR12, c[0x0][0x440] ;  /* 0x00008800ff0c77ac */ /* 0x000f220008000c00 */
[----:B-1----:R-:W-:-:S13]  /*27cd0*/  ISETP.GE.AND P3, PT, R0, UR4, PT ;  /* 0x0000000400007c0c */ /* 0x002fda000bf66270 */
[----:B--234-:R-:W-:Y:S05]  /*27ce0*/  @P3 BRA `(.L_x_964) ;  /* 0x0000000000443947 */ /* 0x01cfea0003800000 */
[----:B------:R-:W1:Y:S01]  /*27cf0*/  S2R R7, SR_CgaCtaId ;  /* 0x0000000000077919 */ /* 0x000e620000008800 */
[----:B0-----:R-:W0:Y:S01]  /*27d00*/  LDC.64 R8, c[0x0][0x380] ;  /* 0x0000e000ff087b82 */ /* 0x001e220000000a00 */
[----:B------:R-:W-:-:S04]  /*27d10*/  MOV R4, 0x400 ;  /* 0x0000040000047802 */ /* 0x000fc80000000f00 */
[----:B------:R-:W-:Y:S01]  /*27d20*/  IADD3 R6, PT, PT, R4, 0x2810, RZ ;  /* 0x0000281004067810 */ /* 0x000fe20007ffe0ff */
[----:B------:R-:W-:-:S03]  /*27d30*/  IMAD.MOV.U32 R4, RZ, RZ, R0 ;  /* 0x000000ffff047224 */ /* 0x000fc600078e0000 */
[----:B-1----:R-:W-:-:S07]  /*27d40*/  LEA R17, R7, R6, 0x18 ;  /* 0x0000000607117211 */ /* 0x002fce00078ec0ff */
.L_x_965:
[C---:B------:R-:W-:Y:S02]  /*27d50*/  IMAD R10, R4.reuse, 0xc, R17 ;  /* 0x0000000c040a7824 */ /* 0x040fe400078e0211 */
[----:B0--3--:R-:W-:Y:S01]  /*27d60*/  IMAD.WIDE R6, R4, 0xc, R8 ;  /* 0x0000000c04067825 */ /* 0x009fe200078e0208 */
[----:B------:R-:W-:Y:S02]  /*27d70*/  IADD3 R4, PT, PT, R3, R4, RZ ;  /* 0x0000000403047210 */ /* 0x000fe40007ffe0ff */
[----:B------:R-:W0:Y:S02]  /*27d80*/  LDS R11, [R10] ;  /* 0x000000000a0b7984 */ /* 0x000e240000000800 */
[----:B------:R-:W-:Y:S02]  /*27d90*/  ISETP.GE.AND P3, PT, R4, UR4, PT ;  /* 0x0000000404007c0c */ /* 0x000fe4000bf66270 */
[----:B------:R-:W1:Y:S04]  /*27da0*/  LDS R13, [R10+0x4] ;  /* 0x000004000a0d7984 */ /* 0x000e680000000800 */
[----:B------:R-:W2:Y:S04]  /*27db0*/  LDS R15, [R10+0x8] ;  /* 0x000008000a0f7984 */ /* 0x000ea80000000800 */
[----:B0-----:R3:W-:Y:S04]  /*27dc0*/  STG.E desc[UR10][R6.64], R11 ;  /* 0x0000000b06007986 */ /* 0x0017e8000c10190a */
[----:B-1----:R3:W-:Y:S04]  /*27dd0*/  STG.E desc[UR10][R6.64+0x4], R13 ;  /* 0x0000040d06007986 */ /* 0x0027e8000c10190a */
[----:B--2---:R3:W-:Y:S01]  /*27de0*/  STG.E desc[UR10][R6.64+0x8], R15 ;  /* 0x0000080f06007986 */ /* 0x0047e2000c10190a */
[----:B------:R-:W-:Y:S05]  /*27df0*/  @!P3 BRA `(.L_x_965) ;  /* 0xfffffffc00d4b947 */ /* 0x000fea000383ffff */
.L_x_964:
[----:B------:R-:W-:Y:S05]  /*27e00*/  BSYNC.RECONVERGENT B0 ;  /* 0x0000000000007941 */ /* 0x000fea0003800200 */
.L_x_963:
[----:B------:R-:W-:Y:S04]  /*27e10*/  BSSY.RECONVERGENT B0, `(.L_x_966) ;  /* 0x000001c000007945 */ /* 0x000fe80003800200 */
[----:B------:R-:W-:Y:S05]  /*27e20*/  @!P4 BRA `(.L_x_967) ;  /* 0x000000000068c947 */ /* 0x000fea0003800000 */
[C---:B------:R-:W-:Y:S01]  /*27e30*/  LEA R4, R0.reuse, R5, 0x2 ;  /* 0x0000000500047211 */ /* 0x040fe200078e10ff */
[C---:B------:R-:W-:Y:S01]  /*27e40*/  IMAD R2, R51.reuse, R3, R0 ;  /* 0x0000000333027224 */ /* 0x040fe200078e0200 */
[----:B------:R-:W-:Y:S01]  /*27e50*/  IADD3 R51, PT, PT, -R51, RZ, RZ ;  /* 0x000000ff33337210 */ /* 0x000fe20007ffe1ff */
[----:B---3--:R-:W-:Y:S01]  /*27e60*/  IMAD.WIDE.U32 R6, R0, 0x4, RZ ;  /* 0x0000000400067825 */ /* 0x008fe200078e00ff */
[----:B------:R-:W-:-:S07]  /*27e70*/  IADD3 R4, PT, PT, R4, 0x2000, RZ ;  /* 0x0000200004047810 */ /* 0x000fce0007ffe0ff */
.L_x_968:
[----:B0-----:R-:W0:Y:S01]  /*27e80*/  LDS R17, [R4+-0x2000] ;  /* 0xffe0000004117984 */ /* 0x001e220000000800 */
[C---:B------:R-:W-:Y:S02]  /*27e90*/  IADD3 R8, P3, PT, R6.reuse, UR6, RZ ;  /* 0x0000000606087c10 */ /* 0x040fe4000ff7e0ff */
[C---:B------:R-:W-:Y:S01]  /*27ea0*/  IADD3 R10, P4, PT, R6.reuse, UR12, RZ ;  /* 0x0000000c060a7c10 */ /* 0x040fe2000ff9e0ff */
[----:B------:R-:W1:Y:S01]  /*27eb0*/  LDS R19, [R4+-0x1000] ;  /* 0xfff0000004137984 */ /* 0x000e620000000800 */
[C---:B------:R-:W-:Y:S02]  /*27ec0*/  IADD3 R12, P5, PT, R6.reuse, UR14, RZ ;  /* 0x0000000e060c7c10 */ /* 0x040fe4000ffbe0ff */
[----:B------:R-:W-:Y:S01]  /*27ed0*/  IADD3 R14, P6, PT, R6, UR8, RZ ;  /* 0x00000008060e7c10 */ /* 0x000fe2000ffde0ff */
[----:B------:R-:W2:Y:S01]  /*27ee0*/  LDS R21, [R4] ;  /* 0x0000000004157984 */ /* 0x000ea20000000800 */
[C---:B------:R-:W-:Y:S02]  /*27ef0*/  IADD3.X R9, PT, PT, R7.reuse, UR7, RZ, P3, !PT ;  /* 0x0000000707097c10 */ /* 0x040fe40009ffe4ff */
[C---:B------:R-:W-:Y:S01]  /*27f00*/  IADD3.X R11, PT, PT, R7.reuse, UR13, RZ, P4, !PT ;  /* 0x0000000d070b7c10 */ /* 0x040fe2000a7fe4ff */
[----:B------:R3:W4:Y:S01]  /*27f10*/  LDS R23, [R4+0x1000] ;  /* 0x0010000004177984 */ /* 0x0007220000000800 */
[----:B------:R-:W-:-:S02]  /*27f20*/  IADD3.X R13, PT, PT, R7, UR15, RZ, P5, !PT ;  /* 0x0000000f070d7c10 */ /* 0x000fc4000affe4ff */
[----:B------:R-:W-:Y:S01]  /*27f30*/  IADD3.X R15, PT, PT, R7, UR9, RZ, P6, !PT ;  /* 0x00000009070f7c10 */ /* 0x000fe2000b7fe4ff */
[----:B------:R-:W-:Y:S01]  /*27f40*/  IMAD.WIDE.U32 R6, R3, 0x4, R6 ;  /* 0x0000000403067825 */ /* 0x000fe200078e0006 */
[----:B------:R-:W-:Y:S02]  /*27f50*/  IADD3 R51, PT, PT, R51, 0x1, RZ ;  /* 0x0000000133337810 */ /* 0x000fe40007ffe0ff */
[----:B---3--:R-:W-:Y:S02]  /*27f60*/  LEA R4, R3, R4, 0x2 ;  /* 0x0000000403047211 */ /* 0x008fe400078e10ff */
[----:B------:R-:W-:Y:S01]  /*27f70*/  ISETP.NE.AND P3, PT, R51, RZ, PT ;  /* 0x000000ff3300720c */ /* 0x000fe20003f65270 */
[----:B0-----:R0:W-:Y:S04]  /*27f80*/  STG.E desc[UR10][R8.64], R17 ;  /* 0x0000001108007986 */ /* 0x0011e8000c10190a */
[----:B-1----:R0:W-:Y:S04]  /*27f90*/  STG.E desc[UR10][R10.64], R19 ;  /* 0x000000130a007986 */ /* 0x0021e8000c10190a */
[----:B--2---:R0:W-:Y:S04]  /*27fa0*/  STG.E desc[UR10][R12.64], R21 ;  /* 0x000000150c007986 */ /* 0x0041e8000c10190a */
[----:B----4-:R0:W-:Y:S01]  /*27fb0*/  STG.E desc[UR10][R14.64], R23 ;  /* 0x000000170e007986 */ /* 0x0101e2000c10190a */
[----:B------:R-:W-:Y:S05]  /*27fc0*/  @P3 BRA `(.L_x_968) ;  /* 0xfffffffc00ac3947 */ /* 0x000fea000383ffff */
.L_x_967:
[----:B------:R-:W-:Y:S05]  /*27fd0*/  BSYNC.RECONVERGENT B0 ;  /* 0x0000000000007941 */ /* 0x000fea0003800200 */
.L_x_966:
[----:B------:R-:W-:Y:S04]  /*27fe0*/  BSSY.RECONVERGENT B0, `(.L_x_969) ;  /* 0x0000045000007945 */ /* 0x000fe80003800200 */
[----:B------:R-:W-:Y:S05]  /*27ff0*/  @!P2 BRA `(.L_x_970) ;  /* 0x00000004000ca947 */ /* 0x000fea0003800000 */
[----:B---3--:R-:W1:Y:S01]  /*28000*/  LDC.64 R6, c[0x0][0x438] ;  /* 0x00010e00ff067b82 */ /* 0x008e620000000a00 */
[C---:B------:R-:W-:Y:S01]  /*28010*/  LEA R32, R2.reuse, R5, 0x2 ;  /* 0x0000000502207211 */ /* 0x040fe200078e10ff */
[C---:B0-----:R-:W-:Y:S01]  /*28020*/  IMAD R35, R3.reuse, 0x3, R2 ;  /* 0x0000000303237824 */ /* 0x041fe200078e0202 */
[----:B------:R-:W-:Y:S02]  /*28030*/  LEA R33, R3, R2, 0x1 ;  /* 0x0000000203217211 */ /* 0x000fe400078e08ff */
[----:B------:R-:W-:-:S03]  /*28040*/  IADD3 R37, PT, PT, R2, R3, RZ ;  /* 0x0000000302257210 */ /* 0x000fc60007ffe0ff */
[----:B------:R-:W0:Y:S08]  /*28050*/  LDC.64 R8, c[0x0][0x450] ;  /* 0x00011400ff087b82 */ /* 0x000e300000000a00 */
[----:B------:R-:W2:Y:S08]  /*28060*/  LDC.64 R10, c[0x0][0x440] ;  /* 0x00011000ff0a7b82 */ /* 0x000eb00000000a00 */
[----:B------:R-:W3:Y:S02]  /*28070*/  LDC.64 R12, c[0x0][0x448] ;  /* 0x00011200ff0c7b82 */ /* 0x000ee40000000a00 */
.L_x_971:
[----:B0-----:R-:W-:Y:S01]  /*28080*/  IMAD R14, R3, 0x4, R32 ;  /* 0x00000004030e7824 */ /* 0x001fe200078e0220 */
[----:B------:R-:W4:Y:S01]  /*28090*/  LDS R25, [R32] ;  /* 0x0000000020197984 */ /* 0x000f220000000800 */
[----:B-1----:R-:W-:-:S03]  /*280a0*/  IMAD.WIDE.U32 R4, R2, 0x4, R6 ;  /* 0x0000000402047825 */ /* 0x002fc600078e0006 */
[----:B------:R-:W1:Y:S01]  /*280b0*/  LDS R39, [R32+0x1000] ;  /* 0x0010000020277984 */ /* 0x000e620000000800 */
[C---:B------:R-:W-:Y:S01]  /*280c0*/  LEA R22, R3.reuse, R14, 0x2 ;  /* 0x0000000e03167211 */ /* 0x040fe200078e10ff */
[C---:B---3--:R-:W-:Y:S02]  /*280d0*/  IMAD.WIDE.U32 R16, R2.reuse, 0x4, R12 ;  /* 0x0000000402107825 */ /* 0x048fe400078e000c */
[----:B------:R-:W3:Y:S01]  /*280e0*/  LDS R41, [R32+0x2000] ;  /* 0x0020000020297984 */ /* 0x000ee20000000800 */
[----:B------:R-:W-:Y:S01]  /*280f0*/  LEA R24, R3, R22, 0x2 ;  /* 0x0000001603187211 */ /* 0x000fe200078e10ff */
[----:B0-----:R-:W-:Y:S02]  /*28100*/  IMAD.WIDE.U32 R18, R2, 0x4, R8 ;  /* 0x0000000402127825 */ /* 0x001fe400078e0008 */
[----:B------:R0:W5:Y:S02]  /*28110*/  LDS R43, [R32+0x3000] ;  /* 0x00300000202b7984 */ /* 0x0001640000000800 */
[----:B------:R-:W-:-:S02]  /*28120*/  IMAD.WIDE.U32 R20, R37, 0x4, R6 ;  /* 0x0000000425147825 */ /* 0x000fc400078e0006 */
[----:B------:R-:W5:Y:S02]  /*28130*/  LDS R45, [R14] ;  /* 0x000000000e2d7984 */ /* 0x000f640000000800 */
[----:B------:R-:W-:Y:S02]  /*28140*/  IMAD.WIDE.U32 R26, R33, 0x4, R6 ;  /* 0x00000004211a7825 */ /* 0x000fe400078e0006 */
[----:B------:R-:W5:Y:S01]  /*28150*/  LDS R47, [R14+0x1000] ;  /* 0x001000000e2f7984 */ /* 0x000f620000000800 */
[----:B0-----:R-:W-:Y:S01]  /*28160*/  LEA R32, R3, R32, 0x4 ;  /* 0x0000002003207211 */ /* 0x001fe200078e20ff */
[C---:B--2---:R-:W-:Y:S02]  /*28170*/  IMAD.WIDE.U32 R28, R33.reuse, 0x4, R10 ;  /* 0x00000004211c7825 */ /* 0x044fe400078e000a */
[----:B------:R-:W0:Y:S02]  /*28180*/  LDS R49, [R14+0x2000] ;  /* 0x002000000e317984 */ /* 0x000e240000000800 */
[----:B------:R-:W-:-:S02]  /*28190*/  IMAD.WIDE.U32 R30, R33, 0x4, R12 ;  /* 0x00000004211e7825 */ /* 0x000fc400078e000c */
[----:B------:R2:W0:Y:S04]  /*281a0*/  LDS R51, [R14+0x3000] ;  /* 0x003000000e337984 */ /* 0x0004280000000800 */
[----:B------:R-:W0:Y:S04]  /*281b0*/  LDS R53, [R22] ;  /* 0x0000000016357984 */ /* 0x000e280000000800 */
[----:B------:R-:W0:Y:S01]  /*281c0*/  LDS R55, [R22+0x1000] ;  /* 0x0010000016377984 */ /* 0x000e220000000800 */
[----:B--2---:R-:W-:Y:S01]  /*281d0*/  IMAD.WIDE.U32 R14, R2, 0x4, R10 ;  /* 0x00000004020e7825 */ /* 0x004fe200078e000a */
[----:B------:R-:W-:-:S02]  /*281e0*/  IADD3 R2, PT, PT, R3, R2, R3 ;  /* 0x0000000203027210 */ /* 0x000fc40007ffe003 */
[----:B------:R-:W2:Y:S02]  /*281f0*/  LDS R57, [R22+0x2000] ;  /* 0x0020000016397984 */ /* 0x000ea40000000800 */
[----:B------:R-:W-:Y:S02]  /*28200*/  IADD3 R2, PT, PT, R3, R2, R3 ;  /* 0x0000000203027210 */ /* 0x000fe40007ffe003 */
[----:B------:R4:W2:Y:S02]  /*28210*/  LDS R59, [R22+0x3000] ;  /* 0x00300000163b7984 */ /* 0x0008a40000000800 */
[----:B------:R-:W-:Y:S02]  /*28220*/  ISETP.GE.U32.AND P2, PT, R2, 0x400, PT ;  /* 0x000004000200780c */ /* 0x000fe40003f46070 */
[----:B------:R-:W2:Y:S04]  /*28230*/  LDS R61, [R24] ;  /* 0x00000000183d7984 */ /* 0x000ea80000000800 */
[----:B------:R-:W2:Y:S01]  /*28240*/  LDS R63, [R24+0x1000] ;  /* 0x00100000183f7984 */ /* 0x000ea20000000800 */
[----:B----4-:R-:W-:-:S03]  /*28250*/  IMAD.WIDE.U32 R22, R37, 0x4, R10 ;  /* 0x0000000425167825 */ /* 0x010fc600078e000a */
[----:B------:R-:W4:Y:S04]  /*28260*/  LDS R65, [R24+0x2000] ;  /* 0x0020000018417984 */ /* 0x000f280000000800 */
[----:B------:R-:W4:Y:S04]  /*28270*/  LDS R67, [R24+0x3000] ;  /* 0x0030000018437984 */ /* 0x000f280000000800 */
[----:B------:R5:W-:Y:S04]  /*28280*/  STG.E desc[UR10][R4.64], R25 ;  /* 0x0000001904007986 */ /* 0x000be8000c10190a */
[----:B-1----:R1:W-:Y:S04]  /*28290*/  STG.E desc[UR10][R14.64], R39 ;  /* 0x000000270e007986 */ /* 0x0023e8000c10190a */
[----:B---3--:R3:W-:Y:S01]  /*282a0*/  STG.E desc[UR10][R16.64], R41 ;  /* 0x0000002910007986 */ /* 0x0087e2000c10190a */
[----:B-----5:R-:W-:-:S03]  /*282b0*/  IMAD.WIDE.U32 R4, R37, 0x4, R12 ;  /* 0x0000000425047825 */ /* 0x020fc600078e000c */
[----:B------:R5:W-:Y:S01]  /*282c0*/  STG.E desc[UR10][R18.64], R43 ;  /* 0x0000002b12007986 */ /* 0x000be2000c10190a */
[----:B------:R-:W-:-:S03]  /*282d0*/  IMAD.WIDE.U32 R24, R37, 0x4, R8 ;  /* 0x0000000425187825 */ /* 0x000fc600078e0008 */
[----:B------:R2:W-:Y:S01]  /*282e0*/  STG.E desc[UR10][R20.64], R45 ;  /* 0x0000002d14007986 */ /* 0x0005e2000c10190a */
[----:B------:R-:W-:Y:S01]  /*282f0*/  LEA R37, R3, R37, 0x2 ;  /* 0x0000002503257211 */ /* 0x000fe200078e10ff */
[----:B-1----:R-:W-:Y:S02]  /*28300*/  IMAD.WIDE.U32 R14, R33, 0x4, R8 ;  /* 0x00000004210e7825 */ /* 0x002fe400078e0008 */
[----:B------:R1:W-:Y:S01]  /*28310*/  STG.E desc[UR10][R22.64], R47 ;  /* 0x0000002f16007986 */ /* 0x0003e2000c10190a */
[----:B------:R-:W-:Y:S01]  /*28320*/  LEA R33, R3, R33, 0x2 ;  /* 0x0000002103217211 */ /* 0x000fe200078e10ff */
[C---:B---3--:R-:W-:Y:S02]  /*28330*/  IMAD.WIDE.U32 R16, R35.reuse, 0x4, R6 ;  /* 0x0000000423107825 */ /* 0x048fe400078e0006 */
[----:B0-----:R0:W-:Y:S02]  /*28340*/  STG.E desc[UR10][R4.64], R49 ;  /* 0x0000003104007986 */ /* 0x0011e4000c10190a */
[----:B-----5:R-:W-:-:S02]  /*28350*/  IMAD.WIDE.U32 R18, R35, 0x4, R10 ;  /* 0x0000000423127825 */ /* 0x020fc400078e000a */
[----:B------:R0:W-:Y:S02]  /*28360*/  STG.E desc[UR10][R24.64], R51 ;  /* 0x0000003318007986 */ /* 0x0001e4000c10190a */
[C---:B--2---:R-:W-:Y:S02]  /*28370*/  IMAD.WIDE.U32 R20, R35.reuse, 0x4, R12 ;  /* 0x0000000423147825 */ /* 0x044fe400078e000c */
[----:B------:R0:W-:Y:S02]  /*28380*/  STG.E desc[UR10][R26.64], R53 ;  /* 0x000000351a007986 */ /* 0x0001e4000c10190a */
[----:B-1----:R-:W-:Y:S02]  /*28390*/  IMAD.WIDE.U32 R22, R35, 0x4, R8 ;  /* 0x0000000423167825 */ /* 0x002fe400078e0008 */
[----:B------:R0:W-:Y:S01]  /*283a0*/  STG.E desc[UR10][R28.64], R55 ;  /* 0x000000371c007986 */ /* 0x0001e2000c10190a */
[----:B------:R-:W-:-:S03]  /*283b0*/  LEA R35, R3, R35, 0x2 ;  /* 0x0000002303237211 */ /* 0x000fc600078e10ff */
[----:B------:R0:W-:Y:S04]  /*283c0*/  STG.E desc[UR10][R30.64], R57 ;  /* 0x000000391e007986 */ /* 0x0001e8000c10190a */
[----:B------:R0:W-:Y:S04]  /*283d0*/  STG.E desc[UR10][R14.64], R59 ;  /* 0x0000003b0e007986 */ /* 0x0001e8000c10190a */
[----:B------:R0:W-:Y:S04]  /*283e0*/  STG.E desc[UR10][R16.64], R61 ;  /* 0x0000003d10007986 */ /* 0x0001e8000c10190a */
[----:B------:R0:W-:Y:S04]  /*283f0*/  STG.E desc[UR10][R18.64], R63 ;  /* 0x0000003f12007986 */ /* 0x0001e8000c10190a */
[----:B----4-:R0:W-:Y:S04]  /*28400*/  STG.E desc[UR10][R20.64], R65 ;  /* 0x0000004114007986 */ /* 0x0101e8000c10190a */
[----:B------:R0:W-:Y:S01]  /*28410*/  STG.E desc[UR10][R22.64], R67 ;  /* 0x0000004316007986 */ /* 0x0001e2000c10190a */
[----:B------:R-:W-:Y:S05]  /*28420*/  @!P2 BRA `(.L_x_971) ;  /* 0xfffffffc0014a947 */ /* 0x000fea000383ffff */
.L_x_970:
[----:B------:R-:W-:Y:S05]  /*28430*/  BSYNC.RECONVERGENT B0 ;  /* 0x0000000000007941 */ /* 0x000fea0003800200 */
.L_x_969:
[----:B------:R-:W-:Y:S04]  /*28440*/  BSSY.RECONVERGENT B0, `(.L_x_972) ;  /* 0x0000011000007945 */ /* 0x000fe80003800200 */
[----:B------:R-:W-:Y:S05]  /*28450*/  @P1 BRA `(.L_x_973) ;  /* 0x00000000003c1947 */ /* 0x000fea0003800000 */
[----:B------:R-:W1:Y:S01]  /*28460*/  S2UR UR5, SR_CgaCtaId ;  /* 0x00000000000579c3 */ /* 0x000e620000008800 */
[----:B------:R-:W-:Y:S01]  /*28470*/  UMOV UR4, 0x400 ;  /* 0x0000040000047882 */ /* 0x000fe20000000000 */
[----:B------:R-:W-:Y:S01]  /*28480*/  MOV R2, R0 ;  /* 0x0000000000027202 */ /* 0x000fe20000000f00 */
[----:B------:R-:W-:-:S05]  /*28490*/  UIADD3 UR4, UPT, UPT, UR4, 0x9848, URZ ;  /* 0x0000984804047890 */ /* 0x000fca000fffe0ff */
[----:B0-----:R-:W0:Y:S01]  /*284a0*/  LDC.64 R4, c[0x0][0x470] ;  /* 0x00011c00ff047b82 */ /* 0x001e220000000a00 */
[----:B-1----:R-:W-:Y:S01]  /*284b0*/  ULEA UR4, UR5, UR4, 0x18 ;  /* 0x0000000405047291 */ /* 0x002fe2000f8ec0ff */
[----:B0-----:R-:W-:-:S05]  /*284c0*/  IMAD.WIDE.U32 R4, R0, 0x4, R4 ;  /* 0x0000000400047825 */ /* 0x001fca00078e0004 */
[----:B------:R-:W-:-:S07]  /*284d0*/  LEA R0, R0, UR4, 0x2 ;  /* 0x0000000400007c11 */ /* 0x000fce000f8e10ff */
.L_x_974:
[----:B---3--:R0:W1:Y:S01]  /*284e0*/  LDS R7, [R0] ;  /* 0x0000000000077984 */ /* 0x0080620000000800 */
[----:B------:R-:W-:-:S04]  /*284f0*/  IADD3 R2, PT, PT, R3, R2, RZ ;  /* 0x0000000203027210 */ /* 0x000fc80007ffe0ff */
[----:B------:R-:W-:Y:S02]  /*28500*/  ISETP.GE.U32.AND P1, PT, R2, 0x10, PT ;  /* 0x000000100200780c */ /* 0x000fe40003f26070 */
[C---:B0-----:R-:W-:Y:S01]  /*28510*/  LEA R0, R3.reuse, R0, 0x2 ;  /* 0x0000000003007211 */ /* 0x041fe200078e10ff */
[----:B-1----:R0:W-:Y:S02]  /*28520*/  STG.E desc[UR10][R4.64], R7 ;  /* 0x0000000704007986 */ /* 0x0021e4000c10190a */
[----:B0-----:R-:W-:-:S08]  /*28530*/  IMAD.WIDE.U32 R4, R3, 0x4, R4 ;  /* 0x0000000403047825 */ /* 0x001fd000078e0004 */
[----:B------:R-:W-:Y:S05]  /*28540*/  @!P1 BRA `(.L_x_974) ;  /* 0xfffffffc00e49947 */ /* 0x000fea000383ffff */
.L_x_973:
[----:B------:R-:W-:Y:S05]  /*28550*/  BSYNC.RECONVERGENT B0 ;  /* 0x0000000000007941 */ /* 0x000fea0003800200 */
.L_x_972:
[----:B------:R-:W-:Y:S05]  /*28560*/  @P0 EXIT ;  /* 0x000000000000094d */ /* 0x000fea0003800000 */
[----:B------:R-:W1:Y:S01]  /*28570*/  S2UR UR5, SR_CgaCtaId ;  /* 0x00000000000579c3 */ /* 0x000e620000008800 */
[----:B------:R-:W-:-:S07]  /*28580*/  UMOV UR4, 0x400 ;  /* 0x0000040000047882 */ /* 0x000fce0000000000 */
[----:B------:R-:W2:Y:S01]  /*28590*/  LDC.64 R2, c[0x0][0x480] ;  /* 0x00012000ff027b82 */ /* 0x000ea20000000a00 */
[----:B-1----:R-:W-:-:S09]  /*285a0*/  ULEA UR4, UR5, UR4, 0x18 ;  /* 0x0000000405047291 */ /* 0x002fd2000f8ec0ff */
[----:B------:R-:W1:Y:S02]  /*285b0*/  LDS.U8 R0, [UR4+0x9900] ;  /* 0x00990004ff007984 */ /* 0x000e640008000000 */
[----:B-1----:R-:W-:-:S04]  /*285c0*/  ISETP.NE.AND P0, PT, R0, RZ, PT ;  /* 0x000000ff0000720c */ /* 0x002fc80003f05270 */
[----:B0-----:R-:W-:-:S05]  /*285d0*/  SEL R5, RZ, 0x1, !P0 ;  /* 0x00000001ff057807 */ /* 0x001fca0004000000 */
[----:B--2---:R-:W-:Y:S01]  /*285e0*/  STG.E desc[UR10][R2.64], R5 ;  /* 0x0000000502007986 */ /* 0x004fe2000c10190a */
[----:B------:R-:W-:Y:S05]  /*285f0*/  EXIT ;  /* 0x000000000000794d */ /* 0x000fea0003800000 */
        .weak           $__internal_1_$__cuda_sm20_dblrcp_rn_slowpath_v3
        .type           $__internal_1_$__cuda_sm20_dblrcp_rn_slowpath_v3,@function
        .size           $__internal_1_$__cuda_sm20_dblrcp_rn_slowpath_v3,($__internal_2_$__cuda_sm20_div_rn_f64_full - $__internal_1_$__cuda_sm20_dblrcp_rn_slowpath_v3)
$__internal_1_$__cuda_sm20_dblrcp_rn_slowpath_v3:
[----:B------:R-:W-:Y:S01]  /*28600*/  DSETP.GTU.AND P0, PT, |R20|, +INF , PT ;  /* 0x7ff000001400742a */ /* 0x000fe20003f0c200 */
[----:B------:R-:W-:-:S13]  /*28610*/  BSSY.RECONVERGENT B1, `(.L_x_975) ;  /* 0x0000022000017945 */ /* 0x000fda0003800200 */
[----:B------:R-:W-:Y:S05]  /*28620*/  @P0 BRA `(.L_x_976) ;  /* 0x0000000000780947 */ /* 0x000fea0003800000 */
[----:B------:R-:W-:-:S05]  /*28630*/  LOP3.LUT R8, R21, 0x7fffffff, RZ, 0xc0, !PT ;  /* 0x7fffffff15087812 */ /* 0x000fca00078ec0ff */
[----:B------:R-:W-:-:S05]  /*28640*/  VIADD R15, R8, 0xffffffff ;  /* 0xffffffff080f7836 */ /* 0x000fca0000000000 */
[----:B------:R-:W-:-:S13]  /*28650*/  ISETP.GE.U32.AND P0, PT, R15, 0x7fefffff, PT ;  /* 0x7fefffff0f00780c */ /* 0x000fda0003f06070 */
[----:B------:R-:W-:Y:S02]  /*28660*/  @P0 LOP3.LUT R45, R21, 0x7ff00000, RZ, 0x3c, !PT ;  /* 0x7ff00000152d0812 */ /* 0x000fe400078e3cff */
[----:B------:R-:W-:Y:S01]  /*28670*/  @P0 MOV R44, RZ ;  /* 0x000000ff002c0202 */ /* 0x000fe20000000f00 */
[----:B------:R-:W-:Y:S06]  /*28680*/  @P0 BRA `(.L_x_977) ;  /* 0x0000000000680947 */ /* 0x000fec0003800000 */
[----:B------:R-:W-:-:S13]  /*28690*/  ISETP.GE.U32.AND P0, PT, R8, 0x1000001, PT ;  /* 0x010000010800780c */ /* 0x000fda0003f06070 */
[----:B------:R-:W-:Y:S05]  /*286a0*/  @!P0 BRA `(.L_x_978) ;  /* 0x0000000000348947 */ /* 0x000fea0003800000 */
[----:B------:R-:W-:Y:S02]  /*286b0*/  IADD3 R45, PT, PT, R21, -0x3fe00000, RZ ;  /* 0xc0200000152d7810 */ /* 0x000fe40007ffe0ff */
[----:B------:R-:W-:Y:S02]  /*286c0*/  MOV R44, R20 ;  /* 0x00000014002c7202 */ /* 0x000fe40000000f00 */
[----:B------:R-:W0:Y:S04]  /*286d0*/  MUFU.RCP64H R25, R45 ;  /* 0x0000002d00197308 */ /* 0x000e280000001800 */
[----:B0-----:R-:W-:-:S08]  /*286e0*/  DFMA R46, -R44, R24, 1 ;  /* 0x3ff000002c2e742b */ /* 0x001fd00000000118 */
[----:B------:R-:W-:-:S08]  /*286f0*/  DFMA R46, R46, R46, R46 ;  /* 0x0000002e2e2e722b */ /* 0x000fd0000000002e */
[----:B------:R-:W-:-:S08]  /*28700*/  DFMA R46, R24, R46, R24 ;  /* 0x0000002e182e722b */ /* 0x000fd00000000018 */
[----:B------:R-:W-:-:S08]  /*28710*/  DFMA R24, -R44, R46, 1 ;  /* 0x3ff000002c18742b */ /* 0x000fd0000000012e */
[----:B------:R-:W-:-:S08]  /*28720*/  DFMA R24, R46, R24, R46 ;  /* 0x000000182e18722b */ /* 0x000fd0000000002e */
[----:B------:R-:W-:-:S08]  /*28730*/  DMUL R24, R24, 2.2250738585072013831e-308 ;  /* 0x0010000018187828 */ /* 0x000fd00000000000 */
[----:B------:R-:W-:-:S08]  /*28740*/  DFMA R20, -R20, R24, 1 ;  /* 0x3ff000001414742b */ /* 0x000fd00000000118 */
[----:B------:R-:W-:-:S08]  /*28750*/  DFMA R20, R20, R20, R20 ;  /* 0x000000141414722b */ /* 0x000fd00000000014 */
[----:B------:R-:W-:Y:S01]  /*28760*/  DFMA R44, R24, R20, R24 ;  /* 0x00000014182c722b */ /* 0x000fe20000000018 */
[----:B------:R-:W-:Y:S10]  /*28770*/  BRA `(.L_x_977) ;  /* 0x00000000002c7947 */ /* 0x000ff40003800000 */
.L_x_978:
[----:B------:R-:W-:-:S06]  /*28780*/  DMUL R20, R20, 8.11296384146066816958e+31 ;  /* 0x4690000014147828 */ /* 0x000fcc0000000000 */
[----:B------:R-:W0:Y:S02]  /*28790*/  MUFU.RCP64H R25, R21 ;  /* 0x0000001500197308 */ /* 0x000e240000001800 */
[----:B0-----:R-:W-:-:S08]  /*287a0*/  DFMA R44, -R20, R24, 1 ;  /* 0x3ff00000142c742b */ /* 0x001fd00000000118 */
[----:B------:R-:W-:-:S08]  /*287b0*/  DFMA R44, R44, R44, R44 ;  /* 0x0000002c2c2c722b */ /* 0x000fd0000000002c */
[----:B------:R-:W-:-:S08]  /*287c0*/  DFMA R44, R24, R44, R24 ;  /* 0x0000002c182c722b */ /* 0x000fd00000000018 */
[----:B------:R-:W-:-:S08]  /*287d0*/  DFMA R24, -R20, R44, 1 ;  /* 0x3ff000001418742b */ /* 0x000fd0000000012c */
[----:B------:R-:W-:-:S08]  /*287e0*/  DFMA R24, R44, R24, R44 ;  /* 0x000000182c18722b */ /* 0x000fd0000000002c */
[----:B------:R-:W-:Y:S01]  /*287f0*/  DMUL R44, R24, 8.11296384146066816958e+31 ;  /* 0x46900000182c7828 */ /* 0x000fe20000000000 */
[----:B------:R-:W-:Y:S10]  /*28800*/  BRA `(.L_x_977) ;  /* 0x0000000000087947 */ /* 0x000ff40003800000 */
.L_x_976:
[----:B------:R-:W-:Y:S02]  /*28810*/  LOP3.LUT R45, R21, 0x80000, RZ, 0xfc, !PT ;  /* 0x00080000152d7812 */ /* 0x000fe400078efcff */
[----:B------:R-:W-:-:S07]  /*28820*/  MOV R44, R20 ;  /* 0x00000014002c7202 */ /* 0x000fce0000000f00 */
.L_x_977:
[----:B------:R-:W-:Y:S05]  /*28830*/  BSYNC.RECONVERGENT B1 ;  /* 0x0000000000017941 */ /* 0x000fea0003800200 */
.L_x_975:
[----:B------:R-:W-:-:S04]  /*28840*/  MOV R23, 0x0 ;  /* 0x0000000000177802 */ /* 0x000fc80000000f00 */
[----:B------:R-:W-:Y:S05]  /*28850*/  RET.REL.NODEC R22 `(prism_nova_step) ;  /* 0xfffffd7416e87950 */ /* 0x000fea0003c3ffff */
        .weak           $__internal_2_$__cuda_sm20_div_rn_f64_full
        .type           $__internal_2_$__cuda_sm20_div_rn_f64_full,@function
        .size           $__internal_2_$__cuda_sm20_div_rn_f64_full,($__internal_3_$__cuda_sm20_rcp_rn_f32_slowpath - $__internal_2_$__cuda_sm20_div_rn_f64_full)
$__internal_2_$__cuda_sm20_div_rn_f64_full:
[C---:B------:R-:W-:Y:S01]  /*28860*/  FSETP.GEU.AND P0, PT, |R25|.reuse, 1.469367938527859385e-39, PT ;  /* 0x001000001900780b */ /* 0x040fe20003f0e200 */
[----:B------:R-:W-:Y:S01]  /*28870*/  BSSY.RECONVERGENT B0, `(.L_x_979) ;  /* 0x0000056000007945 */ /* 0x000fe20003800200 */
[----:B------:R-:W-:Y:S02]  /*28880*/  LOP3.LUT R66, R25, 0x800fffff, RZ, 0xc0, !PT ;  /* 0x800fffff19427812 */ /* 0x000fe400078ec0ff */
[----:B------:R-:W-:Y:S02]  /*28890*/  FSETP.GEU.AND P1, PT, |R45|, 1.469367938527859385e-39, PT ;  /* 0x001000002d00780b */ /* 0x000fe40003f2e200 */
[----:B------:R-:W-:Y:S02]  /*288a0*/  LOP3.LUT R67, R66, 0x3ff00000, RZ, 0xfc, !PT ;  /* 0x3ff0000042437812 */ /* 0x000fe400078efcff */
[----:B------:R-:W-:Y:S02]  /*288b0*/  MOV R66, R24 ;  /* 0x0000001800427202 */ /* 0x000fe40000000f00 */
[----:B------:R-:W-:-:S02]  /*288c0*/  MOV R46, 0x1 ;  /* 0x00000001002e7802 */ /* 0x000fc40000000f00 */
[----:B------:R-:W-:Y:S01]  /*288d0*/  LOP3.LUT R8, R45, 0x7ff00000, RZ, 0xc0, !PT ;  /* 0x7ff000002d087812 */ /* 0x000fe200078ec0ff */
[----:B------:R-:W-:Y:S01]  /*288e0*/  @!P0 DMUL R66, R24, 8.98846567431157953865e+307 ;  /* 0x7fe0000018428828 */ /* 0x000fe20000000000 */
[----:B------:R-:W-:Y:S02]  /*288f0*/  MOV R15, 0x1ca00000 ;  /* 0x1ca00000000f7802 */ /* 0x000fe40000000f00 */
[C---:B------:R-:W-:Y:S01]  /*28900*/  LOP3.LUT R22, R25.reuse, 0x7ff00000, RZ, 0xc0, !PT ;  /* 0x7ff0000019167812 */ /* 0x040fe200078ec0ff */
[----:B------:R-:W-:Y:S01]  /*28910*/  @!P1 IMAD.MOV.U32 R68, RZ, RZ, RZ ;  /* 0x000000ffff449224 */ /* 0x000fe200078e00ff */
[----:B------:R-:W-:Y:S01]  /*28920*/  @!P1 LOP3.LUT R19, R25, 0x7ff00000, RZ, 0xc0, !PT ;  /* 0x7ff0000019139812 */ /* 0x000fe200078ec0ff */
[----:B------:R-:W0:Y:S01]  /*28930*/  MUFU.RCP64H R47, R67 ;  /* 0x00000043002f7308 */ /* 0x000e220000001800 */
[----:B------:R-:W-:Y:S02]  /*28940*/  MOV R64, R44 ;  /* 0x0000002c00407202 */ /* 0x000fe40000000f00 */
[----:B------:R-:W-:-:S02]  /*28950*/  @!P1 ISETP.GE.U32.AND P2, PT, R8, R19, PT ;  /* 0x000000130800920c */ /* 0x000fc40003f46070 */
[----:B------:R-:W-:Y:S02]  /*28960*/  MOV R21, R8 ;  /* 0x0000000800157202 */ /* 0x000fe40000000f00 */
[----:B------:R-:W-:Y:S02]  /*28970*/  @!P1 SEL R19, R15, 0x63400000, !P2 ;  /* 0x634000000f139807 */ /* 0x000fe40005000000 */
[----:B------:R-:W-:Y:S02]  /*28980*/  ISETP.GE.U32.AND P2, PT, R8, R22, PT ;  /* 0x000000160800720c */ /* 0x000fe40003f46070 */
[--C-:B------:R-:W-:Y:S02]  /*28990*/  @!P1 LOP3.LUT R19, R19, 0x80000000, R45.reuse, 0xf8, !PT ;  /* 0x8000000013139812 */ /* 0x100fe400078ef82d */
[----:B------:R-:W-:Y:S02]  /*289a0*/  SEL R65, R15, 0x63400000, !P2 ;  /* 0x634000000f417807 */ /* 0x000fe40005000000 */
[----:B------:R-:W-:Y:S01]  /*289b0*/  @!P1 LOP3.LUT R69, R19, 0x100000, RZ, 0xfc, !PT ;  /* 0x0010000013459812 */ /* 0x000fe200078efcff */
[----:B0-----:R-:W-:Y:S01]  /*289c0*/  DFMA R48, R46, -R66, 1 ;  /* 0x3ff000002e30742b */ /* 0x001fe20000000842 */
[----:B------:R-:W-:-:S02]  /*289d0*/  LOP3.LUT R65, R65, 0x800fffff, R45, 0xf8, !PT ;  /* 0x800fffff41417812 */ /* 0x000fc400078ef82d */
[----:B------:R-:W-:-:S04]  /*289e0*/  @!P0 LOP3.LUT R22, R67, 0x7ff00000, RZ, 0xc0, !PT ;  /* 0x7ff0000043168812 */ /* 0x000fc800078ec0ff */
[----:B------:R-:W-:Y:S02]  /*289f0*/  @!P1 DFMA R64, R64, 2, -R68 ;  /* 0x400000004040982b */ /* 0x000fe40000000844 */
[----:B------:R-:W-:-:S08]  /*28a00*/  DFMA R48, R48, R48, R48 ;  /* 0x000000303030722b */ /* 0x000fd00000000030 */
[----:B------:R-:W-:Y:S01]  /*28a10*/  DFMA R48, R46, R48, R46 ;  /* 0x000000302e30722b */ /* 0x000fe2000000002e */
[----:B------:R-:W-:-:S04]  /*28a20*/  @!P1 LOP3.LUT R21, R65, 0x7ff00000, RZ, 0xc0, !PT ;  /* 0x7ff0000041159812 */ /* 0x000fc800078ec0ff */
[----:B------:R-:W-:-:S03]  /*28a30*/  IADD3 R19, PT, PT, R21, -0x1, RZ ;  /* 0xffffffff15137810 */ /* 0x000fc60007ffe0ff */
[----:B------:R-:W-:Y:S01]  /*28a40*/  DFMA R46, R48, -R66, 1 ;  /* 0x3ff00000302e742b */ /* 0x000fe20000000842 */
[----:B------:R-:W-:Y:S02]  /*28a50*/  ISETP.GT.U32.AND P0, PT, R19, 0x7feffffe, PT ;  /* 0x7feffffe1300780c */ /* 0x000fe40003f04070 */
[----:B------:R-:W-:-:S04]  /*28a60*/  IADD3 R19, PT, PT, R22, -0x1, RZ ;  /* 0xffffffff16137810 */ /* 0x000fc80007ffe0ff */
[----:B------:R-:W-:Y:S01]  /*28a70*/  ISETP.GT.U32.OR P0, PT, R19, 0x7feffffe, P0 ;  /* 0x7feffffe1300780c */ /* 0x000fe20000704470 */
[----:B------:R-:W-:-:S08]  /*28a80*/  DFMA R48, R48, R46, R48 ;  /* 0x0000002e3030722b */ /* 0x000fd00000000030 */
[----:B------:R-:W-:-:S08]  /*28a90*/  DMUL R46, R48, R64 ;  /* 0x00000040302e7228 */ /* 0x000fd00000000000 */
[----:B------:R-:W-:-:S08]  /*28aa0*/  DFMA R68, R46, -R66, R64 ;  /* 0x800000422e44722b */ /* 0x000fd00000000040 */
[----:B------:R-:W-:Y:S01]  /*28ab0*/  DFMA R68, R48, R68, R46 ;  /* 0x000000443044722b */ /* 0x000fe2000000002e */
[----:B------:R-:W-:Y:S10]  /*28ac0*/  @P0 BRA `(.L_x_980) ;  /* 0x00000000006c0947 */ /* 0x000ff40003800000 */
[----:B------:R-:W-:Y:S02]  /*28ad0*/  LOP3.LUT R19, R25, 0x7ff00000, RZ, 0xc0, !PT ;  /* 0x7ff0000019137812 */ /* 0x000fe400078ec0ff */
[----:B------:R-:W-:Y:S02]  /*28ae0*/  MOV R44, RZ ;  /* 0x000000ff002c7202 */ /* 0x000fe40000000f00 */
[CC--:B------:R-:W-:Y:S02]  /*28af0*/  VIADDMNMX R21, R8.reuse, -R19.reuse, 0xb9600000, !PT ;  /* 0xb960000008157446 */ /* 0x0c0fe40007800913 */
[----:B------:R-:W-:Y:S02]  /*28b00*/  ISETP.GE.U32.AND P0, PT, R8, R19, PT ;  /* 0x000000130800720c */ /* 0x000fe40003f06070 */
[----:B------:R-:W-:Y:S02]  /*28b10*/  VIMNMX R21, PT, PT, R21, 0x46a00000, PT ;  /* 0x46a0000015157848 */ /* 0x000fe40003fe0100 */
[----:B------:R-:W-:-:S04]  /*28b20*/  SEL R8, R15, 0x63400000, !P0 ;  /* 0x634000000f087807 */ /* 0x000fc80004000000 */
[----:B------:R-:W-:-:S04]  /*28b30*/  IADD3 R8, PT, PT, -R8, R21, RZ ;  /* 0x0000001508087210 */ /* 0x000fc80007ffe1ff */
[----:B------:R-:W-:-:S06]  /*28b40*/  IADD3 R45, PT, PT, R8, 0x7fe00000, RZ ;  /* 0x7fe00000082d7810 */ /* 0x000fcc0007ffe0ff */
[----:B------:R-:W-:-:S10]  /*28b50*/  DMUL R46, R68, R44 ;  /* 0x0000002c442e7228 */ /* 0x000fd40000000000 */
[----:B------:R-:W-:-:S13]  /*28b60*/  FSETP.GTU.AND P0, PT, |R47|, 1.469367938527859385e-39, PT ;  /* 0x001000002f00780b */ /* 0x000fda0003f0c200 */
[----:B------:R-:W-:Y:S05]  /*28b70*/  @P0 BRA `(.L_x_981) ;  /* 0x0000000000940947 */ /* 0x000fea0003800000 */
[----:B------:R-:W-:Y:S01]  /*28b80*/  DFMA R64, R68, -R66, R64 ;  /* 0x800000424440722b */ /* 0x000fe20000000040 */
[----:B------:R-:W-:-:S09]  /*28b90*/  MOV R48, RZ ;  /* 0x000000ff00307202 */ /* 0x000fd20000000f00 */
[C---:B------:R-:W-:Y:S02]  /*28ba0*/  FSETP.NEU.AND P0, PT, R65.reuse, RZ, PT ;  /* 0x000000ff4100720b */ /* 0x040fe40003f0d000 */
[----:B------:R-:W-:-:S04]  /*28bb0*/  LOP3.LUT R24, R65, 0x80000000, R25, 0x48, !PT ;  /* 0x8000000041187812 */ /* 0x000fc800078e4819 */
[----:B------:R-:W-:-:S07]  /*28bc0*/  LOP3.LUT R49, R24, R45, RZ, 0xfc, !PT ;  /* 0x0000002d18317212 */ /* 0x000fce00078efcff */
[----:B------:R-:W-:Y:S05]  /*28bd0*/  @!P0 BRA `(.L_x_981) ;  /* 0x00000000007c8947 */ /* 0x000fea0003800000 */
[C---:B------:R-:W-:Y:S02]  /*28be0*/  IADD3 R45, PT, PT, -R8.reuse, RZ, RZ ;  /* 0x000000ff082d7210 */ /* 0x040fe40007ffe1ff */
[----:B------:R-:W-:Y:S02]  /*28bf0*/  MOV R44, RZ ;  /* 0x000000ff002c7202 */ /* 0x000fe40000000f00 */
[----:B------:R-:W-:-:S04]  /*28c00*/  IADD3 R8, PT, PT, -R8, -0x43300000, RZ ;  /* 0xbcd0000008087810 */ /* 0x000fc80007ffe1ff */
[----:B------:R-:W-:Y:S02]  /*28c10*/  DFMA R44, R46, -R44, R68 ;  /* 0x8000002c2e2c722b */ /* 0x000fe40000000044 */
[----:B------:R-:W-:-:S08]  /*28c20*/  DMUL.RP R68, R68, R48 ;  /* 0x0000003044447228 */ /* 0x000fd00000008000 */
[----:B------:R-:W-:Y:S02]  /*28c30*/  FSETP.NEU.AND P0, PT, |R45|, R8, PT ;  /* 0x000000082d00720b */ /* 0x000fe40003f0d200 */
[----:B------:R-:W-:Y:S02]  /*28c40*/  LOP3.LUT R15, R69, R24, RZ, 0x3c, !PT ;  /* 0x00000018450f7212 */ /* 0x000fe400078e3cff */
[----:B------:R-:W-:Y:S02]  /*28c50*/  FSEL R46, R68, R46, !P0 ;  /* 0x0000002e442e7208 */ /* 0x000fe40004000000 */
[----:B------:R-:W-:Y:S01]  /*28c60*/  FSEL R47, R15, R47, !P0 ;  /* 0x0000002f0f2f7208 */ /* 0x000fe20004000000 */
[----:B------:R-:W-:Y:S06]  /*28c70*/  BRA `(.L_x_981) ;  /* 0x0000000000547947 */ /* 0x000fec0003800000 */
.L_x_980:
[----:B------:R-:W-:-:S14]  /*28c80*/  DSETP.NAN.AND P0, PT, R44, R44, PT ;  /* 0x0000002c2c00722a */ /* 0x000fdc0003f08000 */
[----:B------:R-:W-:Y:S05]  /*28c90*/  @P0 BRA `(.L_x_982) ;  /* 0x0000000000440947 */ /* 0x000fea0003800000 */
[----:B------:R-:W-:-:S14]  /*28ca0*/  DSETP.NAN.AND P0, PT, R24, R24, PT ;  /* 0x000000181800722a */ /* 0x000fdc0003f08000 */
[----:B------:R-:W-:Y:S05]  /*28cb0*/  @P0 BRA `(.L_x_983) ;  /* 0x0000000000300947 */ /* 0x000fea0003800000 */
[----:B------:R-:W-:Y:S01]  /*28cc0*/  ISETP.NE.AND P0, PT, R21, R22, PT ;  /* 0x000000161500720c */ /* 0x000fe20003f05270 */
[----:B------:R-:W-:Y:S01]  /*28cd0*/  IMAD.MOV.U32 R46, RZ, RZ, 0x0 ;  /* 0x00000000ff2e7424 */ /* 0x000fe200078e00ff */
[----:B------:R-:W-:-:S11]  /*28ce0*/  MOV R47, 0xfff80000 ;  /* 0xfff80000002f7802 */ /* 0x000fd60000000f00 */
[----:B------:R-:W-:Y:S05]  /*28cf0*/  @!P0 BRA `(.L_x_981) ;  /* 0x0000000000348947 */ /* 0x000fea0003800000 */
[----:B------:R-:W-:Y:S02]  /*28d00*/  ISETP.NE.AND P0, PT, R21, 0x7ff00000, PT ;  /* 0x7ff000001500780c */ /* 0x000fe40003f05270 */
[----:B------:R-:W-:Y:S02]  /*28d10*/  LOP3.LUT R47, R45, 0x80000000, R25, 0x48, !PT ;  /* 0x800000002d2f7812 */ /* 0x000fe400078e4819 */
[----:B------:R-:W-:-:S13]  /*28d20*/  ISETP.EQ.OR P0, PT, R22, RZ, !P0 ;  /* 0x000000ff1600720c */ /* 0x000fda0004702670 */
[----:B------:R-:W-:Y:S02]  /*28d30*/  @P0 LOP3.LUT R8, R47, 0x7ff00000, RZ, 0xfc, !PT ;  /* 0x7ff000002f080812 */ /* 0x000fe400078efcff */
[----:B------:R-:W-:Y:S02]  /*28d40*/  @!P0 MOV R46, RZ ;  /* 0x000000ff002e8202 */ /* 0x000fe40000000f00 */
[----:B------:R-:W-:Y:S02]  /*28d50*/  @P0 MOV R46, RZ ;  /* 0x000000ff002e0202 */ /* 0x000fe40000000f00 */
[----:B------:R-:W-:Y:S01]  /*28d60*/  @P0 MOV R47, R8 ;  /* 0x00000008002f0202 */ /* 0x000fe20000000f00 */
[----:B------:R-:W-:Y:S06]  /*28d70*/  BRA `(.L_x_981) ;  /* 0x0000000000147947 */ /* 0x000fec0003800000 */
.L_x_983:
[----:B------:R-:W-:Y:S02]  /*28d80*/  LOP3.LUT R47, R25, 0x80000, RZ, 0xfc, !PT ;  /* 0x00080000192f7812 */ /* 0x000fe400078efcff */
[----:B------:R-:W-:Y:S01]  /*28d90*/  MOV R46, R24 ;  /* 0x00000018002e7202 */ /* 0x000fe20000000f00 */
[----:B------:R-:W-:Y:S06]  /*28da0*/  BRA `(.L_x_981) ;  /* 0x0000000000087947 */ /* 0x000fec0003800000 */
.L_x_982:
[----:B------:R-:W-:Y:S02]  /*28db0*/  LOP3.LUT R47, R45, 0x80000, RZ, 0xfc, !PT ;  /* 0x000800002d2f7812 */ /* 0x000fe400078efcff */
[----:B------:R-:W-:-:S07]  /*28dc0*/  MOV R46, R44 ;  /* 0x0000002c002e7202 */ /* 0x000fce0000000f00 */
.L_x_981:
[----:B------:R-:W-:Y:S05]  /*28dd0*/  BSYNC.RECONVERGENT B0 ;  /* 0x0000000000007941 */ /* 0x000fea0003800200 */
.L_x_979:
[----:B------:R-:W-:-:S04]  /*28de0*/  HFMA2 R21, -RZ, RZ, 0, 0 ;  /* 0x00000000ff157431 */ /* 0x000fc800000001ff */
[----:B------:R-:W-:Y:S05]  /*28df0*/  RET.REL.NODEC R20 `(prism_nova_step) ;  /* 0xfffffd7014807950 */ /* 0x000fea0003c3ffff */
        .weak           $__internal_3_$__cuda_sm20_rcp_rn_f32_slowpath
        .type           $__internal_3_$__cuda_sm20_rcp_rn_f32_slowpath,@function
        .size           $__internal_3_$__cuda_sm20_rcp_rn_f32_slowpath,($__internal_4_$__cuda_sm20_sqrt_rn_f32_slowpath - $__internal_3_$__cuda_sm20_rcp_rn_f32_slowpath)
$__internal_3_$__cuda_sm20_rcp_rn_f32_slowpath:
[----:B------:R-:W-:Y:S01]  /*28e00*/  SHF.L.U32 R8, R33, 0x1, RZ ;  /* 0x0000000121087819 */ /* 0x000fe200000006ff */
[----:B------:R-:W-:Y:S03]  /*28e10*/  BSSY.RECONVERGENT B1, `(.L_x_984) ;  /* 0x0000030000017945 */ /* 0x000fe60003800200 */
[----:B------:R-:W-:-:S04]  /*28e20*/  SHF.R.U32.HI R8, RZ, 0x18, R8 ;  /* 0x00000018ff087819 */ /* 0x000fc80000011608 */
[----:B------:R-:W-:-:S13]  /*28e30*/  ISETP.NE.U32.AND P0, PT, R8, RZ, PT ;  /* 0x000000ff0800720c */ /* 0x000fda0003f05070 */
[----:B------:R-:W-:Y:S05]  /*28e40*/  @P0 BRA `(.L_x_985) ;  /* 0x0000000000280947 */ /* 0x000fea0003800000 */
[----:B------:R-:W-:-:S04]  /*28e50*/  SHF.L.U32 R8, R33, 0x1, RZ ;  /* 0x0000000121087819 */ /* 0x000fc800000006ff */
[----:B------:R-:W-:-:S13]  /*28e60*/  ISETP.NE.AND P0, PT, R8, RZ, PT ;  /* 0x000000ff0800720c */ /* 0x000fda0003f05270 */
[----:B------:R-:W-:Y:S01]  /*28e70*/  @P0 FFMA R15, R33, 1.84467440737095516160e+19, RZ ;  /* 0x5f800000210f0823 */ /* 0x000fe200000000ff */
[----:B------:R-:W-:Y:S08]  /*28e80*/  @!P0 MUFU.RCP R19, R33 ;  /* 0x0000002100138308 */ /* 0x000ff00000001000 */
[----:B------:R-:W0:Y:S02]  /*28e90*/  @P0 MUFU.RCP R8, R15 ;  /* 0x0000000f00080308 */ /* 0x000e240000001000 */
[----:B0-----:R-:W-:-:S04]  /*28ea0*/  @P0 FFMA R21, R15, R8, -1 ;  /* 0xbf8000000f150423 */ /* 0x001fc80000000008 */
[----:B------:R-:W-:-:S04]  /*28eb0*/  @P0 FADD.FTZ R21, -R21, -RZ ;  /* 0x800000ff15150221 */ /* 0x000fc80000010100 */
[----:B------:R-:W-:-:S04]  /*28ec0*/  @P0 FFMA R21, R8, R21, R8 ;  /* 0x0000001508150223 */ /* 0x000fc80000000008 */
[----:B------:R-:W-:Y:S01]  /*28ed0*/  @P0 FFMA R19, R21, 1.84467440737095516160e+19, RZ ;  /* 0x5f80000015130823 */ /* 0x000fe200000000ff */
[----:B------:R-:W-:Y:S06]  /*28ee0*/  BRA `(.L_x_986) ;  /* 0x0000000000887947 */ /* 0x000fec0003800000 */
.L_x_985:
[----:B------:R-:W-:-:S05]  /*28ef0*/  VIADD R15, R8, 0xffffff03 ;  /* 0xffffff03080f7836 */ /* 0x000fca0000000000 */
[----:B------:R-:W-:-:S13]  /*28f00*/  ISETP.GT.U32.AND P0, PT, R15, 0x1, PT ;  /* 0x000000010f00780c */ /* 0x000fda0003f04070 */
[----:B------:R-:W-:Y:S05]  /*28f10*/  @P0 BRA `(.L_x_987) ;  /* 0x0000000000780947 */ /* 0x000fea0003800000 */
[----:B------:R-:W-:Y:S02]  /*28f20*/  LOP3.LUT R23, R33, 0x7fffff, RZ, 0xc0, !PT ;  /* 0x007fffff21177812 */ /* 0x000fe400078ec0ff */
[----:B------:R-:W-:Y:S02]  /*28f30*/  MOV R20, 0x3 ;  /* 0x0000000300147802 */ /* 0x000fe40000000f00 */
[----:B------:R-:W-:Y:S02]  /*28f40*/  LOP3.LUT R23, R23, 0x3f800000, RZ, 0xfc, !PT ;  /* 0x3f80000017177812 */ /* 0x000fe400078efcff */
[----:B------:R-:W-:Y:S02]  /*28f50*/  SHF.L.U32 R20, R20, R15, RZ ;  /* 0x0000000f14147219 */ /* 0x000fe400000006ff */
[----:B------:R-:W0:Y:S01]  /*28f60*/  MUFU.RCP R26, R23 ;  /* 0x00000017001a7308 */ /* 0x000e220000001000 */
[----:B------:R-:W-:Y:S01]  /*28f70*/  IADD3 R8, PT, PT, R8, -0xfc, RZ ;  /* 0xffffff0408087810 */ /* 0x000fe20007ffe0ff */
[----:B0-----:R-:W-:-:S04]  /*28f80*/  FFMA R19, R23, R26, -1 ;  /* 0xbf80000017137423 */ /* 0x001fc8000000001a */
[----:B------:R-:W-:-:S04]  /*28f90*/  FADD.FTZ R19, -R19, -RZ ;  /* 0x800000ff13137221 */ /* 0x000fc80000010100 */
[CCC-:B------:R-:W-:Y:S01]  /*28fa0*/  FFMA.RM R22, R26.reuse, R19.reuse, R26.reuse ;  /* 0x000000131a167223 */ /* 0x1c0fe2000000401a */
[----:B------:R-:W-:-:S04]  /*28fb0*/  FFMA.RP R19, R26, R19, R26 ;  /* 0x000000131a137223 */ /* 0x000fc8000000801a */
[C---:B------:R-:W-:Y:S02]  /*28fc0*/  LOP3.LUT R21, R22.reuse, 0x7fffff, RZ, 0xc0, !PT ;  /* 0x007fffff16157812 */ /* 0x040fe400078ec0ff */
[----:B------:R-:W-:Y:S02]  /*28fd0*/  FSETP.NEU.FTZ.AND P0, PT, R22, R19, PT ;  /* 0x000000131600720b */ /* 0x000fe40003f1d000 */
[----:B------:R-:W-:Y:S02]  /*28fe0*/  LOP3.LUT R21, R21, 0x800000, RZ, 0xfc, !PT ;  /* 0x0080000015157812 */ /* 0x000fe400078efcff */
[----:B------:R-:W-:Y:S02]  /*28ff0*/  SEL R19, RZ, 0xffffffff, !P0 ;  /* 0xffffffffff137807 */ /* 0x000fe40004000000 */
[----:B------:R-:W-:Y:S02]  /*29000*/  LOP3.LUT R20, R20, R21, RZ, 0xc0, !PT ;  /* 0x0000001514147212 */ /* 0x000fe400078ec0ff */
[----:B------:R-:W-:-:S02]  /*29010*/  IADD3 R22, PT, PT, -R19, RZ, RZ ;  /* 0x000000ff13167210 */ /* 0x000fc40007ffe1ff */
[-C--:B------:R-:W-:Y:S02]  /*29020*/  SHF.R.U32.HI R20, RZ, R15.reuse, R20 ;  /* 0x0000000fff147219 */ /* 0x080fe40000011614 */
[--C-:B------:R-:W-:Y:S02]  /*29030*/  LOP3.LUT P1, RZ, R22, R15, R21.reuse, 0xf8, !PT ;  /* 0x0000000f16ff7212 */ /* 0x100fe4000782f815 */
[C---:B------:R-:W-:Y:S02]  /*29040*/  LOP3.LUT P0, RZ, R20.reuse, 0x1, RZ, 0xc0, !PT ;  /* 0x0000000114ff7812 */ /* 0x040fe4000780c0ff */
[----:B------:R-:W-:Y:S02]  /*29050*/  LOP3.LUT P2, RZ, R20, 0x2, RZ, 0xc0, !PT ;  /* 0x0000000214ff7812 */ /* 0x000fe4000784c0ff */
[----:B------:R-:W-:Y:S02]  /*29060*/  SHF.R.U32.HI R8, RZ, R8, R21 ;  /* 0x00000008ff087219 */ /* 0x000fe40000011615 */
[----:B------:R-:W-:-:S02]  /*29070*/  PLOP3.LUT P0, PT, P0, P1, P2, 0xe0, 0x0 ;  /* 0x000000000000781c */ /* 0x000fc40000703c20 */
[----:B------:R-:W-:Y:S02]  /*29080*/  LOP3.LUT P1, RZ, R33, 0x7fffff, RZ, 0xc0, !PT ;  /* 0x007fffff21ff7812 */ /* 0x000fe4000782c0ff */
[----:B------:R-:W-:-:S04]  /*29090*/  SEL R15, RZ, 0x1, !P0 ;  /* 0x00000001ff0f7807 */ /* 0x000fc80004000000 */
[----:B------:R-:W-:-:S04]  /*290a0*/  IADD3 R15, PT, PT, -R15, RZ, RZ ;  /* 0x000000ff0f0f7210 */ /* 0x000fc80007ffe1ff */
[----:B------:R-:W-:-:S13]  /*290b0*/  ISETP.GE.AND P0, PT, R15, RZ, PT ;  /* 0x000000ff0f00720c */ /* 0x000fda0003f06270 */
[----:B------:R-:W-:-:S04]  /*290c0*/  @!P0 IADD3 R8, PT, PT, R8, 0x1, RZ ;  /* 0x0000000108088810 */ /* 0x000fc80007ffe0ff */
[----:B------:R-:W-:-:S04]  /*290d0*/  @!P1 SHF.L.U32 R8, R8, 0x1, RZ ;  /* 0x0000000108089819 */ /* 0x000fc800000006ff */
[----:B------:R-:W-:Y:S01]  /*290e0*/  LOP3.LUT R19, R8, 0x80000000, R33, 0xf8, !PT ;  /* 0x8000000008137812 */ /* 0x000fe200078ef821 */
[----:B------:R-:W-:Y:S06]  /*290f0*/  BRA `(.L_x_986) ;  /* 0x0000000000047947 */ /* 0x000fec0003800000 */
.L_x_987:
[----:B------:R0:W1:Y:S02]  /*29100*/  MUFU.RCP R19, R33 ;  /* 0x0000002100137308 */ /* 0x0000640000001000 */
.L_x_986:
[----:B------:R-:W-:Y:S05]  /*29110*/  BSYNC.RECONVERGENT B1 ;  /* 0x0000000000017941 */ /* 0x000fea0003800200 */
.L_x_984:
[----:B------:R-:W-:-:S04]  /*29120*/  HFMA2 R25, -RZ, RZ, 0, 0 ;  /* 0x00000000ff197431 */ /* 0x000fc800000001ff */
[----:B01----:R-:W-:Y:S05]  /*29130*/  RET.REL.NODEC R24 `(prism_nova_step) ;  /* 0xfffffd6c18b07950 */ /* 0x003fea0003c3ffff */
        .weak           $__internal_4_$__cuda_sm20_sqrt_rn_f32_slowpath
        .type           $__internal_4_$__cuda_sm20_sqrt_rn_f32_slowpath,@function
        .size           $__internal_4_$__cuda_sm20_sqrt_rn_f32_slowpath,($__internal_5_$__cuda_sm3x_div_rn_noftz_f32_slowpath - $__internal_4_$__cuda_sm20_sqrt_rn_f32_slowpath)
$__internal_4_$__cuda_sm20_sqrt_rn_f32_slowpath:
[----:B------:R-:W-:-:S13]  /*29140*/  LOP3.LUT P0, RZ, R19, 0x7fffffff, RZ, 0xc0, !PT ;  /* 0x7fffffff13ff7812 */ /* 0x000fda000780c0ff */
[----:B------:R-:W-:Y:S01]  /*29150*/  @!P0 MOV R24, R19 ;  /* 0x0000001300188202 */ /* 0x000fe20000000f00 */
[----:B------:R-:W-:Y:S06]  /*29160*/  @!P0 BRA `(.L_x_988) ;  /* 0x0000000000408947 */ /* 0x000fec0003800000 */
[----:B------:R-:W-:-:S13]  /*29170*/  FSETP.GEU.FTZ.AND P0, PT, R19, RZ, PT ;  /* 0x000000ff1300720b */ /* 0x000fda0003f1e000 */
[----:B------:R-:W-:Y:S01]  /*29180*/  @!P0 MOV R24, 0x7fffffff ;  /* 0x7fffffff00188802 */ /* 0x000fe20000000f00 */
[----:B------:R-:W-:Y:S06]  /*29190*/  @!P0 BRA `(.L_x_988) ;  /* 0x0000000000348947 */ /* 0x000fec0003800000 */
[----:B------:R-:W-:-:S13]  /*291a0*/  FSETP.GTU.FTZ.AND P0, PT, |R19|, +INF , PT ;  /* 0x7f8000001300780b */ /* 0x000fda0003f1c200 */
[----:B------:R-:W-:Y:S01]  /*291b0*/  @P0 FADD.FTZ R24, R19, 1 ;  /* 0x3f80000013180421 */ /* 0x000fe20000010000 */
[----:B------:R-:W-:Y:S06]  /*291c0*/  @P0 BRA `(.L_x_988) ;  /* 0x0000000000280947 */ /* 0x000fec0003800000 */
[----:B------:R-:W-:-:S13]  /*291d0*/  FSETP.NEU.FTZ.AND P0, PT, |R19|, +INF , PT ;  /* 0x7f8000001300780b */ /* 0x000fda0003f1d200 */
[----:B------:R-:W-:Y:S01]  /*291e0*/  @P0 FFMA R23, R19, 1.84467440737095516160e+19, RZ ;  /* 0x5f80000013170823 */ /* 0x000fe200000000ff */
[----:B------:R-:W-:-:S03]  /*291f0*/  @!P0 IMAD.MOV.U32 R24, RZ, RZ, R19 ;  /* 0x000000ffff188224 */ /* 0x000fc600078e0013 */
[----:B------:R-:W0:Y:S02]  /*29200*/  @P0 MUFU.RSQ R20, R23 ;  /* 0x0000001700140308 */ /* 0x000e240000001400 */
[----:B0-----:R-:W-:Y:S01]  /*29210*/  @P0 FMUL.FTZ R22, R23, R20 ;  /* 0x0000001417160220 */ /* 0x001fe20000410000 */
[----:B------:R-:W-:-:S03]  /*29220*/  @P0 FMUL.FTZ R20, R20, 0.5 ;  /* 0x3f00000014140820 */ /* 0x000fc60000410000 */
[----:B------:R-:W-:-:S04]  /*29230*/  @P0 FADD.FTZ R21, -R22, -RZ ;  /* 0x800000ff16150221 */ /* 0x000fc80000010100 */
[----:B------:R-:W-:-:S04]  /*29240*/  @P0 FFMA R21, R22, R21, R23 ;  /* 0x0000001516150223 */ /* 0x000fc80000000017 */
[----:B------:R-:W-:-:S04]  /*29250*/  @P0 FFMA R20, R21, R20, R22 ;  /* 0x0000001415140223 */ /* 0x000fc80000000016 */
[----:B------:R-:W-:-:S07]  /*29260*/  @P0 FMUL.FTZ R24, R20, 2.3283064365386962891e-10 ;  /* 0x2f80000014180820 */ /* 0x000fce0000410000 */
.L_x_988:
[----:B------:R-:W-:Y:S01]  /*29270*/  HFMA2 R21, -RZ, RZ, 0, 0 ;  /* 0x00000000ff157431 */ /* 0x000fe200000001ff */
[----:B------:R-:W-:-:S04]  /*29280*/  MOV R20, R8 ;  /* 0x0000000800147202 */ /* 0x000fc80000000f00 */
[----:B------:R-:W-:Y:S05]  /*29290*/  RET.REL.NODEC R20 `(prism_nova_step) ;  /* 0xfffffd6c14587950 */ /* 0x000fea0003c3ffff */
        .weak           $__internal_5_$__cuda_sm3x_div_rn_noftz_f32_slowpath
        .type           $__internal_5_$__cuda_sm3x_div_rn_noftz_f32_slowpath,@function
        .size           $__internal_5_$__cuda_sm3x_div_rn_noftz_f32_slowpath,(.L_x_1006 - $__internal_5_$__cuda_sm3x_div_rn_noftz_f32_slowpath)
$__internal_5_$__cuda_sm3x_div_rn_noftz_f32_slowpath:
[----:B------:R-:W-:Y:S01]  /*292a0*/  SHF.R.U32.HI R20, RZ, 0x17, R8 ;  /* 0x00000017ff147819 */ /* 0x000fe20000011608 */
[----:B------:R-:W-:Y:S01]  /*292b0*/  BSSY.RECONVERGENT B0, `(.L_x_989) ;  /* 0x0000062000007945 */ /* 0x000fe20003800200 */
[----:B------:R-:W-:Y:S02]  /*292c0*/  SHF.R.U32.HI R21, RZ, 0x17, R15 ;  /* 0x00000017ff157819 */ /* 0x000fe4000001160f */
[----:B------:R-:W-:Y:S02]  /*292d0*/  LOP3.LUT R20, R20, 0xff, RZ, 0xc0, !PT ;  /* 0x000000ff14147812 */ /* 0x000fe400078ec0ff */
[----:B------:R-:W-:Y:S02]  /*292e0*/  LOP3.LUT R21, R21, 0xff, RZ, 0xc0, !PT ;  /* 0x000000ff15157812 */ /* 0x000fe400078ec0ff */
[----:B------:R-:W-:Y:S02]  /*292f0*/  IADD3 R23, PT, PT, R20, -0x1, RZ ;  /* 0xffffffff14177810 */ /* 0x000fe40007ffe0ff */
[----:B------:R-:W-:-:S02]  /*29300*/  IADD3 R24, PT, PT, R21, -0x1, RZ ;  /* 0xffffffff15187810 */ /* 0x000fc40007ffe0ff */
[----:B------:R-:W-:-:S04]  /*29310*/  ISETP.GT.U32.AND P0, PT, R23, 0xfd, PT ;  /* 0x000000fd1700780c */ /* 0x000fc80003f04070 */
[----:B------:R-:W-:-:S13]  /*29320*/  ISETP.GT.U32.OR P0, PT, R24, 0xfd, P0 ;  /* 0x000000fd1800780c */ /* 0x000fda0000704470 */
[----:B------:R-:W-:Y:S01]  /*29330*/  @!P0 MOV R19, RZ ;  /* 0x000000ff00138202 */ /* 0x000fe20000000f00 */
[----:B------:R-:W-:Y:S06]  /*29340*/  @!P0 BRA `(.L_x_990) ;  /* 0x00000000005c8947 */ /* 0x000fec0003800000 */
[----:B------:R-:W-:Y:S02]  /*29350*/  FSETP.GTU.FTZ.AND P0, PT, |R15|, +INF , PT ;  /* 0x7f8000000f00780b */ /* 0x000fe40003f1c200 */
[----:B------:R-:W-:-:S04]  /*29360*/  FSETP.GTU.FTZ.AND P1, PT, |R8|, +INF , PT ;  /* 0x7f8000000800780b */ /* 0x000fc80003f3c200 */
[----:B------:R-:W-:-:S13]  /*29370*/  PLOP3.LUT P0, PT, P0, P1, PT, 0xf8, 0x8f ;  /* 0x00000000008f781c */ /* 0x000fda0000703f70 */
[----:B------:R-:W-:Y:S05]  /*29380*/  @P0 BRA `(.L_x_991) ;  /* 0x00000004004c0947 */ /* 0x000fea0003800000 */
[----:B------:R-:W-:-:S13]  /*29390*/  LOP3.LUT P0, RZ, R8, 0x7fffffff, R15, 0xc8, !PT ;  /* 0x7fffffff08ff7812 */ /* 0x000fda000780c80f */
[----:B------:R-:W-:Y:S05]  /*293a0*/  @!P0 BRA `(.L_x_992) ;  /* 0x00000004003c8947 */ /* 0x000fea0003800000 */
[C---:B------:R-:W-:Y:S02]  /*293b0*/  FSETP.NEU.FTZ.AND P2, PT, |R15|.reuse, +INF , PT ;  /* 0x7f8000000f00780b */ /* 0x040fe40003f5d200 */
[----:B------:R-:W-:Y:S02]  /*293c0*/  FSETP.NEU.FTZ.AND P1, PT, |R8|, +INF , PT ;  /* 0x7f8000000800780b */ /* 0x000fe40003f3d200 */
[----:B------:R-:W-:-:S11]  /*293d0*/  FSETP.NEU.FTZ.AND P0, PT, |R15|, +INF , PT ;  /* 0x7f8000000f00780b */ /* 0x000fd60003f1d200 */
[----:B------:R-:W-:Y:S05]  /*293e0*/  @!P1 BRA !P2, `(.L_x_992) ;  /* 0x00000004002c9947 */ /* 0x000fea0005000000 */
[----:B------:R-:W-:-:S04]  /*293f0*/  LOP3.LUT P2, RZ, R15, 0x7fffffff, RZ, 0xc0, !PT ;  /* 0x7fffffff0fff7812 */ /* 0x000fc8000784c0ff */
[----:B------:R-:W-:-:S13]  /*29400*/  PLOP3.LUT P2, PT, P1, P2, PT, 0x2f, 0xf2 ;  /* 0x0000000000f2781c */ /* 0x000fda0000f44577 */
[----:B------:R-:W-:Y:S05]  /*29410*/  @P2 BRA `(.L_x_993) ;  /* 0x0000000400182947 */ /* 0x000fea0003800000 */
[----:B------:R-:W-:-:S04]  /*29420*/  LOP3.LUT P1, RZ, R8, 0x7fffffff, RZ, 0xc0, !PT ;  /* 0x7fffffff08ff7812 */ /* 0x000fc8000782c0ff */
[----:B------:R-:W-:-:S13]  /*29430*/  PLOP3.LUT P0, PT, P0, P1, PT, 0x2f, 0xf2 ;  /* 0x0000000000f2781c */ /* 0x000fda0000702577 */
[----:B------:R-:W-:Y:S05]  /*29440*/  @P0 BRA `(.L_x_994) ;  /* 0x0000000400000947 */ /* 0x000fea0003800000 */
[----:B------:R-:W-:Y:S02]  /*29450*/  ISETP.GE.AND P0, PT, R24, RZ, PT ;  /* 0x000000ff1800720c */ /* 0x000fe40003f06270 */
[----:B------:R-:W-:-:S11]  /*29460*/  ISETP.GE.AND P1, PT, R23, RZ, PT ;  /* 0x000000ff1700720c */ /* 0x000fd60003f26270 */
[----:B------:R-:W-:Y:S01]  /*29470*/  @P0 MOV R19, RZ ;  /* 0x000000ff00130202 */ /* 0x000fe20000000f00 */
[----:B------:R-:W-:Y:S01]  /*29480*/  @!P0 FFMA R15, R15, 1.84467440737095516160e+19, RZ ;  /* 0x5f8000000f0f8823 */ /* 0x000fe200000000ff */
[----:B------:R-:W-:Y:S01]  /*29490*/  @!P0 MOV R19, 0xffffffc0 ;  /* 0xffffffc000138802 */ /* 0x000fe20000000f00 */
[----:B------:R-:W-:-:S03]  /*294a0*/  @!P1 FFMA R8, R8, 1.84467440737095516160e+19, RZ ;  /* 0x5f80000008089823 */ /* 0x000fc600000000ff */
[----:B------:R-:W-:-:S07]  /*294b0*/  @!P1 IADD3 R19, PT, PT, R19, 0x40, RZ ;  /* 0x0000004013139810 */ /* 0x000fce0007ffe0ff */
.L_x_990:
[----:B------:R-:W-:Y:S01]  /*294c0*/  LEA R23, R20, 0xc0800000, 0x17 ;  /* 0xc080000014177811 */ /* 0x000fe200078eb8ff */
[----:B------:R-:W-:Y:S01]  /*294d0*/  VIADD R24, R21, 0xffffff81 ;  /* 0xffffff8115187836 */ /* 0x000fe20000000000 */
[----:B------:R-:W-:Y:S02]  /*294e0*/  BSSY.RECONVERGENT B1, `(.L_x_995) ;  /* 0x0000035000017945 */ /* 0x000fe40003800200 */
[----:B------:R-:W-:Y:S02]  /*294f0*/  IADD3 R25, PT, PT, -R23, R8, RZ ;  /* 0x0000000817197210 */ /* 0x000fe40007ffe1ff */
[----:B------:R-:W-:Y:S02]  /*29500*/  IADD3 R20, PT, PT, R24, 0x7f, -R20 ;  /* 0x0000007f18147810 */ /* 0x000fe40007ffe814 */
[----:B------:R-:W0:Y:S01]  /*29510*/  MUFU.RCP R8, R25 ;  /* 0x0000001900087308 */ /* 0x000e220000001000 */
[----:B------:R-:W-:Y:S01]  /*29520*/  FADD.FTZ R23, -R25, -RZ ;  /* 0x800000ff19177221 */ /* 0x000fe20000010100 */
[----:B------:R-:W-:-:S03]  /*29530*/  IADD3 R19, PT, PT, R20, R19, RZ ;  /* 0x0000001314137210 */ /* 0x000fc60007ffe0ff */
[----:B0-----:R-:W-:-:S04]  /*29540*/  FFMA R21, R8, R23, 1 ;  /* 0x3f80000008157423 */ /* 0x001fc80000000017 */
[----:B------:R-:W-:Y:S01]  /*29550*/  FFMA R21, R8, R21, R8 ;  /* 0x0000001508157223 */ /* 0x000fe20000000008 */
[----:B------:R-:W-:-:S04]  /*29560*/  IMAD R8, R24, -0x800000, R15 ;  /* 0xff80000018087824 */ /* 0x000fc800078e020f */
[----:B------:R-:W-:-:S04]  /*29570*/  FFMA R26, R8, R21, RZ ;  /* 0x00000015081a7223 */ /* 0x000fc800000000ff */
[----:B------:R-:W-:-:S04]  /*29580*/  FFMA R15, R23, R26, R8 ;  /* 0x0000001a170f7223 */ /* 0x000fc80000000008 */
[----:B------:R-:W-:-:S04]  /*29590*/  FFMA R26, R21, R15, R26 ;  /* 0x0000000f151a7223 */ /* 0x000fc8000000001a */
[----:B------:R-:W-:-:S04]  /*295a0*/  FFMA R23, R23, R26, R8 ;  /* 0x0000001a17177223 */ /* 0x000fc80000000008 */
[----:B------:R-:W-:-:S05]  /*295b0*/  FFMA R8, R21, R23, R26 ;  /* 0x0000001715087223 */ /* 0x000fca000000001a */
[----:B------:R-:W-:-:S04]  /*295c0*/  SHF.R.U32.HI R15, RZ, 0x17, R8 ;  /* 0x00000017ff0f7819 */ /* 0x000fc80000011608 */
[----:B------:R-:W-:-:S04]  /*295d0*/  LOP3.LUT R20, R15, 0xff, RZ, 0xc0, !PT ;  /* 0x000000ff0f147812 */ /* 0x000fc800078ec0ff */
[----:B------:R-:W-:-:S04]  /*295e0*/  IADD3 R15, PT, PT, R20, R19, RZ ;  /* 0x00000013140f7210 */ /* 0x000fc80007ffe0ff */
[----:B------:R-:W-:-:S04]  /*295f0*/  IADD3 R20, PT, PT, R15, -0x1, RZ ;  /* 0xffffffff0f147810 */ /* 0x000fc80007ffe0ff */
[----:B------:R-:W-:-:S13]  /*29600*/  ISETP.GE.U32.AND P0, PT, R20, 0xfe, PT ;  /* 0x000000fe1400780c */ /* 0x000fda0003f06070 */
[----:B------:R-:W-:Y:S05]  /*29610*/  @!P0 BRA `(.L_x_996) ;  /* 0x0000000000808947 */ /* 0x000fea0003800000 */
[----:B------:R-:W-:-:S13]  /*29620*/  ISETP.GT.AND P0, PT, R15, 0xfe, PT ;  /* 0x000000fe0f00780c */ /* 0x000fda0003f04270 */
[----:B------:R-:W-:Y:S05]  /*29630*/  @P0 BRA `(.L_x_997) ;  /* 0x00000000006c0947 */ /* 0x000fea0003800000 */
[----:B------:R-:W-:-:S13]  /*29640*/  ISETP.GE.AND P0, PT, R15, 0x1, PT ;  /* 0x000000010f00780c */ /* 0x000fda0003f06270 */
[----:B------:R-:W-:Y:S05]  /*29650*/  @P0 BRA `(.L_x_998) ;  /* 0x0000000000740947 */ /* 0x000fea0003800000 */
[----:B------:R-:W-:Y:S02]  /*29660*/  ISETP.GE.AND P0, PT, R15, -0x18, PT ;  /* 0xffffffe80f00780c */ /* 0x000fe40003f06270 */
[----:B------:R-:W-:-:S11]  /*29670*/  LOP3.LUT R8, R8, 0x80000000, RZ, 0xc0, !PT ;  /* 0x8000000008087812 */ /* 0x000fd600078ec0ff */
[----:B------:R-:W-:Y:S05]  /*29680*/  @!P0 BRA `(.L_x_998) ;  /* 0x0000000000688947 */ /* 0x000fea0003800000 */
[CCC-:B------:R-:W-:Y:S01]  /*29690*/  FFMA.RP R19, R21.reuse, R23.reuse, R26.reuse ;  /* 0x0000001715137223 */ /* 0x1c0fe2000000801a */
[CCC-:B------:R-:W-:Y:S01]  /*296a0*/  FFMA.RM R20, R21.reuse, R23.reuse, R26.reuse ;  /* 0x0000001715147223 */ /* 0x1c0fe2000000401a */
[----:B------:R-:W-:Y:S01]  /*296b0*/  FFMA.RZ R21, R21, R23, R26 ;  /* 0x0000001715157223 */ /* 0x000fe2000000c01a */
[C---:B------:R-:W-:Y:S02]  /*296c0*/  ISETP.NE.AND P1, PT, R15.reuse, RZ, PT ;  /* 0x000000ff0f00720c */ /* 0x040fe40003f25270 */
[----:B------:R-:W-:Y:S02]  /*296d0*/  IADD3 R24, PT, PT, R15, 0x20, RZ ;  /* 0x000000200f187810 */ /* 0x000fe40007ffe0ff */
[----:B------:R-:W-:Y:S02]  /*296e0*/  FSETP.NEU.FTZ.AND P0, PT, R19, R20, PT ;  /* 0x000000141300720b */ /* 0x000fe40003f1d000 */
[----:B------:R-:W-:Y:S02]  /*296f0*/  LOP3.LUT R19, R21, 0x7fffff, RZ, 0xc0, !PT ;  /* 0x007fffff15137812 */ /* 0x000fe400078ec0ff */
[----:B------:R-:W-:-:S02]  /*29700*/  IADD3 R20, PT, PT, -R15, RZ, RZ ;  /* 0x000000ff0f147210 */ /* 0x000fc40007ffe1ff */
[----:B------:R-:W-:Y:S02]  /*29710*/  LOP3.LUT R19, R19, 0x800000, RZ, 0xfc, !PT ;  /* 0x0080000013137812 */ /* 0x000fe400078efcff */
[----:B------:R-:W-:Y:S02]  /*29720*/  SEL R20, R20, RZ, P1 ;  /* 0x000000ff14147207 */ /* 0x000fe40000800000 */
[----:B------:R-:W-:Y:S02]  /*29730*/  ISETP.NE.AND P1, PT, R15, RZ, PT ;  /* 0x000000ff0f00720c */ /* 0x000fe40003f25270 */
[----:B------:R-:W-:Y:S02]  /*29740*/  SHF.L.U32 R24, R19, R24, RZ ;  /* 0x0000001813187219 */ /* 0x000fe400000006ff */
[----:B------:R-:W-:Y:S02]  /*29750*/  SHF.R.U32.HI R20, RZ, R20, R19 ;  /* 0x00000014ff147219 */ /* 0x000fe40000011613 */
[----:B------:R-:W-:-:S02]  /*29760*/  ISETP.NE.AND P1, PT, R24, RZ, P1 ;  /* 0x000000ff1800720c */ /* 0x000fc40000f25270 */
[----:B------:R-:W-:Y:S02]  /*29770*/  SHF.R.U32.HI R15, RZ, 0x1, R20 ;  /* 0x00000001ff0f7819 */ /* 0x000fe40000011614 */
[----:B------:R-:W-:-:S04]  /*29780*/  PLOP3.LUT P0, PT, P0, P1, PT, 0xf8, 0x8f ;  /* 0x00000000008f781c */ /* 0x000fc80000703f70 */
[----:B------:R-:W-:-:S04]  /*29790*/  SEL R24, RZ, 0x1, !P0 ;  /* 0x00000001ff187807 */ /* 0x000fc80004000000 */
[----:B------:R-:W-:-:S04]  /*297a0*/  LOP3.LUT R19, R24, 0x1, R15, 0xf8, !PT ;  /* 0x0000000118137812 */ /* 0x000fc800078ef80f */
[----:B------:R-:W-:-:S04]  /*297b0*/  LOP3.LUT R20, R19, R20, RZ, 0xc0, !PT ;  /* 0x0000001413147212 */ /* 0x000fc800078ec0ff */
[----:B------:R-:W-:-:S04]  /*297c0*/  IADD3 R15, PT, PT, R15, R20, RZ ;  /* 0x000000140f0f7210 */ /* 0x000fc80007ffe0ff */
[----:B------:R-:W-:Y:S01]  /*297d0*/  LOP3.LUT R8, R15, R8, RZ, 0xfc, !PT ;  /* 0x000000080f087212 */ /* 0x000fe200078efcff */
[----:B------:R-:W-:Y:S06]  /*297e0*/  BRA `(.L_x_998) ;  /* 0x0000000000107947 */ /* 0x000fec0003800000 */
.L_x_997:
[----:B------:R-:W-:-:S04]  /*297f0*/  LOP3.LUT R8, R8, 0x80000000, RZ, 0xc0, !PT ;  /* 0x8000000008087812 */ /* 0x000fc800078ec0ff */
[----:B------:R-:W-:Y:S01]  /*29800*/  LOP3.LUT R8, R8, 0x7f800000, RZ, 0xfc, !PT ;  /* 0x7f80000008087812 */ /* 0x000fe200078efcff */
[----:B------:R-:W-:Y:S06]  /*29810*/  BRA `(.L_x_998) ;  /* 0x0000000000047947 */ /* 0x000fec0003800000 */
.L_x_996:
[----:B------:R-:W-:-:S07]  /*29820*/  LEA R8, R19, R8, 0x17 ;  /* 0x0000000813087211 */ /* 0x000fce00078eb8ff */
.L_x_998:
[----:B------:R-:W-:Y:S05]  /*29830*/  BSYNC.RECONVERGENT B1 ;  /* 0x0000000000017941 */ /* 0x000fea0003800200 */
.L_x_995:
[----:B------:R-:W-:Y:S05]  /*29840*/  BRA `(.L_x_999) ;  /* 0x0000000000207947 */ /* 0x000fea0003800000 */
.L_x_994:
[----:B------:R-:W-:-:S04]  /*29850*/  LOP3.LUT R8, R8, 0x80000000, R15, 0x48, !PT ;  /* 0x8000000008087812 */ /* 0x000fc800078e480f */
[----:B------:R-:W-:Y:S01]  /*29860*/  LOP3.LUT R8, R8, 0x7f800000, RZ, 0xfc, !PT ;  /* 0x7f80000008087812 */ /* 0x000fe200078efcff */
[----:B------:R-:W-:Y:S06]  /*29870*/  BRA `(.L_x_999) ;  /* 0x0000000000147947 */ /* 0x000fec0003800000 */
.L_x_993:
[----:B------:R-:W-:Y:S01]  /*29880*/  LOP3.LUT R8, R8, 0x80000000, R15, 0x48, !PT ;  /* 0x8000000008087812 */ /* 0x000fe200078e480f */
[----:B------:R-:W-:Y:S06]  /*29890*/  BRA `(.L_x_999) ;  /* 0x00000000000c7947 */ /* 0x000fec0003800000 */
.L_x_992:
[----:B------:R-:W0:Y:S01]  /*298a0*/  MUFU.RSQ R8, -QNAN ;  /* 0xffc0000000087908 */ /* 0x000e220000001400 */
[----:B------:R-:W-:Y:S05]  /*298b0*/  BRA `(.L_x_999) ;  /* 0x0000000000047947 */ /* 0x000fea0003800000 */
.L_x_991:
[----:B------:R-:W-:-:S07]  /*298c0*/  FADD.FTZ R8, R15, R8 ;  /* 0x000000080f087221 */ /* 0x000fce0000010000 */
.L_x_999:
[----:B------:R-:W-:Y:S05]  /*298d0*/  BSYNC.RECONVERGENT B0 ;  /* 0x0000000000007941 */ /* 0x000fea0003800200 */
.L_x_989:
[----:B------:R-:W-:Y:S01]  /*298e0*/  HFMA2 R23, -RZ, RZ, 0, 0 ;  /* 0x00000000ff177431 */ /* 0x000fe200000001ff */
[----:B0-----:R-:W-:-:S03]  /*298f0*/  MOV R15, R8 ;  /* 0x00000008000f7202 */ /* 0x001fc60000000f00 */
[----:B------:R-:W-:Y:S05]  /*29900*/  RET.REL.NODEC R22 `(prism_nova_step) ;  /* 0xfffffd6416bc7950 */ /* 0x000fea0003c3ffff */
.L_x_1000:
        /* <DEDUP_REMOVED lines=15> */
.L_x_1006:


//--------------------- .nv.global.init           --------------------------
	.section	.nv.global.init,"aw",@progbits
	.align	4
.nv.global.init:
	.type		__cudart_i2opi_f,@object
	.size		__cudart_i2opi_f,(.L_0 - __cudart_i2opi_f)
__cudart_i2opi_f:
        /*0000*/ 	.byte	0x41, 0x90, 0x43, 0x3c, 0x99, 0x95, 0x62, 0xdb, 0xc0, 0xdd, 0x34, 0xf5, 0xd1, 0x57, 0x27, 0xfc
        /*0010*/ 	.byte	0x29, 0x15, 0x44, 0x4e, 0x6e, 0x83, 0xf9, 0xa2
.L_0:


//--------------------- .nv.shared.reserved.0     --------------------------
	.section	.nv.shared.reserved.0,"aw",@nobits
	.weak		__nv_reservedSMEM_offset_0_alias
	.size		__nv_reservedSMEM_offset_0_alias, 0, 64
	.other		__nv_reservedSMEM_offset_0_alias,@"STO_CUDA_RESERVED_SHARED STV_DEFAULT"
__nv_reservedSMEM_offset_0_alias:
	.zero		0
	.zero		64


//--------------------- .nv.shared.prism_nova_step --------------------------
	.section	.nv.shared.prism_nova_step,"aw",@nobits
	.sectionflags	@""
	.align	8
.nv.shared.prism_nova_step:
	.zero		40324


//--------------------- .nv.constant0.initialize_rls_P --------------------------
	.section	.nv.constant0.initialize_rls_P,"a",@progbits
	.sectionflags	@""
	.align	4
.nv.constant0.initialize_rls_P:
	.zero		912


//--------------------- .nv.constant0.initialize_momenta --------------------------
	.section	.nv.constant0.initialize_momenta,"a",@progbits
	.sectionflags	@""
	.align	4
.nv.constant0.initialize_momenta:
	.zero		932


//--------------------- .nv.constant0.prism_nova_step --------------------------
	.section	.nv.constant0.prism_nova_step,"a",@progbits
	.sectionflags	@""
	.align	4
.nv.constant0.prism_nova_step:
	.zero		1208


//--------------------- SYMBOLS --------------------------

	.type		.nv.reservedSmem.offset0,@object
	.size		.nv.reservedSmem.offset0,0x4
	.type		.nv.reservedSmem.cap,@object
	.size		.nv.reservedSmem.cap,0x4
